def matmul_kernel(
    a_ptr,
    b_ptr,
    c_ptr,
    M,
    N,
    K,
    stride_am,
    stride_ak,
    stride_bk,
    stride_bn,
    stride_cm,
    stride_cn,
    BLOCK_M: tl.constexpr,
    BLOCK_N: tl.constexpr,
    BLOCK_K: tl.constexpr,
    GROUP_M: tl.constexpr,
):
    pid = tl.program_id(axis=0)
    num_pid_m = tl.cdiv(M, BLOCK_M)
    num_pid_n = tl.cdiv(N, BLOCK_N)
    num_pid_in_group = GROUP_M * num_pid_n
    group_id = pid // num_pid_in_group
    first_pid_m = group_id * GROUP_M
    group_size_m = min(num_pid_m - first_pid_m, GROUP_M)
    pid_m = first_pid_m + ((pid % num_pid_in_group) % group_size_m)
    pid_n = (pid % num_pid_in_group) // group_size_m

    offs_am = (pid_m * BLOCK_M + tl.arange(0, BLOCK_M)) % M
    offs_bn = (pid_n * BLOCK_N + tl.arange(0, BLOCK_N)) % N
    offs_k = tl.arange(0, BLOCK_K)
    a_ptrs = a_ptr + offs_am[:, None] * stride_am + offs_k[None, :] * stride_ak
    b_ptrs = b_ptr + offs_k[:, None] * stride_bk + offs_bn[None, :] * stride_bn

    acc = tl.zeros((BLOCK_M, BLOCK_N), dtype=tl.float32)
    for kk in range(0, tl.cdiv(K, BLOCK_K)):
        a = tl.load(a_ptrs, mask=offs_k[None, :] < K - kk * BLOCK_K, other=0.0)
        b = tl.load(b_ptrs, mask=offs_k[:, None] < K - kk * BLOCK_K, other=0.0)
        acc = tl.dot(a, b, acc)
        a_ptrs += BLOCK_K * stride_ak
        b_ptrs += BLOCK_K * stride_bk

    c = acc.to(c_ptr.dtype.element_ty)
    offs_cm = pid_m * BLOCK_M + tl.arange(0, BLOCK_M)
    offs_cn = pid_n * BLOCK_N + tl.arange(0, BLOCK_N)
    c_ptrs = c_ptr + offs_cm[:, None] * stride_cm + offs_cn[None, :] * stride_cn
    mask = (offs_cm[:, None] < M) & (offs_cn[None, :] < N)
    tl.store(c_ptrs, c, mask=mask)

# config = {"BLOCK_K": 64, "BLOCK_M": 512, "BLOCK_N": 512, "GROUP_M": 1, "arch": "sm_90", "dtype": "fp8e5m2", "num_ctas": 1, "num_stages": 3, "num_warps": 4}
# arch = sm_90


// ===== COMPILED SASS (sm_90a) =====

	.target	sm_90a

	.elftype	@"ET_EXEC"


//--------------------- .note.nv.tkinfo           --------------------------
	.section	.note.nv.tkinfo,"",@"SHT_NOTE"
	.sectionflags	@"SHF_NOTE_NV_TKINFO"
	.tkinfo
        /*0018*/ 	.word	0x00000002
        /*0030*/ 	.string	""
        /*0030*/ 	.string	"ptxas"
        /*0030*/ 	.string	"Cuda compilation tools, release 13.0, V13.0.88"
        /*0030*/ 	.string	"Build cuda_13.0.r13.0/compiler.36424714_0"
        /*0030*/ 	.string	"-v  -suppress-debug-info  -lineinfo  -arch sm_90a "



//--------------------- .note.nv.cuinfo           --------------------------
	.section	.note.nv.cuinfo,"",@"SHT_NOTE"
	.sectionflags	@"SHF_NOTE_NV_CUINFO"
        /*0018*/ 	.short	0x0002
        /*001a*/ 	.short	0x005a
        /*001c*/ 	.short	0x0082
	.zero		2


//--------------------- .nv.info                  --------------------------
	.section	.nv.info,"",@"SHT_CUDA_INFO"
	.align	4


	//----- nvinfo : EIATTR_REGCOUNT
	.align		4
        /*0000*/ 	.byte	0x04, 0x2f
        /*0002*/ 	.short	(.L_1 - .L_0)
	.align		4
.L_0:
        /*0004*/ 	.word	index@(matmul_kernel)
        /*0008*/ 	.word	0x000000ff


	//----- nvinfo : EIATTR_FRAME_SIZE
	.align		4
.L_1:
        /*000c*/ 	.byte	0x04, 0x11
        /*000e*/ 	.short	(.L_3 - .L_2)
	.align		4
.L_2:
        /*0010*/ 	.word	index@(matmul_kernel)
        /*0014*/ 	.word	0x00006090


	//----- nvinfo : EIATTR_MIN_STACK_SIZE
	.align		4
.L_3:
        /*0018*/ 	.byte	0x04, 0x12
        /*001a*/ 	.short	(.L_5 - .L_4)
	.align		4
.L_4:
        /*001c*/ 	.word	index@(matmul_kernel)
        /*0020*/ 	.word	0x00006090
.L_5:


//--------------------- .nv.compat                --------------------------
	.section	.nv.compat,"",@"SHT_CUDA_COMPAT_INFO"
	.align	4
        /*0000*/ 	.byte	0x02, 0x09, 0x01, 0x00, 0x02, 0x02, 0x04, 0x00, 0x02, 0x05, 0x05, 0x00, 0x03, 0x07, 0x01, 0x01
        /*0010*/ 	.byte	0x02, 0x03, 0x00, 0x00, 0x02, 0x06, 0x01, 0x00, 0x04, 0x0b, 0x08, 0x00, 0x00, 0x00, 0x00, 0x00
        /*0020*/ 	.byte	0x00, 0x00, 0x00, 0x00


//--------------------- .nv.info.matmul_kernel    --------------------------
	.section	.nv.info.matmul_kernel,"",@"SHT_CUDA_INFO"
	.sectionflags	@""
	.align	4


	//----- nvinfo : EIATTR_CUDA_API_VERSION
	.align		4
        /*0000*/ 	.byte	0x04, 0x37
        /*0002*/ 	.short	(.L_7 - .L_6)
.L_6:
        /*0004*/ 	.word	0x00000082


	//----- nvinfo : EIATTR_KPARAM_INFO
	.align		4
.L_7:
        /*0008*/ 	.byte	0x04, 0x17
        /*000a*/ 	.short	(.L_9 - .L_8)
.L_8:
        /*000c*/ 	.word	0x00000000
        /*0010*/ 	.short	0x000d
        /*0012*/ 	.short	0x0048
        /*0014*/ 	.byte	0x00, 0xf4, 0x21, 0x00


	//----- nvinfo : EIATTR_KPARAM_INFO
	.align		4
.L_9:
        /*0018*/ 	.byte	0x04, 0x17
        /*001a*/ 	.short	(.L_11 - .L_10)
.L_10:
        /*001c*/ 	.word	0x00000000
        /*0020*/ 	.short	0x000c
        /*0022*/ 	.short	0x0040
        /*0024*/ 	.byte	0x00, 0xf4, 0x21, 0x00


	//----- nvinfo : EIATTR_KPARAM_INFO
	.align		4
.L_11:
        /*0028*/ 	.byte	0x04, 0x17
        /*002a*/ 	.short	(.L_13 - .L_12)
.L_12:
        /*002c*/ 	.word	0x00000000
        /*0030*/ 	.short	0x000b
        /*0032*/ 	.short	0x0038
        /*0034*/ 	.byte	0x00, 0xf0, 0x11, 0x00


	//----- nvinfo : EIATTR_KPARAM_INFO
	.align		4
.L_13:
        /*0038*/ 	.byte	0x04, 0x17
        /*003a*/ 	.short	(.L_15 - .L_14)
.L_14:
        /*003c*/ 	.word	0x00000000
        /*0040*/ 	.short	0x000a
        /*0042*/ 	.short	0x0034
        /*0044*/ 	.byte	0x00, 0xf0, 0x11, 0x00


	//----- nvinfo : EIATTR_KPARAM_INFO
	.align		4
.L_15:
        /*0048*/ 	.byte	0x04, 0x17
        /*004a*/ 	.short	(.L_17 - .L_16)
.L_16:
        /*004c*/ 	.word	0x00000000
        /*0050*/ 	.short	0x0009
        /*0052*/ 	.short	0x0030
        /*0054*/ 	.byte	0x00, 0xf0, 0x11, 0x00


	//----- nvinfo : EIATTR_KPARAM_INFO
	.align		4
.L_17:
        /*0058*/ 	.byte	0x04, 0x17
        /*005a*/ 	.short	(.L_19 - .L_18)
.L_18:
        /*005c*/ 	.word	0x00000000
        /*0060*/ 	.short	0x0008
        /*0062*/ 	.short	0x002c
        /*0064*/ 	.byte	0x00, 0xf0, 0x11, 0x00


	//----- nvinfo : EIATTR_KPARAM_INFO
	.align		4
.L_19:
        /*0068*/ 	.byte	0x04, 0x17
        /*006a*/ 	.short	(.L_21 - .L_20)
.L_20:
        /*006c*/ 	.word	0x00000000
        /*0070*/ 	.short	0x0007
        /*0072*/ 	.short	0x0028
        /*0074*/ 	.byte	0x00, 0xf0, 0x11, 0x00


	//----- nvinfo : EIATTR_KPARAM_INFO
	.align		4
.L_21:
        /*0078*/ 	.byte	0x04, 0x17
        /*007a*/ 	.short	(.L_23 - .L_22)
.L_22:
        /*007c*/ 	.word	0x00000000
        /*0080*/ 	.short	0x0006
        /*0082*/ 	.short	0x0024
        /*0084*/ 	.byte	0x00, 0xf0, 0x11, 0x00


	//----- nvinfo : EIATTR_KPARAM_INFO
	.align		4
.L_23:
        /*0088*/ 	.byte	0x04, 0x17
        /*008a*/ 	.short	(.L_25 - .L_24)
.L_24:
        /*008c*/ 	.word	0x00000000
        /*0090*/ 	.short	0x0005
        /*0092*/ 	.short	0x0020
        /*0094*/ 	.byte	0x00, 0xf0, 0x11, 0x00


	//----- nvinfo : EIATTR_KPARAM_INFO
	.align		4
.L_25:
        /*0098*/ 	.byte	0x04, 0x17
        /*009a*/ 	.short	(.L_27 - .L_26)
.L_26:
        /*009c*/ 	.word	0x00000000
        /*00a0*/ 	.short	0x0004
        /*00a2*/ 	.short	0x001c
        /*00a4*/ 	.byte	0x00, 0xf0, 0x11, 0x00


	//----- nvinfo : EIATTR_KPARAM_INFO
	.align		4
.L_27:
        /*00a8*/ 	.byte	0x04, 0x17
        /*00aa*/ 	.short	(.L_29 - .L_28)
.L_28:
        /*00ac*/ 	.word	0x00000000
        /*00b0*/ 	.short	0x0003
        /*00b2*/ 	.short	0x0018
        /*00b4*/ 	.byte	0x00, 0xf0, 0x11, 0x00


	//----- nvinfo : EIATTR_KPARAM_INFO
	.align		4
.L_29:
        /*00b8*/ 	.byte	0x04, 0x17
        /*00ba*/ 	.short	(.L_31 - .L_30)
.L_30:
        /*00bc*/ 	.word	0x00000000
        /*00c0*/ 	.short	0x0002
        /*00c2*/ 	.short	0x0010
        /*00c4*/ 	.byte	0x00, 0xf4, 0x21, 0x00


	//----- nvinfo : EIATTR_KPARAM_INFO
	.align		4
.L_31:
        /*00c8*/ 	.byte	0x04, 0x17
        /*00ca*/ 	.short	(.L_33 - .L_32)
.L_32:
        /*00cc*/ 	.word	0x00000000
        /*00d0*/ 	.short	0x0001
        /*00d2*/ 	.short	0x0008
        /*00d4*/ 	.byte	0x00, 0xf4, 0x21, 0x00


	//----- nvinfo : EIATTR_KPARAM_INFO
	.align		4
.L_33:
        /*00d8*/ 	.byte	0x04, 0x17
        /*00da*/ 	.short	(.L_35 - .L_34)
.L_34:
        /*00dc*/ 	.word	0x00000000
        /*00e0*/ 	.short	0x0000
        /*00e2*/ 	.short	0x0000
        /*00e4*/ 	.byte	0x00, 0xf4, 0x21, 0x00


	//----- nvinfo : EIATTR_SPARSE_MMA_MASK
	.align		4
.L_35:
        /*00e8*/ 	.byte	0x03, 0x50
        /*00ea*/ 	.short	0x0000


	//----- nvinfo : EIATTR_MAXREG_COUNT
	.align		4
        /*00ec*/ 	.byte	0x03, 0x1b
        /*00ee*/ 	.short	0x00ff


	//----- nvinfo : EIATTR_NUM_BARRIERS
	.align		4
        /*00f0*/ 	.byte	0x02, 0x4c
        /*00f2*/ 	.byte	0x01
	.zero		1


	//----- nvinfo : EIATTR_ANNOTATIONS
	.align		4
        /*00f4*/ 	.byte	0x04, 0x55
        /*00f6*/ 	.short	(.L_37 - .L_36)


	//   ....[0]....
.L_36:
        /*00f8*/ 	.word	0x00000001
        /*00fc*/ 	.byte	0x60, 0x05, 0x00, 0x00, 0x01, 0x00, 0x00, 0x00, 0xa0, 0x05, 0x00, 0x00, 0x01, 0x00, 0x00, 0x00
        /* <DEDUP_REMOVED lines=2745> */
        /*ac9c*/ 	.byte	0x00, 0xab, 0x02, 0x00


	//----- nvinfo : EIATTR_MERCURY_ISA_VERSION
	.align		4
.L_37:
        /*aca0*/ 	.byte	0x03, 0x5f
        /*aca2*/ 	.short	0x0101


	//----- nvinfo : EIATTR_EXIT_INSTR_OFFSETS
	.align		4
        /*aca4*/ 	.byte	0x04, 0x1c
        /*aca6*/ 	.short	(.L_39 - .L_38)


	//   ....[0]....
.L_38:
        /*aca8*/ 	.word	0x00102ee0


	//   ....[1]....
        /*acac*/ 	.word	0x00102f10


	//----- nvinfo : EIATTR_REQNTID
	.align		4
.L_39:
        /*acb0*/ 	.byte	0x04, 0x10
        /*acb2*/ 	.short	(.L_41 - .L_40)
.L_40:
        /*acb4*/ 	.word	0x00000080
        /*acb8*/ 	.word	0x00000001
        /*acbc*/ 	.word	0x00000001


	//----- nvinfo : EIATTR_CBANK_PARAM_SIZE
	.align		4
.L_41:
        /*acc0*/ 	.byte	0x03, 0x19
        /*acc2*/ 	.short	0x0050


	//----- nvinfo : EIATTR_PARAM_CBANK
	.align		4
        /*acc4*/ 	.byte	0x04, 0x0a
        /*acc6*/ 	.short	(.L_43 - .L_42)
	.align		4
.L_42:
        /*acc8*/ 	.word	index@(.nv.constant0.matmul_kernel)
        /*accc*/ 	.short	0x0210
        /*acce*/ 	.short	0x0050


	//----- nvinfo : EIATTR_SW_WAR
	.align		4
.L_43:
        /*acd0*/ 	.byte	0x04, 0x36
        /*acd2*/ 	.short	(.L_45 - .L_44)
.L_44:
        /*acd4*/ 	.word	0x00000008
.L_45:


//--------------------- .nv.callgraph             --------------------------
	.section	.nv.callgraph,"",@"SHT_CUDA_CALLGRAPH"
	.align	4
	.sectionentsize	8
	.align		4
        /*0000*/ 	.word	0x00000000
	.align		4
        /*0004*/ 	.word	0xffffffff
	.align		4
        /*0008*/ 	.word	0x00000000
	.align		4
        /*000c*/ 	.word	0xfffffffe
	.align		4
        /*0010*/ 	.word	0x00000000
	.align		4
        /*0014*/ 	.word	0xfffffffd
	.align		4
        /*0018*/ 	.word	0x00000000
	.align		4
        /*001c*/ 	.word	0xfffffffc


//--------------------- .text.matmul_kernel       --------------------------
	.section	.text.matmul_kernel,"ax",@progbits
	.align	128
        .global         matmul_kernel
        .type           matmul_kernel,@function
        .size           matmul_kernel,(.L_x_4 - matmul_kernel)
        .other          matmul_kernel,@"STO_CUDA_ENTRY STV_DEFAULT"
matmul_kernel:
.text.matmul_kernel:
[----:B------:R-:W0:Y:S08]  /*0000*/  LDC R1, c[0x0][0x28] ;  /* 0x00000a00ff017b82 */ /* 0x000e300000000800 */
[----:B------:R-:W1:Y:S01]  /*0010*/  LDC.64 R4, c[0x0][0x228] ;  /* 0x00008a00ff047b82 */ /* 0x000e620000000a00 */
[----:B------:R-:W2:Y:S01]  /*0020*/  S2R R7, SR_CTAID.X ;  /* 0x0000000000077919 */ /* 0x000ea20000002500 */
[----:B------:R-:W-:Y:S01]  /*0030*/  UMOV UR4, 0x400 ;  /* 0x0000040000047882 */ /* 0x000fe20000000000 */
[----:B------:R-:W-:Y:S01]  /*0040*/  ULDC.64 UR10, c[0x0][0x208] ;  /* 0x00008200000a7ab9 */ /* 0x000fe20000000a00 */
[----:B0-----:R-:W-:Y:S01]  /*0050*/  VIADD R1, R1, 0xffff9f70 ;  /* 0xffff9f7001017836 */ /* 0x001fe20000000000 */
[----:B------:R-:W0:Y:S03]  /*0060*/  S2R R21, SR_TID.X ;  /* 0x0000000000157919 */ /* 0x000e260000002100 */
[----:B------:R-:W3:Y:S01]  /*0070*/  S2UR UR5, SR_CgaCtaId ;  /* 0x00000000000579c3 */ /* 0x000ee20000008800 */
[----:B-1----:R-:W-:-:S05]  /*0080*/  VIADD R0, R5, 0x1ff ;  /* 0x000001ff05007836 */ /* 0x002fca0000000000 */
[----:B------:R-:W-:Y:S01]  /*0090*/  SHF.R.S32.HI R3, RZ, 0x1f, R0 ;  /* 0x0000001fff037819 */ /* 0x000fe20000011400 */
[----:B---3--:R-:W-:-:S03]  /*00a0*/  ULEA UR4, UR5, UR4, 0x18 ;  /* 0x0000000405047291 */ /* 0x008fc6000f8ec03f */
[----:B------:R-:W-:Y:S02]  /*00b0*/  LEA.HI R3, R3, R0, RZ, 0x9 ;  /* 0x0000000003037211 */ /* 0x000fe400078f48ff */
[----:B--2---:R-:W-:Y:S02]  /*00c0*/  IABS R10, R7 ;  /* 0x00000007000a7213 */ /* 0x004fe40000000000 */
[----:B------:R-:W-:Y:S02]  /*00d0*/  SHF.R.S32.HI R6, RZ, 0x9, R3 ;  /* 0x00000009ff067819 */ /* 0x000fe40000011403 */
[----:B0-----:R-:W-:Y:S02]  /*00e0*/  LOP3.LUT R152, R21, 0x7f, RZ, 0xc0, !PT ;  /* 0x0000007f15987812 */ /* 0x001fe400078ec0ff */
[-C--:B------:R-:W-:Y:S02]  /*00f0*/  IABS R9, R6.reuse ;  /* 0x0000000600097213 */ /* 0x080fe40000000000 */
[----:B------:R-:W-:-:S02]  /*0100*/  IABS R12, R6 ;  /* 0x00000006000c7213 */ /* 0x000fc40000000000 */
[----:B------:R-:W0:Y:S08]  /*0110*/  I2F.RP R0, R9 ;  /* 0x0000000900007306 */ /* 0x000e300000209400 */
[----:B0-----:R-:W0:Y:S02]  /*0120*/  MUFU.RCP R0, R0 ;  /* 0x0000000000007308 */ /* 0x001e240000001000 */
[----:B0-----:R-:W-:-:S02]  /*0130*/  VIADD R2, R0, 0xffffffe ;  /* 0x0ffffffe00027836 */ /* 0x001fc40000000000 */
[----:B------:R-:W-:-:S04]  /*0140*/  IMAD.MOV R0, RZ, RZ, -R12 ;  /* 0x000000ffff007224 */ /* 0x000fc800078e0a0c */
[----:B------:R0:W1:Y:S02]  /*0150*/  F2I.FTZ.U32.TRUNC.NTZ R3, R2 ;  /* 0x0000000200037305 */ /* 0x000064000021f000 */
[----:B0-----:R-:W-:Y:S02]  /*0160*/  IMAD.MOV.U32 R2, RZ, RZ, RZ ;  /* 0x000000ffff027224 */ /* 0x001fe400078e00ff */
[----:B-1----:R-:W-:-:S04]  /*0170*/  IMAD.MOV R8, RZ, RZ, -R3 ;  /* 0x000000ffff087224 */ /* 0x002fc800078e0a03 */
[----:B------:R-:W-:Y:S02]  /*0180*/  IMAD R11, R8, R9, RZ ;  /* 0x00000009080b7224 */ /* 0x000fe400078e02ff */
[----:B------:R-:W-:Y:S02]  /*0190*/  IMAD.MOV.U32 R8, RZ, RZ, R10 ;  /* 0x000000ffff087224 */ /* 0x000fe400078e000a */
[----:B------:R-:W-:-:S06]  /*01a0*/  IMAD.HI.U32 R3, R3, R11, R2 ;  /* 0x0000000b03037227 */ /* 0x000fcc00078e0002 */
[----:B------:R-:W-:-:S04]  /*01b0*/  IMAD.HI.U32 R3, R3, R8, RZ ;  /* 0x0000000803037227 */ /* 0x000fc800078e00ff */
[----:B------:R-:W-:-:S05]  /*01c0*/  IMAD R0, R3, R0, R8 ;  /* 0x0000000003007224 */ /* 0x000fca00078e0208 */
[----:B------:R-:W-:-:S13]  /*01d0*/  ISETP.GT.U32.AND P1, PT, R9, R0, PT ;  /* 0x000000000900720c */ /* 0x000fda0003f24070 */
[----:B------:R-:W-:Y:S02]  /*01e0*/  @!P1 IMAD.IADD R0, R0, 0x1, -R9 ;  /* 0x0000000100009824 */ /* 0x000fe400078e0a09 */
[----:B------:R-:W-:Y:S01]  /*01f0*/  @!P1 VIADD R3, R3, 0x1 ;  /* 0x0000000103039836 */ /* 0x000fe20000000000 */
[----:B------:R-:W-:Y:S02]  /*0200*/  ISETP.NE.AND P1, PT, R6, RZ, PT ;  /* 0x000000ff0600720c */ /* 0x000fe40003f25270 */
[----:B------:R-:W-:Y:S02]  /*0210*/  ISETP.GE.U32.AND P0, PT, R0, R9, PT ;  /* 0x000000090000720c */ /* 0x000fe40003f06070 */
[----:B------:R-:W-:-:S04]  /*0220*/  LOP3.LUT R0, R7, R6, RZ, 0x3c, !PT ;  /* 0x0000000607007212 */ /* 0x000fc800078e3cff */
[----:B------:R-:W-:Y:S01]  /*0230*/  ISETP.GE.AND P2, PT, R0, RZ, PT ;  /* 0x000000ff0000720c */ /* 0x000fe20003f46270 */
[----:B------:R-:W-:-:S06]  /*0240*/  VIADD R0, R4, 0x1ff ;  /* 0x000001ff04007836 */ /* 0x000fcc0000000000 */
[----:B------:R-:W-:-:S04]  /*0250*/  @P0 VIADD R3, R3, 0x1 ;  /* 0x0000000103030836 */ /* 0x000fc80000000000 */
[----:B------:R-:W-:Y:S01]  /*0260*/  IMAD.MOV.U32 R10, RZ, RZ, R3 ;  /* 0x000000ffff0a7224 */ /* 0x000fe200078e0003 */
[----:B------:R-:W-:-:S03]  /*0270*/  SHF.R.S32.HI R3, RZ, 0x1f, R0 ;  /* 0x0000001fff037819 */ /* 0x000fc60000011400 */
[----:B------:R-:W-:Y:S01]  /*0280*/  @!P2 IMAD.MOV R10, RZ, RZ, -R10 ;  /* 0x000000ffff0aa224 */ /* 0x000fe200078e0a0a */
[----:B------:R-:W-:Y:S02]  /*0290*/  LEA.HI R3, R3, R0, RZ, 0x9 ;  /* 0x0000000003037211 */ /* 0x000fe400078f48ff */
[----:B------:R-:W-:-:S04]  /*02a0*/  @!P1 LOP3.LUT R10, RZ, R6, RZ, 0x33, !PT ;  /* 0x00000006ff0a9212 */ /* 0x000fc800078e33ff */
[----:B------:R-:W-:Y:S01]  /*02b0*/  LEA.HI.SX32 R3, R3, -R10, 0x17 ;  /* 0x8000000a03037211 */ /* 0x000fe200078fbaff */
[----:B------:R-:W-:-:S03]  /*02c0*/  IMAD.MOV R8, RZ, RZ, -R10 ;  /* 0x000000ffff087224 */ /* 0x000fc600078e0a0a */
[----:B------:R-:W-:Y:S01]  /*02d0*/  VIMNMX R11, R3, 0x1, PT ;  /* 0x00000001030b7848 */ /* 0x000fe20003fe0100 */
[----:B------:R-:W-:-:S03]  /*02e0*/  IMAD R8, R6, R8, R7 ;  /* 0x0000000806087224 */ /* 0x000fc600078e0207 */
[-C--:B------:R-:W-:Y:S02]  /*02f0*/  IABS R9, R11.reuse ;  /* 0x0000000b00097213 */ /* 0x080fe40000000000 */
[----:B------:R-:W-:Y:S02]  /*0300*/  IABS R13, R11 ;  /* 0x0000000b000d7213 */ /* 0x000fe40000000000 */
[----:B------:R-:W0:Y:S08]  /*0310*/  I2F.RP R0, R9 ;  /* 0x0000000900007306 */ /* 0x000e300000209400 */
[----:B0-----:R-:W0:Y:S02]  /*0320*/  MUFU.RCP R0, R0 ;  /* 0x0000000000007308 */ /* 0x001e240000001000 */
[----:B0-----:R-:W-:-:S02]  /*0330*/  VIADD R2, R0, 0xffffffe ;  /* 0x0ffffffe00027836 */ /* 0x001fc40000000000 */
[----:B------:R-:W-:-:S04]  /*0340*/  IMAD.MOV R0, RZ, RZ, -R13 ;  /* 0x000000ffff007224 */ /* 0x000fc800078e0a0d */
[----:B------:R0:W1:Y:S02]  /*0350*/  F2I.FTZ.U32.TRUNC.NTZ R3, R2 ;  /* 0x0000000200037305 */ /* 0x000064000021f000 */
[----:B0-----:R-:W-:Y:S02]  /*0360*/  IMAD.MOV.U32 R2, RZ, RZ, RZ ;  /* 0x000000ffff027224 */ /* 0x001fe400078e00ff */
[----:B-1----:R-:W-:-:S04]  /*0370*/  IMAD.MOV R12, RZ, RZ, -R3 ;  /* 0x000000ffff0c7224 */ /* 0x002fc800078e0a03 */
[----:B------:R-:W-:Y:S01]  /*0380*/  IMAD.MOV.U32 R6, RZ, RZ, R12 ;  /* 0x000000ffff067224 */ /* 0x000fe200078e000c */
[----:B------:R-:W-:-:S03]  /*0390*/  IABS R12, R8 ;  /* 0x00000008000c7213 */ /* 0x000fc60000000000 */
[----:B------:R-:W-:Y:S02]  /*03a0*/  IMAD R7, R6, R9, RZ ;  /* 0x0000000906077224 */ /* 0x000fe400078e02ff */
[----:B------:R-:W-:Y:S02]  /*03b0*/  IMAD.MOV.U32 R6, RZ, RZ, R12 ;  /* 0x000000ffff067224 */ /* 0x000fe400078e000c */
[----:B------:R-:W-:-:S06]  /*03c0*/  IMAD.HI.U32 R3, R3, R7, R2 ;  /* 0x0000000703037227 */ /* 0x000fcc00078e0002 */
[----:B------:R-:W-:-:S04]  /*03d0*/  IMAD.HI.U32 R3, R3, R6, RZ ;  /* 0x0000000603037227 */ /* 0x000fc800078e00ff */
[----:B------:R-:W-:Y:S02]  /*03e0*/  IMAD R0, R3, R0, R6 ;  /* 0x0000000003007224 */ /* 0x000fe400078e0206 */
[----:B------:R-:W0:Y:S03]  /*03f0*/  LDC R6, c[0x0][0x230] ;  /* 0x00008c00ff067b82 */ /* 0x000e260000000800 */
[----:B------:R-:W-:-:S13]  /*0400*/  ISETP.GT.U32.AND P1, PT, R9, R0, PT ;  /* 0x000000000900720c */ /* 0x000fda0003f24070 */
[----:B------:R-:W-:Y:S02]  /*0410*/  @!P1 IMAD.IADD R0, R0, 0x1, -R9 ;  /* 0x0000000100009824 */ /* 0x000fe400078e0a09 */
[----:B------:R-:W-:Y:S01]  /*0420*/  @!P1 VIADD R3, R3, 0x1 ;  /* 0x0000000103039836 */ /* 0x000fe20000000000 */
[----:B------:R-:W-:Y:S02]  /*0430*/  ISETP.NE.AND P1, PT, R11, RZ, PT ;  /* 0x000000ff0b00720c */ /* 0x000fe40003f25270 */
[----:B------:R-:W-:Y:S02]  /*0440*/  ISETP.GE.U32.AND P0, PT, R0, R9, PT ;  /* 0x000000090000720c */ /* 0x000fe40003f06070 */
[----:B------:R-:W-:Y:S01]  /*0450*/  LOP3.LUT R0, R8, R11, RZ, 0x3c, !PT ;  /* 0x0000000b08007212 */ /* 0x000fe200078e3cff */
[----:B0-----:R-:W-:-:S03]  /*0460*/  VIADD R6, R6, 0x3f ;  /* 0x0000003f06067836 */ /* 0x001fc60000000000 */
[----:B------:R-:W-:-:S07]  /*0470*/  ISETP.GE.AND P2, PT, R0, RZ, PT ;  /* 0x000000ff0000720c */ /* 0x000fce0003f46270 */
[----:B------:R-:W-:Y:S01]  /*0480*/  @P0 VIADD R3, R3, 0x1 ;  /* 0x0000000103030836 */ /* 0x000fe20000000000 */
[----:B------:R-:W-:-:S05]  /*0490*/  ISETP.GT.AND P0, PT, R6, 0x3f, PT ;  /* 0x0000003f0600780c */ /* 0x000fca0003f04270 */
[----:B------:R-:W-:Y:S01]  /*04a0*/  @!P2 IMAD.MOV R3, RZ, RZ, -R3 ;  /* 0x000000ffff03a224 */ /* 0x000fe200078e0a03 */
[----:B------:R-:W-:-:S05]  /*04b0*/  @!P1 LOP3.LUT R3, RZ, R11, RZ, 0x33, !PT ;  /* 0x0000000bff039212 */ /* 0x000fca00078e33ff */
[----:B------:R-:W-:-:S04]  /*04c0*/  IMAD.MOV R0, RZ, RZ, -R3 ;  /* 0x000000ffff007224 */ /* 0x000fc800078e0a03 */
[----:B------:R-:W-:Y:S02]  /*04d0*/  IMAD R0, R11, R0, R8 ;  /* 0x000000000b007224 */ /* 0x000fe400078e0208 */
[----:B------:R-:W-:Y:S02]  /*04e0*/  IMAD.SHL.U32 R8, R3, 0x200, RZ ;  /* 0x0000020003087824 */ /* 0x000fe400078e00ff */
[----:B------:R-:W-:-:S04]  /*04f0*/  IMAD.IADD R9, R10, 0x1, R0 ;  /* 0x000000010a097824 */ /* 0x000fc800078e0200 */
[----:B------:R-:W-:-:S04]  /*0500*/  IMAD R9, R9, 0x200, R152 ;  /* 0x0000020009097824 */ /* 0x000fc800078e0298 */
[C---:B------:R-:W-:Y:S02]  /*0510*/  VIADD R12, R9.reuse, 0x80 ;  /* 0x00000080090c7836 */ /* 0x040fe40000000000 */
[C---:B------:R-:W-:Y:S02]  /*0520*/  VIADD R11, R9.reuse, 0x100 ;  /* 0x00000100090b7836 */ /* 0x040fe40000000000 */
[----:B------:R-:W-:Y:S01]  /*0530*/  VIADD R10, R9, 0x180 ;  /* 0x00000180090a7836 */ /* 0x000fe20000000000 */
[----:B------:R-:W-:Y:S06]  /*0540*/  @P0 BRA `(.L_x_0) ;  /* 0x0000007c000c0947 */ /* 0x000fec0003800000 */
[----:B------:R-:W-:Y:S01]  /*0550*/  IMAD.SHL.U32 R0, R21, 0x8, RZ ;  /* 0x0000000815007824 */ /* 0x000fe200078e00ff */
[----:B------:R1:W-:Y:S01]  /*0560*/  STL [R1+0x1c00], RZ ;  /* 0x001c00ff01007387 */ /* 0x0003e20000100800 */
[----:B------:R-:W-:Y:S02]  /*0570*/  CS2R R24, SRZ ;  /* 0x0000000000187805 */ /* 0x000fe4000001ff00 */
[----:B------:R-:W-:Y:S02]  /*0580*/  CS2R R26, SRZ ;  /* 0x00000000001a7805 */ /* 0x000fe4000001ff00 */
[----:B------:R-:W-:Y:S01]  /*0590*/  CS2R R28, SRZ ;  /* 0x00000000001c7805 */ /* 0x000fe2000001ff00 */
[----:B------:R1:W-:Y:S01]  /*05a0*/  STL [R1+0x4628], R0 ;  /* 0x0046280001007387 */ /* 0x0003e20000100800 */
[----:B------:R-:W-:Y:S02]  /*05b0*/  CS2R R30, SRZ ;  /* 0x00000000001e7805 */ /* 0x000fe4000001ff00 */
[----:B------:R-:W-:-:S02]  /*05c0*/  CS2R R32, SRZ ;  /* 0x0000000000207805 */ /* 0x000fc4000001ff00 */
[----:B------:R-:W-:Y:S01]  /*05d0*/  CS2R R34, SRZ ;  /* 0x0000000000227805 */ /* 0x000fe2000001ff00 */
[----:B------:R1:W-:Y:S01]  /*05e0*/  STL [R1+0x1c04], RZ ;  /* 0x001c04ff01007387 */ /* 0x0003e20000100800 */
[----:B------:R-:W-:Y:S02]  /*05f0*/  CS2R R36, SRZ ;  /* 0x0000000000247805 */ /* 0x000fe4000001ff00 */
[----:B------:R-:W-:Y:S02]  /*0600*/  CS2R R38, SRZ ;  /* 0x0000000000267805 */ /* 0x000fe4000001ff00 */
[----:B------:R-:W-:Y:S01]  /*0610*/  CS2R R40, SRZ ;  /* 0x0000000000287805 */ /* 0x000fe2000001ff00 */
[----:B------:R1:W-:Y:S01]  /*0620*/  STL [R1+0x1c08], RZ ;  /* 0x001c08ff01007387 */ /* 0x0003e20000100800 */
        /* <DEDUP_REMOVED lines=72> */
[----:B------:R-:W-:-:S03]  /*0ab0*/  CS2R R150, SRZ ;  /* 0x0000000000967805 */ /* 0x000fc6000001ff00 */
[----:B------:R1:W-:Y:S04]  /*0ac0*/  STL [R1+0x1c54], RZ ;  /* 0x001c54ff01007387 */ /* 0x0003e80000100800 */
        /* <DEDUP_REMOVED lines=1770> */
[----:B------:R1:W-:Y:S04]  /*7970*/  STL [R1], RZ ;  /* 0x000000ff01007387 */ /* 0x0003e80000100800 */
        /* <DEDUP_REMOVED lines=126> */
[----:B------:R1:W-:Y:S01]  /*8160*/  STL [R1+0x1fc], RZ ;  /* 0x0001fcff01007387 */ /* 0x0003e20000100800 */
[----:B------:R-:W-:Y:S05]  /*8170*/  BRA `(.L_x_1) ;  /* 0x0000048000507947 */ /* 0x000fea0003800000 */
.L_x_0:
[----:B------:R-:W-:Y:S01]  /*8180*/  IABS R18, R4 ;  /* 0x0000000400127213 */ /* 0x000fe20000000000 */
[----:B------:R-:W-:Y:S01]  /*8190*/  STL [R1+0x521c], R5 ;  /* 0x00521c0501007387 */ /* 0x000fe20000100800 */
[----:B------:R-:W-:Y:S01]  /*81a0*/  IABS R0, R5 ;  /* 0x0000000500007213 */ /* 0x000fe20000000000 */
[----:B------:R-:W-:Y:S01]  /*81b0*/  ULDC UR5, c[0x0][0x23c] ;  /* 0x00008f0000057ab9 */ /* 0x000fe20000000800 */
[----:B------:R-:W0:Y:S01]  /*81c0*/  I2F.RP R7, R18 ;  /* 0x0000001200077306 */ /* 0x000e220000209400 */
[----:B------:R-:W-:Y:S01]  /*81d0*/  IABS R16, R9 ;  /* 0x0000000900107213 */ /* 0x000fe20000000000 */
[----:B------:R-:W-:Y:S01]  /*81e0*/  ULDC.64 UR6, c[0x0][0x218] ;  /* 0x0000860000067ab9 */ /* 0x000fe20000000a00 */
[----:B------:R-:W-:Y:S01]  /*81f0*/  IABS R17, R12 ;  /* 0x0000000c00117213 */ /* 0x000fe20000000000 */
[----:B------:R-:W-:Y:S01]  /*8200*/  ULDC UR8, c[0x0][0x234] ;  /* 0x00008d0000087ab9 */ /* 0x000fe20000000800 */
[----:B------:R-:W-:Y:S01]  /*8210*/  IABS R19, R11 ;  /* 0x0000000b00137213 */ /* 0x000fe20000000000 */
[----:B------:R-:W-:Y:S01]  /*8220*/  ULDC UR17, c[0x0][0x238] ;  /* 0x00008e0000117ab9 */ /* 0x000fe20000000800 */
[----:B------:R-:W-:Y:S01]  /*8230*/  IABS R20, R10 ;  /* 0x0000000a00147213 */ /* 0x000fe20000000000 */
[----:B------:R-:W1:Y:S01]  /*8240*/  I2F.RP R13, R0 ;  /* 0x00000000000d7306 */ /* 0x000e620000209400 */
[----:B------:R-:W-:Y:S01]  /*8250*/  ULDC UR25, c[0x0][0x238] ;  /* 0x00008e0000197ab9 */ /* 0x000fe20000000800 */
[----:B------:R-:W-:Y:S01]  /*8260*/  ULDC UR42, c[0x0][0x238] ;  /* 0x00008e00002a7ab9 */ /* 0x000fe20000000800 */
[----:B------:R-:W-:Y:S01]  /*8270*/  ULDC UR39, c[0x0][0x238] ;  /* 0x00008e0000277ab9 */ /* 0x000fe20000000800 */
[----:B------:R-:W-:Y:S01]  /*8280*/  ULDC UR31, c[0x0][0x238] ;  /* 0x00008e00001f7ab9 */ /* 0x000fe20000000800 */
[----:B------:R-:W-:Y:S01]  /*8290*/  ULDC UR35, c[0x0][0x238] ;  /* 0x00008e0000237ab9 */ /* 0x000fe20000000800 */
[----:B------:R-:W-:Y:S01]  /*82a0*/  ULDC UR12, c[0x0][0x238] ;  /* 0x00008e00000c7ab9 */ /* 0x000fe20000000800 */
[----:B------:R-:W-:Y:S01]  /*82b0*/  ULDC UR14, c[0x0][0x238] ;  /* 0x00008e00000e7ab9 */ /* 0x000fe20000000800 */
[----:B0-----:R-:W0:Y:S01]  /*82c0*/  MUFU.RCP R7, R7 ;  /* 0x0000000700077308 */ /* 0x001e220000001000 */
[----:B------:R-:W-:Y:S01]  /*82d0*/  ULDC UR59, c[0x0][0x238] ;  /* 0x00008e00003b7ab9 */ /* 0x000fe20000000800 */
[----:B------:R-:W-:Y:S01]  /*82e0*/  ULDC UR57, c[0x0][0x238] ;  /* 0x00008e0000397ab9 */ /* 0x000fe20000000800 */
[----:B------:R-:W-:Y:S01]  /*82f0*/  ULDC UR55, c[0x0][0x238] ;  /* 0x00008e0000377ab9 */ /* 0x000fe20000000800 */
[----:B------:R-:W-:Y:S01]  /*8300*/  ULDC UR53, c[0x0][0x238] ;  /* 0x00008e0000357ab9 */ /* 0x000fe20000000800 */
[----:B------:R-:W-:Y:S01]  /*8310*/  ULDC UR51, c[0x0][0x238] ;  /* 0x00008e0000337ab9 */ /* 0x000fe20000000800 */
[----:B------:R-:W-:Y:S01]  /*8320*/  ULDC UR49, c[0x0][0x238] ;  /* 0x00008e0000317ab9 */ /* 0x000fe20000000800 */
[----:B------:R-:W-:Y:S01]  /*8330*/  ULDC UR47, c[0x0][0x238] ;  /* 0x00008e00002f7ab9 */ /* 0x000fe20000000800 */
[----:B-1----:R-:W1:Y:S01]  /*8340*/  MUFU.RCP R13, R13 ;  /* 0x0000000d000d7308 */ /* 0x002e620000001000 */
[----:B------:R-:W-:Y:S01]  /*8350*/  ULDC UR44, c[0x0][0x238] ;  /* 0x00008e00002c7ab9 */ /* 0x000fe20000000800 */
[----:B------:R-:W-:Y:S01]  /*8360*/  ULDC UR16, c[0x0][0x238] ;  /* 0x00008e0000107ab9 */ /* 0x000fe20000000800 */
[----:B------:R-:W-:Y:S01]  /*8370*/  ULDC UR20, c[0x0][0x238] ;  /* 0x00008e0000147ab9 */ /* 0x000fe20000000800 */
[----:B------:R-:W-:Y:S01]  /*8380*/  ULDC UR24, c[0x0][0x238] ;  /* 0x00008e0000187ab9 */ /* 0x000fe20000000800 */
[----:B------:R-:W-:Y:S01]  /*8390*/  ULDC UR28, c[0x0][0x238] ;  /* 0x00008e00001c7ab9 */ /* 0x000fe20000000800 */
[----:B------:R-:W-:Y:S01]  /*83a0*/  ULDC UR43, c[0x0][0x238] ;  /* 0x00008e00002b7ab9 */ /* 0x000fe20000000800 */
[----:B------:R-:W-:Y:S01]  /*83b0*/  ULDC UR41, c[0x0][0x238] ;  /* 0x00008e0000297ab9 */ /* 0x000fe20000000800 */
[----:B------:R-:W-:Y:S01]  /*83c0*/  ULDC UR38, c[0x0][0x238] ;  /* 0x00008e0000267ab9 */ /* 0x000fe20000000800 */
[----:B0-----:R-:W-:Y:S01]  /*83d0*/  VIADD R2, R7, 0xffffffe ;  /* 0x0ffffffe07027836 */ /* 0x001fe20000000000 */
[----:B------:R-:W-:Y:S01]  /*83e0*/  SHF.R.S32.HI R7, RZ, 0x1f, R6 ;  /* 0x0000001fff077819 */ /* 0x000fe20000011406 */
[----:B------:R-:W-:Y:S01]  /*83f0*/  ULDC UR37, c[0x0][0x238] ;  /* 0x00008e0000257ab9 */ /* 0x000fe20000000800 */
[----:B------:R-:W-:Y:S01]  /*8400*/  ULDC UR22, c[0x0][0x238] ;  /* 0x00008e0000167ab9 */ /* 0x000fe20000000800 */
[----:B------:R0:W2:Y:S01]  /*8410*/  F2I.FTZ.U32.TRUNC.NTZ R3, R2 ;  /* 0x0000000200037305 */ /* 0x0000a2000021f000 */
[----:B------:R-:W-:Y:S01]  /*8420*/  ULDC UR23, c[0x0][0x238] ;  /* 0x00008e0000177ab9 */ /* 0x000fe20000000800 */
[----:B------:R-:W-:Y:S01]  /*8430*/  ULDC UR26, c[0x0][0x238] ;  /* 0x00008e00001a7ab9 */ /* 0x000fe20000000800 */
[----:B------:R-:W-:Y:S01]  /*8440*/  ULDC UR27, c[0x0][0x238] ;  /* 0x00008e00001b7ab9 */ /* 0x000fe20000000800 */
[----:B-1----:R-:W-:Y:S01]  /*8450*/  VIADD R14, R13, 0xffffffe ;  /* 0x0ffffffe0d0e7836 */ /* 0x002fe20000000000 */
[----:B------:R-:W-:Y:S01]  /*8460*/  ULDC UR30, c[0x0][0x238] ;  /* 0x00008e00001e7ab9 */ /* 0x000fe20000000800 */
[----:B------:R-:W-:Y:S01]  /*8470*/  ULDC UR19, c[0x0][0x238] ;  /* 0x00008e0000137ab9 */ /* 0x000fe20000000800 */
[----:B------:R-:W-:Y:S01]  /*8480*/  ULDC UR18, c[0x0][0x238] ;  /* 0x00008e0000127ab9 */ /* 0x000fe20000000800 */
[----:B0-----:R-:W-:-:S02]  /*8490*/  IMAD.MOV.U32 R2, RZ, RZ, RZ ;  /* 0x000000ffff027224 */ /* 0x001fc400078e00ff */
[----:B--2---:R-:W-:-:S04]  /*84a0*/  IMAD.MOV R15, RZ, RZ, -R3 ;  /* 0x000000ffff0f7224 */ /* 0x004fc800078e0a03 */
[----:B------:R-:W-:-:S04]  /*84b0*/  IMAD R15, R15, R18, RZ ;  /* 0x000000120f0f7224 */ /* 0x000fc800078e02ff */
[----:B------:R-:W-:Y:S01]  /*84c0*/  IMAD.HI.U32 R3, R3, R15, R2 ;  /* 0x0000000f03037227 */ /* 0x000fe200078e0002 */
[----:B------:R-:W-:Y:S01]  /*84d0*/  LEA.HI R2, R7, R6, RZ, 0x6 ;  /* 0x0000000607027211 */ /* 0x000fe200078f30ff */
[----:B------:R0:W1:Y:S04]  /*84e0*/  F2I.FTZ.U32.TRUNC.NTZ R15, R14 ;  /* 0x0000000e000f7305 */ /* 0x000068000021f000 */
[----:B------:R2:W-:Y:S01]  /*84f0*/  STL [R1+0x1c0], R2 ;  /* 0x0001c00201007387 */ /* 0x0005e20000100800 */
[----:B------:R-:W-:-:S03]  /*8500*/  IMAD.HI.U32 R6, R3, R17, RZ ;  /* 0x0000001103067227 */ /* 0x000fc600078e00ff */
[----:B------:R-:W-:Y:S01]  /*8510*/  STL [R1+0x51d0], R8 ;  /* 0x0051d00801007387 */ /* 0x000fe20000100800 */
[----:B------:R-:W-:-:S03]  /*8520*/  IMAD.MOV R6, RZ, RZ, -R6 ;  /* 0x000000ffff067224 */ /* 0x000fc600078e0a06 */
[----:B------:R3:W-:Y:S01]  /*8530*/  STL [R1+0x51d4], R9 ;  /* 0x0051d40901007387 */ /* 0x0007e20000100800 */
[C---:B------:R-:W-:Y:S01]  /*8540*/  IMAD R13, R18.reuse, R6, R17 ;  /* 0x00000006120d7224 */ /* 0x040fe200078e0211 */
[----:B------:R-:W-:Y:S01]  /*8550*/  LEA.HI R6, R21, R8, RZ, 0x1a ;  /* 0x0000000815067211 */ /* 0x000fe200078fd0ff */
[C---:B--2---:R-:W-:Y:S01]  /*8560*/  IMAD.HI.U32 R2, R3.reuse, R16, RZ ;  /* 0x0000001003027227 */ /* 0x044fe200078e00ff */
[----:B------:R-:W-:Y:S02]  /*8570*/  STL [R1+0x51d8], R12 ;  /* 0x0051d80c01007387 */ /* 0x000fe40000100800 */
[----:B------:R-:W-:Y:S01]  /*8580*/  ISETP.GT.U32.AND P2, PT, R18, R13, PT ;  /* 0x0000000d1200720c */ /* 0x000fe20003f44070 */
[----:B------:R-:W-:Y:S01]  /*8590*/  IMAD.MOV R7, RZ, RZ, -R2 ;  /* 0x000000ffff077224 */ /* 0x000fe200078e0a02 */
[----:B------:R-:W-:Y:S01]  /*85a0*/  STL [R1+0x51dc], R11 ;  /* 0x0051dc0b01007387 */ /* 0x000fe20000100800 */
[----:B------:R-:W-:-:S03]  /*85b0*/  IMAD.HI.U32 R2, R3, R19, RZ ;  /* 0x0000001303027227 */ /* 0x000fc600078e00ff */
[----:B------:R2:W-:Y:S01]  /*85c0*/  STL [R1+0x51e0], R10 ;  /* 0x0051e00a01007387 */ /* 0x0005e20000100800 */
[----:B------:R-:W-:Y:S01]  /*85d0*/  IMAD R7, R18, R7, R16 ;  /* 0x0000000712077224 */ /* 0x000fe200078e0210 */
[----:B------:R-:W-:Y:S01]  /*85e0*/  SHF.R.U32.HI R16, RZ, 0x6, R21 ;  /* 0x00000006ff107819 */ /* 0x000fe20000011615 */
[----:B------:R-:W-:-:S03]  /*85f0*/  IMAD.HI.U32 R3, R3, R20, RZ ;  /* 0x0000001403037227 */ /* 0x000fc600078e00ff */
[----:B------:R-:W-:Y:S01]  /*8600*/  ISETP.GT.U32.AND P0, PT, R18, R7, PT ;  /* 0x000000071200720c */ /* 0x000fe20003f04070 */
[----:B------:R-:W-:Y:S01]  /*8610*/  IMAD.MOV R2, RZ, RZ, -R2 ;  /* 0x000000ffff027224 */ /* 0x000fe200078e0a02 */
[----:B------:R-:W-:Y:S01]  /*8620*/  SGXT.U32 R17, R16, 0x1 ;  /* 0x000000011011781a */ /* 0x000fe20000000000 */
[----:B------:R-:W-:Y:S02]  /*8630*/  IMAD.MOV R21, RZ, RZ, -R3 ;  /* 0x000000ffff157224 */ /* 0x000fe400078e0a03 */
[----:B------:R-:W-:Y:S01]  /*8640*/  IMAD R16, R18, R2, R19 ;  /* 0x0000000212107224 */ /* 0x000fe200078e0213 */
[----:B------:R-:W-:Y:S01]  /*8650*/  LOP3.LUT R3, R8, R17, RZ, 0xfc, !PT ;  /* 0x0000001108037212 */ /* 0x000fe200078efcff */
[C---:B------:R-:W-:Y:S02]  /*8660*/  IMAD R17, R18.reuse, R21, R20 ;  /* 0x0000001512117224 */ /* 0x040fe400078e0214 */
[--C-:B------:R-:W-:Y:S01]  /*8670*/  @!P2 IMAD.IADD R13, R13, 0x1, -R18.reuse ;  /* 0x000000010d0da824 */ /* 0x100fe200078e0a12 */
[----:B------:R-:W-:Y:S01]  /*8680*/  ISETP.GT.U32.AND P5, PT, R18, R16, PT ;  /* 0x000000101200720c */ /* 0x000fe20003fa4070 */
[----:B------:R-:W-:Y:S01]  /*8690*/  VIADD R2, R6, 0x1fe ;  /* 0x000001fe06027836 */ /* 0x000fe20000000000 */
[C---:B------:R-:W-:Y:S01]  /*86a0*/  ISETP.GT.U32.AND P6, PT, R18.reuse, R17, PT ;  /* 0x000000111200720c */ /* 0x040fe20003fc4070 */
[----:B------:R-:W-:Y:S01]  /*86b0*/  @!P0 IMAD.IADD R7, R7, 0x1, -R18 ;  /* 0x0000000107078824 */ /* 0x000fe200078e0a12 */
[----:B0-----:R-:W-:Y:S01]  /*86c0*/  LOP3.LUT R14, R3, 0x1fc, RZ, 0xfc, !PT ;  /* 0x000001fc030e7812 */ /* 0x001fe200078efcff */
[----:B-1----:R-:W-:Y:S01]  /*86d0*/  IMAD.MOV R19, RZ, RZ, -R15 ;  /* 0x000000ffff137224 */ /* 0x002fe200078e0a0f */
[----:B------:R-:W-:Y:S01]  /*86e0*/  ISETP.GT.U32.AND P0, PT, R18, R13, PT ;  /* 0x0000000d1200720c */ /* 0x000fe20003f04070 */
[----:B------:R-:W-:Y:S01]  /*86f0*/  VIADD R240, R6, 0x2e ;  /* 0x0000002e06f07836 */ /* 0x000fe20000000000 */
[----:B------:R-:W-:Y:S01]  /*8700*/  ISETP.GT.U32.AND P3, PT, R18, R7, PT ;  /* 0x000000071200720c */ /* 0x000fe20003f64070 */
[----:B------:R-:W-:Y:S01]  /*8710*/  IMAD R19, R19, R0, RZ ;  /* 0x0000000013137224 */ /* 0x000fe200078e02ff */
[----:B------:R-:W-:-:S02]  /*8720*/  ISETP.GE.AND P1, PT, R14, RZ, PT ;  /* 0x000000ff0e00720c */ /* 0x000fc40003f26270 */
[----:B------:R-:W-:Y:S01]  /*8730*/  IABS R21, R14 ;  /* 0x0000000e00157213 */ /* 0x000fe20000000000 */
[----:B------:R-:W-:Y:S01]  /*8740*/  IMAD.MOV.U32 R14, RZ, RZ, RZ ;  /* 0x000000ffff0e7224 */ /* 0x000fe200078e00ff */
[----:B------:R-:W-:Y:S01]  /*8750*/  IABS R20, R2 ;  /* 0x0000000200147213 */ /* 0x000fe20000000000 */
[----:B------:R-:W-:Y:S01]  /*8760*/  @!P5 IMAD.IADD R16, R16, 0x1, -R18 ;  /* 0x000000011010d824 */ /* 0x000fe200078e0a12 */
[----:B------:R-:W-:Y:S01]  /*8770*/  ISETP.GE.AND P4, PT, R2, RZ, PT ;  /* 0x000000ff0200720c */ /* 0x000fe20003f86270 */
[----:B------:R-:W-:Y:S01]  /*8780*/  IMAD.HI.U32 R2, R15, R19, R14 ;  /* 0x000000130f027227 */ /* 0x000fe200078e000e */
[C---:B------:R-:W-:Y:S02]  /*8790*/  LOP3.LUT R22, R3.reuse, 0x1fa, RZ, 0xfc, !PT ;  /* 0x000001fa03167812 */ /* 0x040fe400078efcff */
[----:B------:R-:W-:Y:S01]  /*87a0*/  ISETP.GT.U32.AND P2, PT, R18, R16, PT ;  /* 0x000000101200720c */ /* 0x000fe20003f44070 */
[----:B------:R-:W-:Y:S01]  /*87b0*/  IMAD.MOV.U32 R19, RZ, RZ, R20 ;  /* 0x000000ffff137224 */ /* 0x000fe200078e0014 */
[----:B------:R-:W-:Y:S01]  /*87c0*/  LOP3.LUT R24, R3, 0x1f8, RZ, 0xfc, !PT ;  /* 0x000001f803187812 */ /* 0x000fe200078efcff */
[----:B------:R-:W-:Y:S01]  /*87d0*/  @!P6 IMAD.IADD R17, R17, 0x1, -R18 ;  /* 0x000000011111e824 */ /* 0x000fe200078e0a12 */
[----:B------:R-:W-:Y:S01]  /*87e0*/  IABS R23, R22 ;  /* 0x0000001600177213 */ /* 0x000fe20000000000 */
[----:B------:R-:W-:Y:S01]  /*87f0*/  IMAD.HI.U32 R14, R2, R19, RZ ;  /* 0x00000013020e7227 */ /* 0x000fe200078e00ff */
[----:B------:R-:W-:-:S02]  /*8800*/  IABS R25, R24 ;  /* 0x0000001800197213 */ /* 0x000fc40000000000 */
[----:B------:R-:W-:Y:S01]  /*8810*/  ISETP.GT.U32.AND P5, PT, R18, R17, PT ;  /* 0x000000111200720c */ /* 0x000fe20003fa4070 */
[--C-:B------:R-:W-:Y:S01]  /*8820*/  @!P3 IMAD.IADD R7, R7, 0x1, -R18.reuse ;  /* 0x000000010707b824 */ /* 0x100fe200078e0a12 */
[----:B------:R-:W-:Y:S01]  /*8830*/  ISETP.GE.AND P3, PT, R9, RZ, PT ;  /* 0x000000ff0900720c */ /* 0x000fe20003f66270 */
[----:B------:R-:W-:Y:S01]  /*8840*/  @!P0 IMAD.IADD R13, R13, 0x1, -R18 ;  /* 0x000000010d0d8824 */ /* 0x000fe200078e0a12 */
[----:B------:R-:W-:Y:S01]  /*8850*/  ISETP.GE.AND P0, PT, R11, RZ, PT ;  /* 0x000000ff0b00720c */ /* 0x000fe20003f06270 */
[----:B------:R-:W-:Y:S01]  /*8860*/  IMAD.HI.U32 R15, R2, R21, RZ ;  /* 0x00000015020f7227 */ /* 0x000fe200078e00ff */
[----:B------:R-:W-:Y:S02]  /*8870*/  ISETP.GE.AND P6, PT, R22, RZ, PT ;  /* 0x000000ff1600720c */ /* 0x000fe40003fc6270 */
[----:B------:R-:W-:Y:S01]  /*8880*/  LOP3.LUT R22, R3, 0x1ec, RZ, 0xfc, !PT ;  /* 0x000001ec03167812 */ /* 0x000fe200078efcff */
[----:B------:R-:W-:Y:S02]  /*8890*/  IMAD.MOV R14, RZ, RZ, -R14 ;  /* 0x000000ffff0e7224 */ /* 0x000fe400078e0a0e */
[----:B------:R-:W-:-:S02]  /*88a0*/  IMAD.MOV R20, RZ, RZ, -R15 ;  /* 0x000000ffff147224 */ /* 0x000fc400078e0a0f */
[C---:B------:R-:W-:Y:S02]  /*88b0*/  IMAD R15, R0.reuse, R14, R19 ;  /* 0x0000000e000f7224 */ /* 0x040fe400078e0213 */
[----:B------:R-:W-:Y:S01]  /*88c0*/  IMAD R19, R0, R20, R21 ;  /* 0x0000001400137224 */ /* 0x000fe200078e0215 */
[----:B------:R-:W-:Y:S01]  /*88d0*/  LOP3.LUT R20, R3, 0x1f2, RZ, 0xfc, !PT ;  /* 0x000001f203147812 */ /* 0x000fe200078efcff */
[--C-:B------:R-:W-:Y:S01]  /*88e0*/  @!P2 IMAD.IADD R16, R16, 0x1, -R18.reuse ;  /* 0x000000011010a824 */ /* 0x100fe200078e0a12 */
[----:B------:R-:W-:Y:S01]  /*88f0*/  ISETP.GT.U32.AND P2, PT, R0, R15, PT ;  /* 0x0000000f0000720c */ /* 0x000fe20003f44070 */
[----:B------:R-:W-:Y:S01]  /*8900*/  @!P5 IMAD.IADD R17, R17, 0x1, -R18 ;  /* 0x000000011111d824 */ /* 0x000fe200078e0a12 */
[----:B------:R-:W-:Y:S01]  /*8910*/  ISETP.GE.AND P5, PT, R12, RZ, PT ;  /* 0x000000ff0c00720c */ /* 0x000fe20003fa6270 */
[----:B------:R-:W-:Y:S01]  /*8920*/  @!P3 IMAD.MOV R7, RZ, RZ, -R7 ;  /* 0x000000ffff07b224 */ /* 0x000fe200078e0a07 */
[----:B------:R-:W-:Y:S01]  /*8930*/  ISETP.GE.AND P3, PT, R10, RZ, PT ;  /* 0x000000ff0a00720c */ /* 0x000fe20003f66270 */
[----:B------:R-:W-:Y:S01]  /*8940*/  @!P0 IMAD.MOV R16, RZ, RZ, -R16 ;  /* 0x000000ffff108224 */ /* 0x000fe200078e0a10 */
[----:B------:R-:W-:Y:S01]  /*8950*/  ISETP.GT.U32.AND P0, PT, R0, R19, PT ;  /* 0x000000130000720c */ /* 0x000fe20003f04070 */
[----:B------:R-:W-:-:S04]  /*8960*/  IMAD.HI.U32 R14, R2, R23, RZ ;  /* 0x00000017020e7227 */ /* 0x000fc800078e00ff */
[----:B------:R-:W-:-:S04]  /*8970*/  IMAD.HI.U32 R18, R2, R25, RZ ;  /* 0x0000001902127227 */ /* 0x000fc800078e00ff */
[----:B------:R-:W-:Y:S02]  /*8980*/  IMAD.MOV R14, RZ, RZ, -R14 ;  /* 0x000000ffff0e7224 */ /* 0x000fe400078e0a0e */
[----:B------:R-:W-:Y:S02]  /*8990*/  IMAD.MOV R18, RZ, RZ, -R18 ;  /* 0x000000ffff127224 */ /* 0x000fe400078e0a12 */
[C---:B------:R-:W-:Y:S02]  /*89a0*/  IMAD R21, R0.reuse, R14, R23 ;  /* 0x0000000e00157224 */ /* 0x040fe400078e0217 */
[----:B------:R-:W-:Y:S01]  /*89b0*/  IMAD R23, R0, R18, R25 ;  /* 0x0000001200177224 */ /* 0x000fe200078e0219 */
[----:B------:R-:W-:Y:S01]  /*89c0*/  LOP3.LUT R18, R3, 0x1f6, RZ, 0xfc, !PT ;  /* 0x000001f603127812 */ /* 0x000fe200078efcff */
[--C-:B------:R-:W-:Y:S01]  /*89d0*/  @!P2 IMAD.IADD R15, R15, 0x1, -R0.reuse ;  /* 0x000000010f0fa824 */ /* 0x100fe200078e0a00 */
[----:B------:R-:W-:Y:S01]  /*89e0*/  IABS R25, R20 ;  /* 0x0000001400197213 */ /* 0x000fe20000000000 */
[----:B------:R-:W-:Y:S01]  /*89f0*/  @!P5 IMAD.MOV R13, RZ, RZ, -R13 ;  /* 0x000000ffff0dd224 */ /* 0x000fe200078e0a0d */
[----:B------:R-:W-:Y:S01]  /*8a00*/  ISETP.NE.AND P5, PT, R4, RZ, PT ;  /* 0x000000ff0400720c */ /* 0x000fe20003fa5270 */
[----:B------:R-:W-:Y:S01]  /*8a10*/  @!P3 IMAD.MOV R17, RZ, RZ, -R17 ;  /* 0x000000ffff11b224 */ /* 0x000fe200078e0a11 */
[----:B------:R-:W-:Y:S01]  /*8a20*/  LOP3.LUT R4, RZ, R4, RZ, 0x33, !PT ;  /* 0x00000004ff047212 */ /* 0x000fe200078e33ff */
[----:B------:R-:W-:Y:S01]  /*8a30*/  @!P0 IMAD.IADD R19, R19, 0x1, -R0 ;  /* 0x0000000113138824 */ /* 0x000fe200078e0a00 */
[----:B------:R-:W-:-:S02]  /*8a40*/  IABS R14, R18 ;  /* 0x00000012000e7213 */ /* 0x000fc40000000000 */
[C---:B------:R-:W-:Y:S02]  /*8a50*/  ISETP.GT.U32.AND P2, PT, R0.reuse, R15, PT ;  /* 0x0000000f0000720c */ /* 0x040fe40003f44070 */
[C---:B------:R-:W-:Y:S02]  /*8a60*/  ISETP.GT.U32.AND P0, PT, R0.reuse, R23, PT ;  /* 0x000000170000720c */ /* 0x040fe40003f04070 */
[----:B------:R-:W-:Y:S02]  /*8a70*/  ISETP.GT.U32.AND P3, PT, R0, R21, PT ;  /* 0x000000150000720c */ /* 0x000fe40003f64070 */
[C---:B------:R-:W-:Y:S01]  /*8a80*/  SEL R5, R4.reuse, R7, !P5 ;  /* 0x0000000704057207 */ /* 0x040fe20006800000 */
[----:B------:R-:W-:Y:S01]  /*8a90*/  IMAD.MOV.U32 R7, RZ, RZ, R14 ;  /* 0x000000ffff077224 */ /* 0x000fe200078e000e */
[----:B---3--:R-:W-:Y:S01]  /*8aa0*/  SEL R9, R4, R13, !P5 ;  /* 0x0000000d04097207 */ /* 0x008fe20006800000 */
[----:B------:R-:W-:Y:S01]  /*8ab0*/  IMAD.HI.U32 R13, R2, R25, RZ ;  /* 0x00000019020d7227 */ /* 0x000fe200078e00ff */
[----:B------:R-:W-:-:S02]  /*8ac0*/  SEL R8, R4, R16, !P5 ;  /* 0x0000001004087207 */ /* 0x000fc40006800000 */
[----:B------:R-:W-:Y:S01]  /*8ad0*/  SEL R152, R4, R17, !P5 ;  /* 0x0000001104987207 */ /* 0x000fe20006800000 */
[----:B------:R-:W-:Y:S01]  /*8ae0*/  IMAD.HI.U32 R4, R2, R7, RZ ;  /* 0x0000000702047227 */ /* 0x000fe200078e00ff */
[----:B------:R-:W-:Y:S01]  /*8af0*/  ISETP.GT.U32.AND P5, PT, R0, R19, PT ;  /* 0x000000130000720c */ /* 0x000fe20003fa4070 */
[----:B------:R-:W-:Y:S01]  /*8b00*/  STL [R1+0x51e4], R9 ;  /* 0x0051e40901007387 */ /* 0x000fe20000100800 */
[----:B------:R-:W-:Y:S01]  /*8b10*/  LOP3.LUT R16, R3, 0x1f4, RZ, 0xfc, !PT ;  /* 0x000001f403107812 */ /* 0x000fe200078efcff */
[----:B------:R-:W-:Y:S01]  /*8b20*/  @!P2 IMAD.IADD R15, R15, 0x1, -R0 ;  /* 0x000000010f0fa824 */ /* 0x000fe200078e0a00 */
[----:B------:R-:W-:Y:S01]  /*8b30*/  ISETP.GE.AND P2, PT, R24, RZ, PT ;  /* 0x000000ff1800720c */ /* 0x000fe20003f46270 */
[----:B------:R-:W-:Y:S01]  /*8b40*/  IMAD.MOV R4, RZ, RZ, -R4 ;  /* 0x000000ffff047224 */ /* 0x000fe200078e0a04 */
[----:B------:R-:W-:Y:S01]  /*8b50*/  IABS R17, R16 ;  /* 0x0000001000117213 */ /* 0x000fe20000000000 */
[--C-:B------:R-:W-:Y:S01]  /*8b60*/  @!P0 IMAD.IADD R23, R23, 0x1, -R0.reuse ;  /* 0x0000000117178824 */ /* 0x100fe200078e0a00 */
[----:B------:R-:W-:Y:S01]  /*8b70*/  STL [R1+0xf8], R5 ;  /* 0x0000f80501007387 */ /* 0x000fe20000100800 */
[--C-:B------:R-:W-:Y:S01]  /*8b80*/  @!P3 IMAD.IADD R21, R21, 0x1, -R0.reuse ;  /* 0x000000011515b824 */ /* 0x100fe200078e0a00 */
[----:B------:R-:W-:Y:S01]  /*8b90*/  ISETP.GE.AND P3, PT, R18, RZ, PT ;  /* 0x000000ff1200720c */ /* 0x000fe20003f66270 */
[C---:B------:R-:W-:Y:S01]  /*8ba0*/  IMAD R7, R0.reuse, R4, R7 ;  /* 0x0000000400077224 */ /* 0x040fe200078e0207 */
[----:B------:R0:W-:Y:S01]  /*8bb0*/  STL [R1+0x51e8], R8 ;  /* 0x0051e80801007387 */ /* 0x0001e20000100800 */
[----:B------:R-:W-:Y:S01]  /*8bc0*/  @!P5 IMAD.IADD R19, R19, 0x1, -R0 ;  /* 0x000000011313d824 */ /* 0x000fe200078e0a00 */
[C---:B------:R-:W-:Y:S01]  /*8bd0*/  ISETP.GT.U32.AND P5, PT, R0.reuse, R23, PT ;  /* 0x000000170000720c */ /* 0x040fe20003fa4070 */
[----:B--2---:R-:W-:Y:S01]  /*8be0*/  IMAD.MOV.U32 R10, RZ, RZ, R15 ;  /* 0x000000ffff0a7224 */ /* 0x004fe200078e000f */
[----:B------:R-:W-:Y:S01]  /*8bf0*/  ISETP.GT.U32.AND P0, PT, R0, R21, PT ;  /* 0x000000150000720c */ /* 0x000fe20003f04070 */
[----:B------:R-:W-:Y:S01]  /*8c00*/  IMAD.HI.U32 R4, R2, R17, RZ ;  /* 0x0000001102047227 */ /* 0x000fe200078e00ff */
[----:B------:R-:W-:Y:S01]  /*8c10*/  STL [R1+0x51ec], R152 ;  /* 0x0051ec9801007387 */ /* 0x000fe20000100800 */
[----:B------:R-:W-:-:S02]  /*8c20*/  LOP3.LUT R18, R3, 0x1f0, RZ, 0xfc, !PT ;  /* 0x000001f003127812 */ /* 0x000fc400078efcff */
[----:B------:R-:W-:Y:S01]  /*8c30*/  @!P4 IMAD.MOV R10, RZ, RZ, -R10 ;  /* 0x000000ffff0ac224 */ /* 0x000fe200078e0a0a */
[C---:B------:R-:W-:Y:S01]  /*8c40*/  ISETP.GT.U32.AND P4, PT, R0.reuse, R7, PT ;  /* 0x000000070000720c */ /* 0x040fe20003f84070 */
[----:B------:R-:W-:Y:S01]  /*8c50*/  IMAD.MOV R14, RZ, RZ, -R4 ;  /* 0x000000ffff0e7224 */ /* 0x000fe200078e0a04 */
[----:B------:R-:W-:Y:S01]  /*8c60*/  LOP3.LUT R24, R3, 0x1e0, RZ, 0xfc, !PT ;  /* 0x000001e003187812 */ /* 0x000fe200078efcff */
[----:B------:R-:W-:Y:S01]  /*8c70*/  IMAD.MOV R15, RZ, RZ, -R13 ;  /* 0x000000ffff0f7224 */ /* 0x000fe200078e0a0d */
[----:B------:R-:W-:Y:S01]  /*8c80*/  STL [R1+0x2c], R10 ;  /* 0x00002c0a01007387 */ /* 0x000fe20000100800 */
[C---:B------:R-:W-:Y:S01]  /*8c90*/  IMAD R13, R0.reuse, R14, R17 ;  /* 0x0000000e000d7224 */ /* 0x040fe200078e0211 */
[----:B------:R-:W-:Y:S01]  /*8ca0*/  IABS R14, R22 ;  /* 0x00000016000e7213 */ /* 0x000fe20000000000 */
[--C-:B------:R-:W-:Y:S01]  /*8cb0*/  @!P5 IMAD.IADD R23, R23, 0x1, -R0.reuse ;  /* 0x000000011717d824 */ /* 0x100fe200078e0a00 */
[----:B------:R-:W-:Y:S01]  /*8cc0*/  IABS R17, R18 ;  /* 0x0000001200117213 */ /* 0x000fe20000000000 */
[----:B------:R-:W-:Y:S01]  /*8cd0*/  @!P0 IMAD.IADD R21, R21, 0x1, -R0 ;  /* 0x0000000115158824 */ /* 0x000fe200078e0a00 */
[C---:B------:R-:W-:Y:S01]  /*8ce0*/  ISETP.GT.U32.AND P5, PT, R0.reuse, R13, PT ;  /* 0x0000000d0000720c */ /* 0x040fe20003fa4070 */
[----:B------:R-:W-:-:S02]  /*8cf0*/  IMAD R15, R0, R15, R25 ;  /* 0x0000000f000f7224 */ /* 0x000fc400078e0219 */
[----:B------:R-:W-:Y:S02]  /*8d00*/  @!P4 IMAD.IADD R7, R7, 0x1, -R0 ;  /* 0x000000010707c824 */ /* 0x000fe400078e0a00 */
[----:B0-----:R-:W-:Y:S02]  /*8d10*/  IMAD.MOV.U32 R8, RZ, RZ, R21 ;  /* 0x000000ffff087224 */ /* 0x001fe400078e0015 */
[----:B------:R-:W-:Y:S01]  /*8d20*/  IMAD.MOV.U32 R5, RZ, RZ, R19 ;  /* 0x000000ffff057224 */ /* 0x000fe200078e0013 */
[C---:B------:R-:W-:Y:S01]  /*8d30*/  ISETP.GT.U32.AND P4, PT, R0.reuse, R7, PT ;  /* 0x000000070000720c */ /* 0x040fe20003f84070 */
[----:B------:R-:W-:Y:S01]  /*8d40*/  @!P6 IMAD.MOV R8, RZ, RZ, -R8 ;  /* 0x000000ffff08e224 */ /* 0x000fe200078e0a08 */
[----:B------:R-:W-:Y:S01]  /*8d50*/  ISETP.GT.U32.AND P6, PT, R0, R15, PT ;  /* 0x0000000f0000720c */ /* 0x000fe20003fc4070 */
[----:B------:R-:W-:Y:S01]  /*8d60*/  @!P1 IMAD.MOV R5, RZ, RZ, -R5 ;  /* 0x000000ffff059224 */ /* 0x000fe200078e0a05 */
[----:B------:R-:W-:Y:S01]  /*8d70*/  ISETP.GE.AND P1, PT, R16, RZ, PT ;  /* 0x000000ff1000720c */ /* 0x000fe20003f26270 */
[----:B------:R-:W-:-:S02]  /*8d80*/  @!P5 IMAD.IADD R13, R13, 0x1, -R0 ;  /* 0x000000010d0dd824 */ /* 0x000fc400078e0a00 */
[----:B------:R-:W-:Y:S01]  /*8d90*/  VIADD R4, R6, 0x1ee ;  /* 0x000001ee06047836 */ /* 0x000fe20000000000 */
[----:B------:R0:W-:Y:S01]  /*8da0*/  STL [R1+0x28], R5 ;  /* 0x0000280501007387 */ /* 0x0001e20000100800 */
[----:B------:R-:W-:Y:S01]  /*8db0*/  IMAD.MOV.U32 R21, RZ, RZ, R14 ;  /* 0x000000ffff157224 */ /* 0x000fe200078e000e */
[----:B------:R-:W-:Y:S02]  /*8dc0*/  ISETP.GT.U32.AND P5, PT, R0, R13, PT ;  /* 0x0000000d0000720c */ /* 0x000fe40003fa4070 */
[----:B------:R-:W-:Y:S01]  /*8dd0*/  STL [R1+0x24], R8 ;  /* 0x0000240801007387 */ /* 0x000fe20000100800 */
[--C-:B------:R-:W-:Y:S01]  /*8de0*/  @!P4 IMAD.IADD R7, R7, 0x1, -R0.reuse ;  /* 0x000000010707c824 */ /* 0x100fe200078e0a00 */
[----:B------:R-:W-:Y:S01]  /*8df0*/  ISETP.GE.AND P0, PT, R4, RZ, PT ;  /* 0x000000ff0400720c */ /* 0x000fe20003f06270 */
[----:B------:R-:W-:Y:S01]  /*8e00*/  @!P6 IMAD.IADD R15, R15, 0x1, -R0 ;  /* 0x000000010f0fe824 */ /* 0x000fe200078e0a00 */
[----:B------:R-:W-:Y:S01]  /*8e10*/  IABS R19, R4 ;  /* 0x0000000400137213 */ /* 0x000fe20000000000 */
[----:B------:R-:W-:Y:S01]  /*8e20*/  IMAD.HI.U32 R4, R2, R17, RZ ;  /* 0x0000001102047227 */ /* 0x000fe200078e00ff */
[----:B------:R-:W-:-:S02]  /*8e30*/  ISETP.GE.AND P4, PT, R18, RZ, PT ;  /* 0x000000ff1200720c */ /* 0x000fc40003f86270 */
[----:B------:R-:W-:Y:S01]  /*8e40*/  ISETP.GT.U32.AND P6, PT, R0, R15, PT ;  /* 0x0000000f0000720c */ /* 0x000fe20003fc4070 */
[----:B0-----:R-:W-:Y:S01]  /*8e50*/  IMAD.MOV.U32 R5, RZ, RZ, R23 ;  /* 0x000000ffff057224 */ /* 0x001fe200078e0017 */
[----:B------:R-:W-:Y:S01]  /*8e60*/  LOP3.LUT R18, R3, 0x1e6, RZ, 0xfc, !PT ;  /* 0x000001e603127812 */ /* 0x000fe200078efcff */
[----:B------:R-:W-:-:S03]  /*8e70*/  IMAD.HI.U32 R14, R2, R21, RZ ;  /* 0x00000015020e7227 */ /* 0x000fc600078e00ff */
[----:B------:R-:W-:Y:S01]  /*8e80*/  IABS R23, R18 ;  /* 0x0000001200177213 */ /* 0x000fe20000000000 */
[----:B------:R-:W-:Y:S01]  /*8e90*/  @!P2 IMAD.MOV R5, RZ, RZ, -R5 ;  /* 0x000000ffff05a224 */ /* 0x000fe200078e0a05 */
[----:B------:R-:W-:Y:S01]  /*8ea0*/  ISETP.GE.AND P2, PT, R20, RZ, PT ;  /* 0x000000ff1400720c */ /* 0x000fe20003f46270 */
[----:B------:R-:W-:Y:S02]  /*8eb0*/  IMAD.MOV R16, RZ, RZ, -R4 ;  /* 0x000000ffff107224 */ /* 0x000fe400078e0a04 */
[----:B------:R-:W-:Y:S01]  /*8ec0*/  @!P5 IMAD.IADD R13, R13, 0x1, -R0 ;  /* 0x000000010d0dd824 */ /* 0x000fe200078e0a00 */
[----:B------:R0:W-:Y:S01]  /*8ed0*/  STL [R1+0x20], R5 ;  /* 0x0000200501007387 */ /* 0x0001e20000100800 */
[----:B------:R-:W-:Y:S02]  /*8ee0*/  IMAD.MOV R14, RZ, RZ, -R14 ;  /* 0x000000ffff0e7224 */ /* 0x000fe400078e0a0e */
[----:B------:R-:W-:-:S04]  /*8ef0*/  IMAD.HI.U32 R4, R2, R19, RZ ;  /* 0x0000001302047227 */ /* 0x000fc800078e00ff */
[C---:B------:R-:W-:Y:S01]  /*8f00*/  IMAD R17, R0.reuse, R16, R17 ;  /* 0x0000001000117224 */ /* 0x040fe200078e0211 */
[----:B------:R-:W-:Y:S01]  /*8f10*/  LOP3.LUT R16, R3, 0x1e8, RZ, 0xfc, !PT ;  /* 0x000001e803107812 */ /* 0x000fe200078efcff */
[----:B------:R-:W-:Y:S02]  /*8f20*/  IMAD.MOV R4, RZ, RZ, -R4 ;  /* 0x000000ffff047224 */ /* 0x000fe400078e0a04 */
[----:B0-----:R-:W-:Y:S01]  /*8f30*/  IMAD.MOV.U32 R5, RZ, RZ, R7 ;  /* 0x000000ffff057224 */ /* 0x001fe200078e0007 */
[----:B------:R-:W-:Y:S01]  /*8f40*/  ISETP.GT.U32.AND P5, PT, R0, R17, PT ;  /* 0x000000110000720c */ /* 0x000fe20003fa4070 */
[----:B------:R-:W-:Y:S02]  /*8f50*/  @!P6 IMAD.IADD R15, R15, 0x1, -R0 ;  /* 0x000000010f0fe824 */ /* 0x000fe400078e0a00 */
[----:B------:R-:W-:Y:S01]  /*8f60*/  @!P3 IMAD.MOV R5, RZ, RZ, -R5 ;  /* 0x000000ffff05b224 */ /* 0x000fe200078e0a05 */
[----:B------:R-:W-:Y:S01]  /*8f70*/  ISETP.GE.AND P3, PT, R22, RZ, PT ;  /* 0x000000ff1600720c */ /* 0x000fe20003f66270 */
[----:B------:R-:W-:Y:S01]  /*8f80*/  IMAD R7, R0, R4, R19 ;  /* 0x0000000400077224 */ /* 0x000fe200078e0213 */
[C---:B------:R-:W-:Y:S01]  /*8f90*/  LOP3.LUT R4, R3.reuse, 0x1ea, RZ, 0xfc, !PT ;  /* 0x000001ea03047812 */ /* 0x040fe200078efcff */
[----:B------:R-:W-:Y:S01]  /*8fa0*/  IMAD.MOV.U32 R152, RZ, RZ, R15 ;  /* 0x000000ffff987224 */ /* 0x000fe200078e000f */
[----:B------:R0:W-:Y:S01]  /*8fb0*/  STL [R1+0x1c], R5 ;  /* 0x00001c0501007387 */ /* 0x0001e20000100800 */
[----:B------:R-:W-:-:S02]  /*8fc0*/  LOP3.LUT R22, R3, 0x1e4, RZ, 0xfc, !PT ;  /* 0x000001e403167812 */ /* 0x000fc400078efcff */
[----:B------:R-:W-:Y:S01]  /*8fd0*/  IABS R19, R4 ;  /* 0x0000000400137213 */ /* 0x000fe20000000000 */
[----:B------:R-:W-:Y:S01]  /*8fe0*/  @!P2 IMAD.MOV R152, RZ, RZ, -R152 ;  /* 0x000000ffff98a224 */ /* 0x000fe200078e0a98 */
[----:B------:R-:W-:Y:S01]  /*8ff0*/  IABS R25, R22 ;  /* 0x0000001600197213 */ /* 0x000fe20000000000 */
[----:B------:R-:W-:Y:S01]  /*9000*/  @!P5 IMAD.IADD R17, R17, 0x1, -R0 ;  /* 0x000000011111d824 */ /* 0x000fe200078e0a00 */
[----:B------:R-:W-:Y:S01]  /*9010*/  ISETP.GE.AND P5, PT, R4, RZ, PT ;  /* 0x000000ff0400720c */ /* 0x000fe20003fa6270 */
[----:B------:R-:W-:-:S04]  /*9020*/  IMAD.HI.U32 R4, R2, R19, RZ ;  /* 0x0000001302047227 */ /* 0x000fc800078e00ff */
[----:B0-----:R-:W-:Y:S02]  /*9030*/  IMAD.MOV.U32 R5, RZ, RZ, R13 ;  /* 0x000000ffff057224 */ /* 0x001fe400078e000d */
[C---:B------:R-:W-:Y:S01]  /*9040*/  IMAD R13, R0.reuse, R14, R21 ;  /* 0x0000000e000d7224 */ /* 0x040fe200078e0215 */
[----:B------:R-:W-:Y:S01]  /*9050*/  IABS R21, R16 ;  /* 0x0000001000157213 */ /* 0x000fe20000000000 */
[----:B------:R-:W-:Y:S01]  /*9060*/  @!P1 IMAD.MOV R5, RZ, RZ, -R5 ;  /* 0x000000ffff059224 */ /* 0x000fe200078e0a05 */
[C---:B------:R-:W-:Y:S01]  /*9070*/  ISETP.GT.U32.AND P1, PT, R0.reuse, R7, PT ;  /* 0x000000070000720c */ /* 0x040fe20003f24070 */
[----:B------:R-:W-:Y:S01]  /*9080*/  IMAD.MOV R15, RZ, RZ, -R4 ;  /* 0x000000ffff0f7224 */ /* 0x000fe200078e0a04 */
[----:B------:R-:W-:Y:S01]  /*9090*/  ISETP.GT.U32.AND P6, PT, R0, R13, PT ;  /* 0x0000000d0000720c */ /* 0x000fe20003fc4070 */
[----:B------:R-:W-:Y:S01]  /*90a0*/  IMAD.HI.U32 R4, R2, R21, RZ ;  /* 0x0000001502047227 */ /* 0x000fe200078e00ff */
[----:B------:R0:W-:Y:S03]  /*90b0*/  STL [R1+0x18], R5 ;  /* 0x0000180501007387 */ /* 0x0001e60000100800 */
[----:B------:R-:W-:Y:S01]  /*90c0*/  IMAD R15, R0, R15, R19 ;  /* 0x0000000f000f7224 */ /* 0x000fe200078e0213 */
[----:B------:R1:W-:Y:S01]  /*90d0*/  STL [R1+0x5208], R152 ;  /* 0x0052089801007387 */ /* 0x0003e20000100800 */
[----:B------:R-:W-:-:S02]  /*90e0*/  IMAD.MOV R19, RZ, RZ, -R4 ;  /* 0x000000ffff137224 */ /* 0x000fc400078e0a04 */
[----:B------:R-:W-:Y:S01]  /*90f0*/  IMAD.HI.U32 R4, R2, R23, RZ ;  /* 0x0000001702047227 */ /* 0x000fe200078e00ff */
[----:B0-----:R-:W-:-:S03]  /*9100*/  LOP3.LUT R5, R3, 0x18, RZ, 0xfc, !PT ;  /* 0x0000001803057812 */ /* 0x001fc600078efcff */
[--C-:B------:R-:W-:Y:S02]  /*9110*/  @!P6 IMAD.IADD R13, R13, 0x1, -R0.reuse ;  /* 0x000000010d0de824 */ /* 0x100fe400078e0a00 */
[----:B------:R-:W-:Y:S01]  /*9120*/  @!P1 IMAD.IADD R7, R7, 0x1, -R0 ;  /* 0x0000000107079824 */ /* 0x000fe200078e0a00 */
[C---:B------:R-:W-:Y:S01]  /*9130*/  ISETP.GT.U32.AND P1, PT, R0.reuse, R17, PT ;  /* 0x000000110000720c */ /* 0x040fe20003f24070 */
[C---:B------:R-:W-:Y:S01]  /*9140*/  IMAD R19, R0.reuse, R19, R21 ;  /* 0x0000001300137224 */ /* 0x040fe200078e0215 */
[----:B------:R-:W-:Y:S01]  /*9150*/  ISETP.GT.U32.AND P6, PT, R0, R13, PT ;  /* 0x0000000d0000720c */ /* 0x000fe20003fc4070 */
[----:B------:R-:W-:Y:S01]  /*9160*/  IMAD.HI.U32 R14, R2, R25, RZ ;  /* 0x00000019020e7227 */ /* 0x000fe200078e00ff */
[----:B------:R-:W-:Y:S02]  /*9170*/  ISETP.GT.U32.AND P2, PT, R0, R7, PT ;  /* 0x000000070000720c */ /* 0x000fe40003f44070 */
[----:B------:R-:W-:Y:S01]  /*9180*/  IABS R252, R5 ;  /* 0x0000000500fc7213 */ /* 0x000fe20000000000 */
[----:B------:R-:W-:Y:S01]  /*9190*/  IMAD.MOV R4, RZ, RZ, -R4 ;  /* 0x000000ffff047224 */ /* 0x000fe200078e0a04 */
[----:B-1----:R-:W-:Y:S01]  /*91a0*/  LOP3.LUT R152, R3, 0x10, RZ, 0xfc, !PT ;  /* 0x0000001003987812 */ /* 0x002fe200078efcff */
[----:B------:R-:W-:-:S02]  /*91b0*/  IMAD.MOV R14, RZ, RZ, -R14 ;  /* 0x000000ffff0e7224 */ /* 0x000fc400078e0a0e */
[C---:B------:R-:W-:Y:S01]  /*91c0*/  IMAD R21, R0.reuse, R4, R23 ;  /* 0x0000000400157224 */ /* 0x040fe200078e0217 */
[----:B------:R-:W-:Y:S01]  /*91d0*/  IABS R23, R24 ;  /* 0x0000001800177213 */ /* 0x000fe20000000000 */
[--C-:B------:R-:W-:Y:S01]  /*91e0*/  @!P1 IMAD.IADD R17, R17, 0x1, -R0.reuse ;  /* 0x0000000111119824 */ /* 0x100fe200078e0a00 */
[C---:B------:R-:W-:Y:S01]  /*91f0*/  ISETP.GT.U32.AND P1, PT, R0.reuse, R15, PT ;  /* 0x0000000f0000720c */ /* 0x040fe20003f24070 */
[--C-:B------:R-:W-:Y:S01]  /*9200*/  @!P6 IMAD.IADD R13, R13, 0x1, -R0.reuse ;  /* 0x000000010d0de824 */ /* 0x100fe200078e0a00 */
[----:B------:R-:W-:Y:S01]  /*9210*/  ISETP.GT.U32.AND P6, PT, R0, R19, PT ;  /* 0x000000130000720c */ /* 0x000fe20003fc4070 */
[----:B------:R-:W-:Y:S01]  /*9220*/  @!P2 IMAD.IADD R7, R7, 0x1, -R0 ;  /* 0x000000010707a824 */ /* 0x000fe200078e0a00 */
[----:B------:R-:W-:Y:S01]  /*9230*/  ISETP.GE.AND P2, PT, R16, RZ, PT ;  /* 0x000000ff1000720c */ /* 0x000fe20003f46270 */
[----:B------:R-:W-:Y:S01]  /*9240*/  IMAD R20, R0, R14, R25 ;  /* 0x0000000e00147224 */ /* 0x000fe200078e0219 */
[----:B------:R-:W-:Y:S01]  /*9250*/  LOP3.LUT R16, R3, 0x1e2, RZ, 0xfc, !PT ;  /* 0x000001e203107812 */ /* 0x000fe200078efcff */
[----:B------:R-:W-:-:S02]  /*9260*/  IMAD.MOV.U32 R9, RZ, RZ, R7 ;  /* 0x000000ffff097224 */ /* 0x000fc400078e0007 */
[----:B------:R-:W-:Y:S01]  /*9270*/  IMAD.MOV.U32 R12, RZ, RZ, R13 ;  /* 0x000000ffff0c7224 */ /* 0x000fe200078e000d */
[----:B------:R-:W-:Y:S01]  /*9280*/  IABS R14, R16 ;  /* 0x00000010000e7213 */ /* 0x000fe20000000000 */
[----:B------:R-:W-:Y:S01]  /*9290*/  @!P0 IMAD.MOV R9, RZ, RZ, -R9 ;  /* 0x000000ffff098224 */ /* 0x000fe200078e0a09 */
[----:B------:R-:W-:Y:S01]  /*92a0*/  ISETP.GT.U32.AND P0, PT, R0, R21, PT ;  /* 0x000000150000720c */ /* 0x000fe20003f04070 */
[----:B------:R-:W-:Y:S02]  /*92b0*/  VIADD R4, R6, 0x1de ;  /* 0x000001de06047836 */ /* 0x000fe40000000000 */
[----:B------:R-:W-:Y:S02]  /*92c0*/  @!P6 IMAD.IADD R19, R19, 0x1, -R0 ;  /* 0x000000011313e824 */ /* 0x000fe400078e0a00 */
[----:B------:R-:W-:Y:S01]  /*92d0*/  IMAD.MOV.U32 R8, RZ, RZ, R17 ;  /* 0x000000ffff087224 */ /* 0x000fe200078e0011 */
[----:B------:R-:W-:Y:S01]  /*92e0*/  IABS R25, R4 ;  /* 0x0000000400197213 */ /* 0x000fe20000000000 */
[----:B------:R-:W-:Y:S01]  /*92f0*/  IMAD.MOV.U32 R17, RZ, RZ, R14 ;  /* 0x000000ffff117224 */ /* 0x000fe200078e000e */
[C---:B------:R-:W-:Y:S01]  /*9300*/  ISETP.GT.U32.AND P6, PT, R0.reuse, R19, PT ;  /* 0x000000130000720c */ /* 0x040fe20003fc4070 */
[----:B------:R-:W-:Y:S01]  /*9310*/  @!P3 IMAD.MOV R12, RZ, RZ, -R12 ;  /* 0x000000ffff0cb224 */ /* 0x000fe200078e0a0c */
[----:B------:R-:W-:Y:S01]  /*9320*/  ISETP.GT.U32.AND P3, PT, R0, R20, PT ;  /* 0x000000140000720c */ /* 0x000fe20003f64070 */
[----:B------:R-:W-:Y:S01]  /*9330*/  @!P1 IMAD.IADD R15, R15, 0x1, -R0 ;  /* 0x000000010f0f9824 */ /* 0x000fe200078e0a00 */
[----:B------:R-:W-:Y:S01]  /*9340*/  ISETP.GE.AND P1, PT, R4, RZ, PT ;  /* 0x000000ff0400720c */ /* 0x000fe20003f26270 */
[----:B------:R-:W-:Y:S01]  /*9350*/  IMAD.HI.U32 R4, R2, R17, RZ ;  /* 0x0000001102047227 */ /* 0x000fe200078e00ff */
[----:B------:R-:W-:-:S03]  /*9360*/  LOP3.LUT R14, R3, 0x1dc, RZ, 0xfc, !PT ;  /* 0x000001dc030e7812 */ /* 0x000fc600078efcff */
[----:B------:R-:W-:Y:S01]  /*9370*/  @!P4 IMAD.MOV R8, RZ, RZ, -R8 ;  /* 0x000000ffff08c224 */ /* 0x000fe200078e0a08 */
[----:B------:R-:W-:Y:S01]  /*9380*/  ISETP.GT.U32.AND P4, PT, R0, R15, PT ;  /* 0x0000000f0000720c */ /* 0x000fe20003f84070 */
[----:B------:R-:W-:Y:S02]  /*9390*/  IMAD.MOV R4, RZ, RZ, -R4 ;  /* 0x000000ffff047224 */ /* 0x000fe400078e0a04 */
[--C-:B------:R-:W-:Y:S01]  /*93a0*/  @!P0 IMAD.IADD R21, R21, 0x1, -R0.reuse ;  /* 0x0000000115158824 */ /* 0x100fe200078e0a00 */
[----:B------:R-:W-:Y:S01]  /*93b0*/  ISETP.GE.AND P0, PT, R22, RZ, PT ;  /* 0x000000ff1600720c */ /* 0x000fe20003f06270 */
[----:B------:R-:W-:Y:S01]  /*93c0*/  IMAD R7, R0, R4, R17 ;  /* 0x0000000400077224 */ /* 0x000fe200078e0211 */
[----:B------:R-:W-:Y:S01]  /*93d0*/  LOP3.LUT R17, R3, 0x1da, RZ, 0xfc, !PT ;  /* 0x000001da03117812 */ /* 0x000fe200078efcff */
[--C-:B------:R-:W-:Y:S01]  /*93e0*/  @!P3 IMAD.IADD R20, R20, 0x1, -R0.reuse ;  /* 0x000000011414b824 */ /* 0x100fe200078e0a00 */
[C---:B------:R-:W-:Y:S01]  /*93f0*/  ISETP.GT.U32.AND P3, PT, R0.reuse, R21, PT ;  /* 0x000000150000720c */ /* 0x040fe20003f64070 */
[--C-:B------:R-:W-:Y:S01]  /*9400*/  @!P6 IMAD.IADD R19, R19, 0x1, -R0.reuse ;  /* 0x000000011313e824 */ /* 0x100fe200078e0a00 */
[----:B------:R-:W-:Y:S01]  /*9410*/  ISETP.GT.U32.AND P6, PT, R0, R7, PT ;  /* 0x000000070000720c */ /* 0x000fe20003fc4070 */
[----:B------:R-:W-:Y:S01]  /*9420*/  IMAD.HI.U32 R4, R2, R23, RZ ;  /* 0x0000001702047227 */ /* 0x000fe200078e00ff */
[----:B------:R0:W-:Y:S03]  /*9430*/  STL [R1+0x520c], R8 ;  /* 0x00520c0801007387 */ /* 0x0001e60000100800 */
[----:B------:R-:W-:Y:S01]  /*9440*/  @!P4 IMAD.IADD R15, R15, 0x1, -R0 ;  /* 0x000000010f0fc824 */ /* 0x000fe200078e0a00 */
[----:B------:R-:W-:Y:S01]  /*9450*/  ISETP.GE.AND P4, PT, R18, RZ, PT ;  /* 0x000000ff1200720c */ /* 0x000fe20003f86270 */
[----:B------:R-:W-:Y:S01]  /*9460*/  IMAD.HI.U32 R13, R2, R25, RZ ;  /* 0x00000019020d7227 */ /* 0x000fe200078e00ff */
[C---:B------:R-:W-:Y:S01]  /*9470*/  LOP3.LUT R18, R3.reuse, 0x1d2, RZ, 0xfc, !PT ;  /* 0x000001d203127812 */ /* 0x040fe200078efcff */
[----:B------:R1:W-:Y:S02]  /*9480*/  STL [R1+0x5210], R9 ;  /* 0x0052100901007387 */ /* 0x0003e40000100800 */
[----:B------:R-:W-:Y:S01]  /*9490*/  IMAD.MOV R4, RZ, RZ, -R4 ;  /* 0x000000ffff047224 */ /* 0x000fe200078e0a04 */
[----:B------:R-:W-:Y:S01]  /*94a0*/  IABS R29, R18 ;  /* 0x00000012001d7213 */ /* 0x000fe20000000000 */
[----:B------:R-:W-:Y:S01]  /*94b0*/  IMAD.MOV R13, RZ, RZ, -R13 ;  /* 0x000000ffff0d7224 */ /* 0x000fe200078e0a0d */
[----:B0-----:R-:W-:Y:S01]  /*94c0*/  LOP3.LUT R8, R3, 0x1a, RZ, 0xfc, !PT ;  /* 0x0000001a03087812 */ /* 0x001fe200078efcff */
[C---:B------:R-:W-:Y:S01]  /*94d0*/  IMAD R22, R0.reuse, R4, R23 ;  /* 0x0000000400167224 */ /* 0x040fe200078e0217 */
[----:B------:R-:W-:Y:S01]  /*94e0*/  IABS R4, R14 ;  /* 0x0000000e00047213 */ /* 0x000fe20000000000 */
[----:B------:R-:W-:Y:S01]  /*94f0*/  IMAD.MOV.U32 R11, RZ, RZ, R15 ;  /* 0x000000ffff0b7224 */ /* 0x000fe200078e000f */
[----:B------:R-:W-:Y:S01]  /*9500*/  IABS R251, R8 ;  /* 0x0000000800fb7213 */ /* 0x000fe20000000000 */
[C---:B------:R-:W-:Y:S01]  /*9510*/  IMAD R23, R0.reuse, R13, R25 ;  /* 0x0000000d00177224 */ /* 0x040fe200078e0219 */
[----:B------:R-:W-:Y:S01]  /*9520*/  IABS R25, R17 ;  /* 0x0000001100197213 */ /* 0x000fe20000000000 */
[----:B------:R-:W-:Y:S01]  /*9530*/  @!P5 IMAD.MOV R11, RZ, RZ, -R11 ;  /* 0x000000ffff0bd224 */ /* 0x000fe200078e0a0b */
[C---:B------:R-:W-:Y:S01]  /*9540*/  ISETP.GT.U32.AND P5, PT, R0.reuse, R20, PT ;  /* 0x000000140000720c */ /* 0x040fe20003fa4070 */
[--C-:B------:R-:W-:Y:S01]  /*9550*/  @!P3 IMAD.IADD R21, R21, 0x1, -R0.reuse ;  /* 0x000000011515b824 */ /* 0x100fe200078e0a00 */
[----:B------:R-:W-:Y:S01]  /*9560*/  ISETP.GT.U32.AND P3, PT, R0, R22, PT ;  /* 0x000000160000720c */ /* 0x000fe20003f64070 */
[----:B------:R-:W-:Y:S01]  /*9570*/  @!P6 IMAD.IADD R7, R7, 0x1, -R0 ;  /* 0x000000010707e824 */ /* 0x000fe200078e0a00 */
[----:B-1----:R-:W-:Y:S01]  /*9580*/  LOP3.LUT R9, R3, 0x1c, RZ, 0xfc, !PT ;  /* 0x0000001c03097812 */ /* 0x002fe200078efcff */
[----:B------:R-:W-:Y:S01]  /*9590*/  IMAD.MOV.U32 R15, RZ, RZ, R4 ;  /* 0x000000ffff0f7224 */ /* 0x000fe200078e0004 */
[----:B------:R0:W-:Y:S01]  /*95a0*/  STL [R1+0x5214], R12 ;  /* 0x0052140c01007387 */ /* 0x0001e20000100800 */
[----:B------:R-:W-:Y:S01]  /*95b0*/  IMAD.HI.U32 R13, R2, R25, RZ ;  /* 0x00000019020d7227 */ /* 0x000fe200078e00ff */
[----:B------:R-:W-:-:S02]  /*95c0*/  ISETP.GT.U32.AND P6, PT, R0, R7, PT ;  /* 0x000000070000720c */ /* 0x000fc40003fc4070 */
[----:B------:R-:W-:Y:S01]  /*95d0*/  IABS R250, R9 ;  /* 0x0000000900fa7213 */ /* 0x000fe20000000000 */
[----:B------:R-:W-:Y:S01]  /*95e0*/  IMAD.HI.U32 R4, R2, R15, RZ ;  /* 0x0000000f02047227 */ /* 0x000fe200078e00ff */
[----:B------:R1:W-:Y:S03]  /*95f0*/  STL [R1+0x5218], R11 ;  /* 0x0052180b01007387 */ /* 0x0003e60000100800 */
[----:B------:R-:W-:Y:S01]  /*9600*/  IMAD.MOV R13, RZ, RZ, -R13 ;  /* 0x000000ffff0d7224 */ /* 0x000fe200078e0a0d */
[C---:B0-----:R-:W-:Y:S01]  /*9610*/  LOP3.LUT R12, R3.reuse, 0xc, RZ, 0xfc, !PT ;  /* 0x0000000c030c7812 */ /* 0x041fe200078efcff */
[----:B------:R-:W-:Y:S02]  /*9620*/  IMAD.MOV.U32 R10, RZ, RZ, R19 ;  /* 0x000000ffff0a7224 */ /* 0x000fe400078e0013 */
[----:B------:R-:W-:Y:S01]  /*9630*/  @!P5 IMAD.IADD R20, R20, 0x1, -R0 ;  /* 0x000000011414d824 */ /* 0x000fe200078e0a00 */
[----:B------:R-:W-:Y:S01]  /*9640*/  ISETP.GE.AND P5, PT, R24, RZ, PT ;  /* 0x000000ff1800720c */ /* 0x000fe20003fa6270 */
[----:B------:R-:W-:Y:S01]  /*9650*/  IMAD.MOV R4, RZ, RZ, -R4 ;  /* 0x000000ffff047224 */ /* 0x000fe200078e0a04 */
[----:B-1----:R-:W-:Y:S01]  /*9660*/  LOP3.LUT R11, R3, 0xa, RZ, 0xfc, !PT ;  /* 0x0000000a030b7812 */ /* 0x002fe200078efcff */
[----:B------:R-:W-:Y:S01]  /*9670*/  @!P3 IMAD.IADD R22, R22, 0x1, -R0 ;  /* 0x000000011616b824 */ /* 0x000fe200078e0a00 */
[----:B------:R-:W-:Y:S01]  /*9680*/  ISETP.GE.AND P3, PT, R17, RZ, PT ;  /* 0x000000ff1100720c */ /* 0x000fe20003f66270 */
[----:B------:R-:W-:Y:S01]  /*9690*/  IMAD R25, R0, R13, R25 ;  /* 0x0000000d00197224 */ /* 0x000fe200078e0219 */
[----:B------:R-:W-:Y:S01]  /*96a0*/  LOP3.LUT R13, R3, 0x1d8, RZ, 0xfc, !PT ;  /* 0x000001d8030d7812 */ /* 0x000fe200078efcff */
[----:B------:R-:W-:Y:S01]  /*96b0*/  @!P2 IMAD.MOV R10, RZ, RZ, -R10 ;  /* 0x000000ffff0aa224 */ /* 0x000fe200078e0a0a */
[----:B------:R-:W-:Y:S01]  /*96c0*/  ISETP.GE.AND P2, PT, R16, RZ, PT ;  /* 0x000000ff1000720c */ /* 0x000fe20003f46270 */
[C---:B------:R-:W-:Y:S01]  /*96d0*/  IMAD R24, R0.reuse, R4, R15 ;  /* 0x0000000400187224 */ /* 0x040fe200078e020f */
[----:B------:R-:W-:Y:S01]  /*96e0*/  IABS R4, R13 ;  /* 0x0000000d00047213 */ /* 0x000fe20000000000 */
[----:B------:R-:W-:Y:S01]  /*96f0*/  @!P0 IMAD.MOV R20, RZ, RZ, -R20 ;  /* 0x000000ffff148224 */ /* 0x000fe200078e0a14 */
[----:B------:R-:W-:Y:S01]  /*9700*/  ISETP.GT.U32.AND P0, PT, R0, R22, PT ;  /* 0x000000160000720c */ /* 0x000fe20003f04070 */
[----:B------:R-:W-:Y:S01]  /*9710*/  @!P6 IMAD.IADD R7, R7, 0x1, -R0 ;  /* 0x000000010707e824 */ /* 0x000fe200078e0a00 */
[----:B------:R-:W-:Y:S01]  /*9720*/  ISETP.GE.AND P6, PT, R14, RZ, PT ;  /* 0x000000ff0e00720c */ /* 0x000fe20003fc6270 */
[----:B------:R-:W-:Y:S01]  /*9730*/  IMAD.MOV.U32 R19, RZ, RZ, R21 ;  /* 0x000000ffff137224 */ /* 0x000fe200078e0015 */
[C---:B------:R-:W-:Y:S01]  /*9740*/  LOP3.LUT R14, R3.reuse, 0x1d6, RZ, 0xfc, !PT ;  /* 0x000001d6030e7812 */ /* 0x040fe200078efcff */
[----:B------:R-:W-:Y:S01]  /*9750*/  IMAD.MOV.U32 R21, RZ, RZ, R7 ;  /* 0x000000ffff157224 */ /* 0x000fe200078e0007 */
[----:B------:R-:W-:Y:S01]  /*9760*/  LOP3.LUT R16, R3, 0x1d4, RZ, 0xfc, !PT ;  /* 0x000001d403107812 */ /* 0x000fe200078efcff */
[----:B------:R-:W-:Y:S01]  /*9770*/  IMAD.MOV.U32 R7, RZ, RZ, R4 ;  /* 0x000000ffff077224 */ /* 0x000fe200078e0004 */
[----:B------:R-:W-:Y:S01]  /*9780*/  IABS R27, R14 ;  /* 0x0000000e001b7213 */ /* 0x000fe20000000000 */
[----:B------:R-:W-:Y:S01]  /*9790*/  @!P4 IMAD.MOV R19, RZ, RZ, -R19 ;  /* 0x000000ffff13c224 */ /* 0x000fe200078e0a13 */
[----:B------:R-:W-:Y:S01]  /*97a0*/  ISETP.GT.U32.AND P4, PT, R0, R23, PT ;  /* 0x000000170000720c */ /* 0x000fe20003f84070 */
[----:B------:R-:W-:Y:S01]  /*97b0*/  IMAD.HI.U32 R4, R2, R7, RZ ;  /* 0x0000000702047227 */ /* 0x000fe200078e00ff */
[----:B------:R-:W-:Y:S01]  /*97c0*/  IABS R15, R16 ;  /* 0x00000010000f7213 */ /* 0x000fe20000000000 */
[----:B------:R0:W-:Y:S02]  /*97d0*/  STL [R1+0x5220], R10 ;  /* 0x0052200a01007387 */ /* 0x0001e40000100800 */
[----:B------:R-:W-:Y:S01]  /*97e0*/  @!P2 IMAD.MOV R21, RZ, RZ, -R21 ;  /* 0x000000ffff15a224 */ /* 0x000fe200078e0a15 */
[----:B------:R-:W-:Y:S01]  /*97f0*/  ISETP.GT.U32.AND P2, PT, R0, R24, PT ;  /* 0x000000180000720c */ /* 0x000fe20003f44070 */
[----:B------:R-:W-:Y:S01]  /*9800*/  @!P0 IMAD.IADD R22, R22, 0x1, -R0 ;  /* 0x0000000116168824 */ /* 0x000fe200078e0a00 */
[----:B------:R-:W-:Y:S01]  /*9810*/  ISETP.GT.U32.AND P0, PT, R0, R25, PT ;  /* 0x000000190000720c */ /* 0x000fe20003f04070 */
[----:B------:R-:W-:Y:S01]  /*9820*/  IMAD.MOV R4, RZ, RZ, -R4 ;  /* 0x000000ffff047224 */ /* 0x000fe200078e0a04 */
[----:B------:R1:W-:Y:S01]  /*9830*/  STL [R1+0x5224], R19 ;  /* 0x0052241301007387 */ /* 0x0003e20000100800 */
[----:B------:R-:W-:-:S02]  /*9840*/  @!P5 IMAD.MOV R22, RZ, RZ, -R22 ;  /* 0x000000ffff16d224 */ /* 0x000fc400078e0a16 */
[----:B------:R-:W-:Y:S01]  /*9850*/  IMAD R26, R0, R4, R7 ;  /* 0x00000004001a7224 */ /* 0x000fe200078e0207 */
[----:B------:R-:W-:Y:S01]  /*9860*/  STL [R1+0x5228], R20 ;  /* 0x0052281401007387 */ /* 0x000fe20000100800 */
[--C-:B------:R-:W-:Y:S01]  /*9870*/  @!P4 IMAD.IADD R23, R23, 0x1, -R0.reuse ;  /* 0x000000011717c824 */ /* 0x100fe200078e0a00 */
[C---:B0-----:R-:W-:Y:S01]  /*9880*/  LOP3.LUT R10, R3.reuse, 0x4, RZ, 0xfc, !PT ;  /* 0x00000004030a7812 */ /* 0x041fe200078efcff */
[----:B------:R-:W-:Y:S01]  /*9890*/  IMAD.HI.U32 R4, R2, R27, RZ ;  /* 0x0000001b02047227 */ /* 0x000fe200078e00ff */
[C---:B------:R-:W-:Y:S01]  /*98a0*/  ISETP.GT.U32.AND P5, PT, R0.reuse, R26, PT ;  /* 0x0000001a0000720c */ /* 0x040fe20003fa4070 */
[----:B------:R0:W-:Y:S01]  /*98b0*/  STL [R1+0x522c], R21 ;  /* 0x00522c1501007387 */ /* 0x0001e20000100800 */
[----:B------:R-:W-:Y:S01]  /*98c0*/  ISETP.GT.U32.AND P4, PT, R0, R23, PT ;  /* 0x000000170000720c */ /* 0x000fe20003f84070 */
[--C-:B------:R-:W-:Y:S01]  /*98d0*/  @!P2 IMAD.IADD R24, R24, 0x1, -R0.reuse ;  /* 0x000000011818a824 */ /* 0x100fe200078e0a00 */
[----:B-1----:R-:W-:Y:S01]  /*98e0*/  LOP3.LUT R19, R3, 0x12, RZ, 0xfc, !PT ;  /* 0x0000001203137812 */ /* 0x002fe200078efcff */
[----:B------:R-:W-:Y:S01]  /*98f0*/  @!P0 IMAD.IADD R25, R25, 0x1, -R0 ;  /* 0x0000000119198824 */ /* 0x000fe200078e0a00 */
[----:B------:R1:W-:Y:S01]  /*9900*/  STL [R1+0x5230], R22 ;  /* 0x0052301601007387 */ /* 0x0003e20000100800 */
[----:B------:R-:W-:Y:S01]  /*9910*/  IMAD.HI.U32 R7, R2, R15, RZ ;  /* 0x0000000f02077227 */ /* 0x000fe200078e00ff */
[----:B------:R-:W-:-:S02]  /*9920*/  ISETP.GT.U32.AND P2, PT, R0, R24, PT ;  /* 0x000000180000720c */ /* 0x000fc40003f44070 */
[----:B------:R-:W-:Y:S01]  /*9930*/  ISETP.GT.U32.AND P0, PT, R0, R25, PT ;  /* 0x000000190000720c */ /* 0x000fe20003f04070 */
[----:B------:R-:W-:Y:S01]  /*9940*/  IMAD.MOV R4, RZ, RZ, -R4 ;  /* 0x000000ffff047224 */ /* 0x000fe200078e0a04 */
[----:B0-----:R-:W-:Y:S01]  /*9950*/  LOP3.LUT R21, R3, 0x14, RZ, 0xfc, !PT ;  /* 0x0000001403157812 */ /* 0x001fe200078efcff */
[--C-:B------:R-:W-:Y:S02]  /*9960*/  @!P5 IMAD.IADD R26, R26, 0x1, -R0.reuse ;  /* 0x000000011a1ad824 */ /* 0x100fe400078e0a00 */
[----:B------:R-:W-:Y:S01]  /*9970*/  @!P4 IMAD.IADD R23, R23, 0x1, -R0 ;  /* 0x000000011717c824 */ /* 0x000fe200078e0a00 */
[----:B------:R-:W-:Y:S01]  /*9980*/  ISETP.GE.AND P4, PT, R13, RZ, PT ;  /* 0x000000ff0d00720c */ /* 0x000fe20003f86270 */
[----:B------:R-:W-:Y:S01]  /*9990*/  IMAD.MOV R7, RZ, RZ, -R7 ;  /* 0x000000ffff077224 */ /* 0x000fe200078e0a07 */
[----:B------:R-:W-:Y:S01]  /*99a0*/  ISETP.GT.U32.AND P5, PT, R0, R26, PT ;  /* 0x0000001a0000720c */ /* 0x000fe20003fa4070 */
[----:B------:R-:W-:Y:S01]  /*99b0*/  IMAD.HI.U32 R13, R2, R29, RZ ;  /* 0x0000001d020d7227 */ /* 0x000fe200078e00ff */
[----:B-1----:R-:W-:-:S03]  /*99c0*/  LOP3.LUT R22, R3, 0x16, RZ, 0xfc, !PT ;  /* 0x0000001603167812 */ /* 0x002fc600078efcff */
[----:B------:R-:W-:Y:S02]  /*99d0*/  IMAD R27, R0, R4, R27 ;  /* 0x00000004001b7224 */ /* 0x000fe400078e021b */
[--C-:B------:R-:W-:Y:S01]  /*99e0*/  @!P2 IMAD.IADD R24, R24, 0x1, -R0.reuse ;  /* 0x000000011818a824 */ /* 0x100fe200078e0a00 */
[----:B------:R-:W-:Y:S01]  /*99f0*/  ISETP.GE.AND P2, PT, R16, RZ, PT ;  /* 0x000000ff1000720c */ /* 0x000fe20003f46270 */
[C---:B------:R-:W-:Y:S01]  /*9a00*/  IMAD R28, R0.reuse, R7, R15 ;  /* 0x00000007001c7224 */ /* 0x040fe200078e020f */
[----:B------:R-:W-:Y:S01]  /*9a10*/  LOP3.LUT R16, R3, 0x1cc, RZ, 0xfc, !PT ;  /* 0x000001cc03107812 */ /* 0x000fe200078efcff */
[----:B------:R-:W-:Y:S02]  /*9a20*/  IMAD.MOV R13, RZ, RZ, -R13 ;  /* 0x000000ffff0d7224 */ /* 0x000fe400078e0a0d */
[----:B------:R-:W-:Y:S01]  /*9a30*/  @!P0 IMAD.IADD R25, R25, 0x1, -R0 ;  /* 0x0000000119198824 */ /* 0x000fe200078e0a00 */
[C---:B------:R-:W-:Y:S01]  /*9a40*/  ISETP.GT.U32.AND P0, PT, R0.reuse, R27, PT ;  /* 0x0000001b0000720c */ /* 0x040fe20003f04070 */
[----:B------:R-:W-:Y:S01]  /*9a50*/  @!P6 IMAD.MOV R24, RZ, RZ, -R24 ;  /* 0x000000ffff18e224 */ /* 0x000fe200078e0a18 */
[C---:B------:R-:W-:Y:S01]  /*9a60*/  ISETP.GT.U32.AND P6, PT, R0.reuse, R28, PT ;  /* 0x0000001c0000720c */ /* 0x040fe20003fc4070 */
[----:B------:R-:W-:Y:S01]  /*9a70*/  IMAD R29, R0, R13, R29 ;  /* 0x0000000d001d7224 */ /* 0x000fe200078e021d */
[----:B------:R-:W-:Y:S01]  /*9a80*/  IABS R17, R16 ;  /* 0x0000001000117213 */ /* 0x000fe20000000000 */
[----:B------:R-:W-:-:S02]  /*9a90*/  @!P5 IMAD.IADD R26, R26, 0x1, -R0 ;  /* 0x000000011a1ad824 */ /* 0x000fc400078e0a00 */
[----:B------:R-:W-:Y:S01]  /*9aa0*/  @!P1 IMAD.MOV R23, RZ, RZ, -R23 ;  /* 0x000000ffff179224 */ /* 0x000fe200078e0a17 */
[----:B------:R-:W-:Y:S01]  /*9ab0*/  ISETP.GT.U32.AND P5, PT, R0, R29, PT ;  /* 0x0000001d0000720c */ /* 0x000fe20003fa4070 */
[----:B------:R-:W-:Y:S01]  /*9ac0*/  VIADD R4, R6, 0x1ce ;  /* 0x000001ce06047836 */ /* 0x000fe20000000000 */
[----:B------:R-:W-:Y:S01]  /*9ad0*/  ISETP.GE.AND P1, PT, R14, RZ, PT ;  /* 0x000000ff0e00720c */ /* 0x000fe20003f26270 */
[----:B------:R-:W-:Y:S01]  /*9ae0*/  @!P3 IMAD.MOV R25, RZ, RZ, -R25 ;  /* 0x000000ffff19b224 */ /* 0x000fe200078e0a19 */
[----:B------:R-:W-:Y:S01]  /*9af0*/  LOP3.LUT R14, R3, 0x1d0, RZ, 0xfc, !PT ;  /* 0x000001d0030e7812 */ /* 0x000fe200078efcff */
[--C-:B------:R-:W-:Y:S01]  /*9b00*/  @!P0 IMAD.IADD R27, R27, 0x1, -R0.reuse ;  /* 0x000000011b1b8824 */ /* 0x100fe200078e0a00 */
[----:B------:R-:W-:Y:S01]  /*9b10*/  IABS R31, R4 ;  /* 0x00000004001f7213 */ /* 0x000fe20000000000 */
[--C-:B------:R-:W-:Y:S01]  /*9b20*/  @!P6 IMAD.IADD R28, R28, 0x1, -R0.reuse ;  /* 0x000000011c1ce824 */ /* 0x100fe200078e0a00 */
[----:B------:R-:W-:Y:S01]  /*9b30*/  IABS R15, R14 ;  /* 0x0000000e000f7213 */ /* 0x000fe20000000000 */
[----:B------:R-:W-:Y:S01]  /*9b40*/  IMAD.HI.U32 R13, R2, R17, RZ ;  /* 0x00000011020d7227 */ /* 0x000fe200078e00ff */
[----:B------:R-:W-:Y:S01]  /*9b50*/  ISETP.GT.U32.AND P0, PT, R0, R27, PT ;  /* 0x0000001b0000720c */ /* 0x000fe20003f04070 */
[----:B------:R-:W-:Y:S01]  /*9b60*/  STL [R1+0x5234], R23 ;  /* 0x0052341701007387 */ /* 0x000fe20000100800 */
[----:B------:R-:W-:Y:S01]  /*9b70*/  ISETP.GE.AND P3, PT, R4, RZ, PT ;  /* 0x000000ff0400720c */ /* 0x000fe20003f66270 */
[----:B------:R-:W-:Y:S01]  /*9b80*/  @!P5 IMAD.IADD R29, R29, 0x1, -R0 ;  /* 0x000000011d1dd824 */ /* 0x000fe200078e0a00 */
[----:B------:R-:W-:Y:S01]  /*9b90*/  ISETP.GT.U32.AND P6, PT, R0, R28, PT ;  /* 0x0000001c0000720c */ /* 0x000fe20003fc4070 */
[----:B------:R-:W-:Y:S01]  /*9ba0*/  IMAD.HI.U32 R4, R2, R15, RZ ;  /* 0x0000000f02047227 */ /* 0x000fe200078e00ff */
[----:B------:R-:W-:Y:S02]  /*9bb0*/  STL [R1+0x5238], R24 ;  /* 0x0052381801007387 */ /* 0x000fe40000100800 */
[----:B------:R-:W-:Y:S01]  /*9bc0*/  ISETP.GT.U32.AND P5, PT, R0, R29, PT ;  /* 0x0000001d0000720c */ /* 0x000fe20003fa4070 */
[----:B------:R-:W-:Y:S01]  /*9bd0*/  IMAD.HI.U32 R7, R2, R31, RZ ;  /* 0x0000001f02077227 */ /* 0x000fe200078e00ff */
[----:B------:R0:W-:Y:S03]  /*9be0*/  STL [R1+0x523c], R25 ;  /* 0x00523c1901007387 */ /* 0x0001e60000100800 */
[----:B------:R-:W-:-:S02]  /*9bf0*/  IMAD.MOV R4, RZ, RZ, -R4 ;  /* 0x000000ffff047224 */ /* 0x000fc400078e0a04 */
[----:B------:R-:W-:Y:S02]  /*9c00*/  IMAD.MOV R7, RZ, RZ, -R7 ;  /* 0x000000ffff077224 */ /* 0x000fe400078e0a07 */
[----:B------:R-:W-:Y:S01]  /*9c10*/  IMAD R30, R0, R4, R15 ;  /* 0x00000004001e7224 */ /* 0x000fe200078e020f */
[----:B------:R-:W-:Y:S01]  /*9c20*/  LOP3.LUT R4, R3, 0x1ca, RZ, 0xfc, !PT ;  /* 0x000001ca03047812 */ /* 0x000fe200078efcff */
[--C-:B------:R-:W-:Y:S01]  /*9c30*/  @!P0 IMAD.IADD R27, R27, 0x1, -R0.reuse ;  /* 0x000000011b1b8824 */ /* 0x100fe200078e0a00 */
[----:B------:R-:W-:Y:S01]  /*9c40*/  ISETP.GE.AND P0, PT, R14, RZ, PT ;  /* 0x000000ff0e00720c */ /* 0x000fe20003f06270 */
[----:B------:R-:W-:Y:S01]  /*9c50*/  IMAD.MOV R13, RZ, RZ, -R13 ;  /* 0x000000ffff0d7224 */ /* 0x000fe200078e0a0d */
[----:B------:R-:W-:Y:S01]  /*9c60*/  IABS R33, R4 ;  /* 0x0000000400217213 */ /* 0x000fe20000000000 */
[----:B------:R-:W-:Y:S01]  /*9c70*/  IMAD R31, R0, R7, R31 ;  /* 0x00000007001f7224 */ /* 0x000fe200078e021f */
[----:B------:R-:W-:Y:S01]  /*9c80*/  LOP3.LUT R14, R3, 0x1c8, RZ, 0xfc, !PT ;  /* 0x000001c8030e7812 */ /* 0x000fe200078efcff */
[--C-:B------:R-:W-:Y:S01]  /*9c90*/  @!P6 IMAD.IADD R28, R28, 0x1, -R0.reuse ;  /* 0x000000011c1ce824 */ /* 0x100fe200078e0a00 */
[C---:B------:R-:W-:Y:S01]  /*9ca0*/  ISETP.GT.U32.AND P6, PT, R0.reuse, R30, PT ;  /* 0x0000001e0000720c */ /* 0x040fe20003fc4070 */
[C---:B------:R-:W-:Y:S01]  /*9cb0*/  IMAD R32, R0.reuse, R13, R17 ;  /* 0x0000000d00207224 */ /* 0x040fe200078e0211 */
[----:B------:R-:W-:Y:S01]  /*9cc0*/  IABS R13, R14 ;  /* 0x0000000e000d7213 */ /* 0x000fe20000000000 */
[----:B------:R-:W-:Y:S01]  /*9cd0*/  @!P1 IMAD.MOV R27, RZ, RZ, -R27 ;  /* 0x000000ffff1b9224 */ /* 0x000fe200078e0a1b */
[C---:B------:R-:W-:Y:S01]  /*9ce0*/  ISETP.GT.U32.AND P1, PT, R0.reuse, R31, PT ;  /* 0x0000001f0000720c */ /* 0x040fe20003f24070 */
[----:B------:R-:W-:Y:S01]  /*9cf0*/  @!P5 IMAD.IADD R29, R29, 0x1, -R0 ;  /* 0x000000011d1dd824 */ /* 0x000fe200078e0a00 */
[----:B------:R-:W-:Y:S01]  /*9d00*/  ISETP.GT.U32.AND P5, PT, R0, R32, PT ;  /* 0x000000200000720c */ /* 0x000fe20003fa4070 */
[----:B------:R-:W-:Y:S01]  /*9d10*/  @!P2 IMAD.MOV R28, RZ, RZ, -R28 ;  /* 0x000000ffff1ca224 */ /* 0x000fe200078e0a1c */
[----:B------:R-:W-:Y:S01]  /*9d20*/  LOP3.LUT R15, R3, 0x1c6, RZ, 0xfc, !PT ;  /* 0x000001c6030f7812 */ /* 0x000fe200078efcff */
[----:B------:R-:W-:Y:S01]  /*9d30*/  @!P4 IMAD.MOV R26, RZ, RZ, -R26 ;  /* 0x000000ffff1ac224 */ /* 0x000fe200078e0a1a */
[----:B------:R-:W-:-:S02]  /*9d40*/  ISETP.GE.AND P2, PT, R16, RZ, PT ;  /* 0x000000ff1000720c */ /* 0x000fc40003f46270 */
[----:B------:R-:W-:Y:S01]  /*9d50*/  IABS R35, R15 ;  /* 0x0000000f00237213 */ /* 0x000fe20000000000 */
[--C-:B------:R-:W-:Y:S01]  /*9d60*/  @!P6 IMAD.IADD R30, R30, 0x1, -R0.reuse ;  /* 0x000000011e1ee824 */ /* 0x100fe200078e0a00 */
[----:B------:R-:W-:Y:S01]  /*9d70*/  ISETP.GE.AND P6, PT, R4, RZ, PT ;  /* 0x000000ff0400720c */ /* 0x000fe20003fc6270 */
[----:B------:R-:W-:Y:S01]  /*9d80*/  IMAD.HI.U32 R4, R2, R33, RZ ;  /* 0x0000002102047227 */ /* 0x000fe200078e00ff */
[C---:B------:R-:W-:Y:S02]  /*9d90*/  LOP3.LUT R16, R3.reuse, 0x1c4, RZ, 0xfc, !PT ;  /* 0x000001c403107812 */ /* 0x040fe400078efcff */
[----:B------:R-:W-:Y:S01]  /*9da0*/  LOP3.LUT R17, R3, 0x1c2, RZ, 0xfc, !PT ;  /* 0x000001c203117812 */ /* 0x000fe200078efcff */
[--C-:B------:R-:W-:Y:S01]  /*9db0*/  @!P1 IMAD.IADD R31, R31, 0x1, -R0.reuse ;  /* 0x000000011f1f9824 */ /* 0x100fe200078e0a00 */
[----:B------:R-:W-:Y:S01]  /*9dc0*/  ISETP.GT.U32.AND P1, PT, R0, R30, PT ;  /* 0x0000001e0000720c */ /* 0x000fe20003f24070 */
[----:B------:R-:W-:Y:S01]  /*9dd0*/  @!P5 IMAD.IADD R32, R32, 0x1, -R0 ;  /* 0x000000012020d824 */ /* 0x000fe200078e0a00 */
[----:B------:R-:W-:Y:S01]  /*9de0*/  ISETP.GE.AND P4, PT, R18, RZ, PT ;  /* 0x000000ff1200720c */ /* 0x000fe20003f86270 */
[----:B------:R-:W-:Y:S01]  /*9df0*/  IMAD.MOV R7, RZ, RZ, -R4 ;  /* 0x000000ffff077224 */ /* 0x000fe200078e0a04 */
[----:B------:R-:W-:Y:S01]  /*9e00*/  ISETP.GT.U32.AND P5, PT, R0, R31, PT ;  /* 0x0000001f0000720c */ /* 0x000fe20003fa4070 */
[----:B------:R-:W-:Y:S01]  /*9e10*/  IMAD.HI.U32 R4, R2, R13, RZ ;  /* 0x0000000d02047227 */ /* 0x000fe200078e00ff */
[----:B------:R-:W-:-:S02]  /*9e20*/  IABS R37, R17 ;  /* 0x0000001100257213 */ /* 0x000fc40000000000 */
[----:B------:R-:W-:Y:S01]  /*9e30*/  LOP3.LUT R18, R3, 0x1a2, RZ, 0xfc, !PT ;  /* 0x000001a203127812 */ /* 0x000fe200078efcff */
[----:B------:R-:W-:Y:S01]  /*9e40*/  IMAD.MOV R4, RZ, RZ, -R4 ;  /* 0x000000ffff047224 */ /* 0x000fe200078e0a04 */
[----:B0-----:R-:W-:Y:S01]  /*9e50*/  IABS R25, R10 ;  /* 0x0000000a00197213 */ /* 0x001fe20000000000 */
[C---:B------:R-:W-:Y:S01]  /*9e60*/  IMAD R33, R0.reuse, R7, R33 ;  /* 0x0000000700217224 */ /* 0x040fe200078e0221 */
[----:B------:R-:W-:Y:S01]  /*9e70*/  IABS R53, R18 ;  /* 0x0000001200357213 */ /* 0x000fe20000000000 */
[----:B------:R-:W-:Y:S01]  /*9e80*/  IMAD R34, R0, R4, R13 ;  /* 0x0000000400227224 */ /* 0x000fe200078e020d */
[----:B------:R-:W-:Y:S01]  /*9e90*/  IABS R13, R16 ;  /* 0x00000010000d7213 */ /* 0x000fe20000000000 */
[--C-:B------:R-:W-:Y:S01]  /*9ea0*/  @!P1 IMAD.IADD R30, R30, 0x1, -R0.reuse ;  /* 0x000000011e1e9824 */ /* 0x100fe200078e0a00 */
[C---:B------:R-:W-:Y:S01]  /*9eb0*/  ISETP.GT.U32.AND P1, PT, R0.reuse, R33, PT ;  /* 0x000000210000720c */ /* 0x040fe20003f24070 */
[----:B------:R-:W-:Y:S01]  /*9ec0*/  @!P5 IMAD.IADD R31, R31, 0x1, -R0 ;  /* 0x000000011f1fd824 */ /* 0x000fe200078e0a00 */
[----:B------:R-:W-:Y:S01]  /*9ed0*/  ISETP.GT.U32.AND P5, PT, R0, R34, PT ;  /* 0x000000220000720c */ /* 0x000fe20003fa4070 */
[----:B------:R-:W-:-:S04]  /*9ee0*/  IMAD.HI.U32 R4, R2, R35, RZ ;  /* 0x0000002302047227 */ /* 0x000fc800078e00ff */
[----:B------:R-:W-:Y:S02]  /*9ef0*/  IMAD.MOV R4, RZ, RZ, -R4 ;  /* 0x000000ffff047224 */ /* 0x000fe400078e0a04 */
[----:B------:R-:W-:Y:S02]  /*9f00*/  @!P0 IMAD.MOV R30, RZ, RZ, -R30 ;  /* 0x000000ffff1e8224 */ /* 0x000fe400078e0a1e */
[----:B------:R-:W-:Y:S02]  /*9f10*/  IMAD R35, R0, R4, R35 ;  /* 0x0000000400237224 */ /* 0x000fe400078e0223 */
[--C-:B------:R-:W-:Y:S01]  /*9f20*/  @!P1 IMAD.IADD R33, R33, 0x1, -R0.reuse ;  /* 0x0000000121219824 */ /* 0x100fe200078e0a00 */
[----:B------:R-:W-:Y:S01]  /*9f30*/  ISETP.GE.AND P1, PT, R15, RZ, PT ;  /* 0x000000ff0f00720c */ /* 0x000fe20003f26270 */
[----:B------:R-:W-:Y:S02]  /*9f40*/  @!P5 IMAD.IADD R34, R34, 0x1, -R0 ;  /* 0x000000012222d824 */ /* 0x000fe400078e0a00 */
[----:B------:R-:W-:Y:S01]  /*9f50*/  IMAD.HI.U32 R4, R2, R13, RZ ;  /* 0x0000000d02047227 */ /* 0x000fe200078e00ff */
[----:B------:R-:W-:-:S02]  /*9f60*/  ISETP.GT.U32.AND P0, PT, R0, R33, PT ;  /* 0x000000210000720c */ /* 0x000fc40003f04070 */
[C---:B------:R-:W-:Y:S01]  /*9f70*/  ISETP.GT.U32.AND P5, PT, R0.reuse, R34, PT ;  /* 0x000000220000720c */ /* 0x040fe20003fa4070 */
[----:B------:R-:W-:Y:S01]  /*9f80*/  @!P3 IMAD.MOV R31, RZ, RZ, -R31 ;  /* 0x000000ffff1fb224 */ /* 0x000fe200078e0a1f */
[----:B------:R-:W-:Y:S01]  /*9f90*/  ISETP.GT.U32.AND P3, PT, R0, R35, PT ;  /* 0x000000230000720c */ /* 0x000fe20003f64070 */
[----:B------:R-:W-:-:S04]  /*9fa0*/  IMAD.HI.U32 R7, R2, R37, RZ ;  /* 0x0000002502077227 */ /* 0x000fc800078e00ff */
[----:B------:R-:W-:Y:S02]  /*9fb0*/  IMAD.MOV R36, RZ, RZ, -R4 ;  /* 0x000000ffff247224 */ /* 0x000fe400078e0a04 */
[----:B------:R-:W-:Y:S02]  /*9fc0*/  IMAD.MOV R7, RZ, RZ, -R7 ;  /* 0x000000ffff077224 */ /* 0x000fe400078e0a07 */
[C---:B------:R-:W-:Y:S02]  /*9fd0*/  IMAD R36, R0.reuse, R36, R13 ;  /* 0x0000002400247224 */ /* 0x040fe400078e020d */
[----:B------:R-:W-:Y:S01]  /*9fe0*/  @!P4 IMAD.MOV R29, RZ, RZ, -R29 ;  /* 0x000000ffff1dc224 */ /* 0x000fe200078e0a1d */
[C---:B------:R-:W-:Y:S01]  /*9ff0*/  ISETP.GT.U32.AND P4, PT, R0.reuse, R32, PT ;  /* 0x000000200000720c */ /* 0x040fe20003f84070 */
[----:B------:R-:W-:Y:S01]  /*a000*/  IMAD R37, R0, R7, R37 ;  /* 0x0000000700257224 */ /* 0x000fe200078e0225 */
[----:B------:R-:W-:Y:S01]  /*a010*/  LOP3.LUT R7, R3, 0x1c0, RZ, 0xfc, !PT ;  /* 0x000001c003077812 */ /* 0x000fe200078efcff */
[----:B------:R-:W-:-:S02]  /*a020*/  @!P0 IMAD.IADD R33, R33, 0x1, -R0 ;  /* 0x0000000121218824 */ /* 0x000fc400078e0a00 */
[--C-:B------:R-:W-:Y:S01]  /*a030*/  @!P5 IMAD.IADD R34, R34, 0x1, -R0.reuse ;  /* 0x000000012222d824 */ /* 0x100fe200078e0a00 */
[C---:B------:R-:W-:Y:S01]  /*a040*/  ISETP.GT.U32.AND P5, PT, R0.reuse, R36, PT ;  /* 0x000000240000720c */ /* 0x040fe20003fa4070 */
[--C-:B------:R-:W-:Y:S01]  /*a050*/  @!P3 IMAD.IADD R35, R35, 0x1, -R0.reuse ;  /* 0x000000012323b824 */ /* 0x100fe200078e0a00 */
[----:B------:R-:W-:Y:S01]  /*a060*/  IABS R13, R7 ;  /* 0x00000007000d7213 */ /* 0x000fe20000000000 */
[----:B------:R-:W-:Y:S01]  /*a070*/  @!P6 IMAD.MOV R33, RZ, RZ, -R33 ;  /* 0x000000ffff21e224 */ /* 0x000fe200078e0a21 */
[----:B------:R-:W-:Y:S01]  /*a080*/  ISETP.GT.U32.AND P6, PT, R0, R37, PT ;  /* 0x000000250000720c */ /* 0x000fe20003fc4070 */
[----:B------:R-:W-:Y:S01]  /*a090*/  VIADD R4, R6, 0x1be ;  /* 0x000001be06047836 */ /* 0x000fe20000000000 */
[----:B------:R-:W-:Y:S01]  /*a0a0*/  ISETP.GT.U32.AND P3, PT, R0, R35, PT ;  /* 0x000000230000720c */ /* 0x000fe20003f64070 */
[----:B------:R-:W-:Y:S01]  /*a0b0*/  @!P4 IMAD.IADD R32, R32, 0x1, -R0 ;  /* 0x000000012020c824 */ /* 0x000fe200078e0a00 */
[----:B------:R-:W-:Y:S02]  /*a0c0*/  ISETP.GE.AND P4, PT, R14, RZ, PT ;  /* 0x000000ff0e00720c */ /* 0x000fe40003f86270 */
[----:B------:R-:W-:Y:S01]  /*a0d0*/  LOP3.LUT R14, R3, 0x1bc, RZ, 0xfc, !PT ;  /* 0x000001bc030e7812 */ /* 0x000fe200078efcff */
[----:B------:R-:W-:Y:S01]  /*a0e0*/  @!P2 IMAD.MOV R32, RZ, RZ, -R32 ;  /* 0x000000ffff20a224 */ /* 0x000fe200078e0a20 */
[----:B------:R-:W-:Y:S01]  /*a0f0*/  ISETP.GE.AND P0, PT, R4, RZ, PT ;  /* 0x000000ff0400720c */ /* 0x000fe20003f06270 */
        /* <DEDUP_REMOVED lines=9> */
[----:B------:R-:W-:Y:S01]  /*a190*/  IMAD.MOV R38, RZ, RZ, -R4 ;  /* 0x000000ffff267224 */ /* 0x000fe200078e0a04 */
[----:B------:R-:W-:Y:S01]  /*a1a0*/  ISETP.GT.U32.AND P6, PT, R0, R37, PT ;  /* 0x000000250000720c */ /* 0x000fe20003fc4070 */
[----:B------:R-:W-:Y:S01]  /*a1b0*/  IMAD.HI.U32 R7, R2, R15, RZ ;  /* 0x0000000f02077227 */ /* 0x000fe200078e00ff */
[----:B------:R-:W-:-:S03]  /*a1c0*/  LOP3.LUT R16, R3, 0x1b6, RZ, 0xfc, !PT ;  /* 0x000001b603107812 */ /* 0x000fc600078efcff */
[----:B------:R-:W-:Y:S01]  /*a1d0*/  IMAD.HI.U32 R4, R2, R39, RZ ;  /* 0x0000002702047227 */ /* 0x000fe200078e00ff */
[----:B------:R-:W-:-:S03]  /*a1e0*/  IABS R43, R16 ;  /* 0x00000010002b7213 */ /* 0x000fc60000000000 */
[----:B------:R-:W-:Y:S02]  /*a1f0*/  IMAD.MOV R7, RZ, RZ, -R7 ;  /* 0x000000ffff077224 */ /* 0x000fe400078e0a07 */
[----:B------:R-:W-:Y:S02]  /*a200*/  IMAD.MOV R4, RZ, RZ, -R4 ;  /* 0x000000ffff047224 */ /* 0x000fe400078e0a04 */
[C---:B------:R-:W-:Y:S02]  /*a210*/  IMAD R38, R0.reuse, R38, R13 ;  /* 0x0000002600267224 */ /* 0x040fe400078e020d */
[----:B------:R-:W-:Y:S02]  /*a220*/  IMAD R40, R0, R7, R15 ;  /* 0x0000000700287224 */ /* 0x000fe400078e020f */
[--C-:B------:R-:W-:Y:S01]  /*a230*/  @!P5 IMAD.IADD R36, R36, 0x1, -R0.reuse ;  /* 0x000000012424d824 */ /* 0x100fe200078e0a00 */
[C---:B------:R-:W-:Y:S01]  /*a240*/  ISETP.GT.U32.AND P5, PT, R0.reuse, R38, PT ;  /* 0x000000260000720c */ /* 0x040fe20003fa4070 */
[C---:B------:R-:W-:Y:S01]  /*a250*/  IMAD R39, R0.reuse, R4, R39 ;  /* 0x0000000400277224 */ /* 0x040fe200078e0227 */
[----:B------:R-:W-:Y:S01]  /*a260*/  LOP3.LUT R4, R3, 0x1ba, RZ, 0xfc, !PT ;  /* 0x000001ba03047812 */ /* 0x000fe200078efcff */
[----:B------:R-:W-:Y:S01]  /*a270*/  @!P6 IMAD.IADD R37, R37, 0x1, -R0 ;  /* 0x000000012525e824 */ /* 0x000fe200078e0a00 */
[C---:B------:R-:W-:Y:S01]  /*a280*/  ISETP.GT.U32.AND P6, PT, R0.reuse, R40, PT ;  /* 0x000000280000720c */ /* 0x040fe20003fc4070 */
[----:B------:R-:W-:Y:S01]  /*a290*/  @!P2 IMAD.MOV R36, RZ, RZ, -R36 ;  /* 0x000000ffff24a224 */ /* 0x000fe200078e0a24 */
[----:B------:R-:W-:Y:S01]  /*a2a0*/  ISETP.GT.U32.AND P2, PT, R0, R39, PT ;  /* 0x000000270000720c */ /* 0x000fe20003f44070 */
[----:B------:R-:W-:Y:S01]  /*a2b0*/  @!P4 IMAD.MOV R34, RZ, RZ, -R34 ;  /* 0x000000ffff22c224 */ /* 0x000fe200078e0a22 */
[----:B------:R-:W-:Y:S01]  /*a2c0*/  ISETP.GE.AND P4, PT, R17, RZ, PT ;  /* 0x000000ff1100720c */ /* 0x000fe20003f86270 */
[----:B------:R-:W-:Y:S01]  /*a2d0*/  @!P1 IMAD.MOV R35, RZ, RZ, -R35 ;  /* 0x000000ffff239224 */ /* 0x000fe200078e0a23 */
[----:B------:R-:W-:-:S02]  /*a2e0*/  ISETP.GE.AND P1, PT, R14, RZ, PT ;  /* 0x000000ff0e00720c */ /* 0x000fc40003f26270 */
[----:B------:R-:W-:Y:S01]  /*a2f0*/  IABS R41, R4 ;  /* 0x0000000400297213 */ /* 0x000fe20000000000 */
[--C-:B------:R-:W-:Y:S01]  /*a300*/  @!P5 IMAD.IADD R38, R38, 0x1, -R0.reuse ;  /* 0x000000012626d824 */ /* 0x100fe200078e0a00 */
[C---:B------:R-:W-:Y:S02]  /*a310*/  LOP3.LUT R14, R3.reuse, 0x1b8, RZ, 0xfc, !PT ;  /* 0x000001b8030e7812 */ /* 0x040fe400078efcff */
[----:B------:R-:W-:Y:S01]  /*a320*/  ISETP.GE.AND P5, PT, R4, RZ, PT ;  /* 0x000000ff0400720c */ /* 0x000fe20003fa6270 */
[--C-:B------:R-:W-:Y:S01]  /*a330*/  @!P6 IMAD.IADD R40, R40, 0x1, -R0.reuse ;  /* 0x000000012828e824 */ /* 0x100fe200078e0a00 */
[----:B------:R-:W-:Y:S01]  /*a340*/  IABS R13, R14 ;  /* 0x0000000e000d7213 */ /* 0x000fe20000000000 */
[----:B------:R-:W-:Y:S01]  /*a350*/  IMAD.HI.U32 R4, R2, R41, RZ ;  /* 0x0000002902047227 */ /* 0x000fe200078e00ff */
[----:B------:R-:W-:Y:S02]  /*a360*/  LOP3.LUT R17, R3, 0x1b4, RZ, 0xfc, !PT ;  /* 0x000001b403117812 */ /* 0x000fe400078efcff */
[C---:B------:R-:W-:Y:S01]  /*a370*/  ISETP.GT.U32.AND P6, PT, R0.reuse, R40, PT ;  /* 0x000000280000720c */ /* 0x040fe20003fc4070 */
[----:B------:R-:W-:Y:S01]  /*a380*/  @!P2 IMAD.IADD R39, R39, 0x1, -R0 ;  /* 0x000000012727a824 */ /* 0x000fe200078e0a00 */
[C---:B------:R-:W-:Y:S01]  /*a390*/  ISETP.GT.U32.AND P2, PT, R0.reuse, R38, PT ;  /* 0x000000260000720c */ /* 0x040fe20003f44070 */
[----:B------:R-:W-:Y:S01]  /*a3a0*/  IMAD.MOV R7, RZ, RZ, -R4 ;  /* 0x000000ffff077224 */ /* 0x000fe200078e0a04 */
[----:B------:R-:W-:Y:S01]  /*a3b0*/  IABS R15, R17 ;  /* 0x00000011000f7213 */ /* 0x000fe20000000000 */
[----:B------:R-:W-:Y:S01]  /*a3c0*/  @!P4 IMAD.MOV R37, RZ, RZ, -R37 ;  /* 0x000000ffff25c224 */ /* 0x000fe200078e0a25 */
[----:B------:R-:W-:Y:S01]  /*a3d0*/  ISETP.GT.U32.AND P4, PT, R0, R39, PT ;  /* 0x000000270000720c */ /* 0x000fe20003f84070 */
[----:B------:R-:W-:-:S04]  /*a3e0*/  IMAD.HI.U32 R4, R2, R13, RZ ;  /* 0x0000000d02047227 */ /* 0x000fc800078e00ff */
[----:B------:R-:W-:Y:S02]  /*a3f0*/  IMAD.MOV R42, RZ, RZ, -R4 ;  /* 0x000000ffff2a7224 */ /* 0x000fe400078e0a04 */
[----:B------:R-:W-:-:S04]  /*a400*/  IMAD.HI.U32 R4, R2, R43, RZ ;  /* 0x0000002b02047227 */ /* 0x000fc800078e00ff */
[C---:B------:R-:W-:Y:S02]  /*a410*/  IMAD R41, R0.reuse, R7, R41 ;  /* 0x0000000700297224 */ /* 0x040fe400078e0229 */
[----:B------:R-:W-:Y:S02]  /*a420*/  IMAD R42, R0, R42, R13 ;  /* 0x0000002a002a7224 */ /* 0x000fe400078e020d */
[----:B------:R-:W-:-:S04]  /*a430*/  IMAD.HI.U32 R7, R2, R15, RZ ;  /* 0x0000000f02077227 */ /* 0x000fc800078e00ff */
[----:B------:R-:W-:Y:S02]  /*a440*/  IMAD.MOV R4, RZ, RZ, -R4 ;  /* 0x000000ffff047224 */ /* 0x000fe400078e0a04 */
[--C-:B------:R-:W-:Y:S01]  /*a450*/  @!P2 IMAD.IADD R38, R38, 0x1, -R0.reuse ;  /* 0x000000012626a824 */ /* 0x100fe200078e0a00 */
[----:B------:R-:W-:Y:S01]  /*a460*/  ISETP.GT.U32.AND P2, PT, R0, R41, PT ;  /* 0x000000290000720c */ /* 0x000fe20003f44070 */
[--C-:B------:R-:W-:Y:S01]  /*a470*/  @!P6 IMAD.IADD R40, R40, 0x1, -R0.reuse ;  /* 0x000000012828e824 */ /* 0x100fe200078e0a00 */
[----:B------:R-:W-:Y:S01]  /*a480*/  ISETP.GT.U32.AND P6, PT, R0, R42, PT ;  /* 0x0000002a0000720c */ /* 0x000fe20003fc4070 */
[----:B------:R-:W-:Y:S01]  /*a490*/  @!P4 IMAD.IADD R39, R39, 0x1, -R0 ;  /* 0x000000012727c824 */ /* 0x000fe200078e0a00 */
[----:B------:R-:W-:Y:S01]  /*a4a0*/  ISETP.GE.AND P4, PT, R14, RZ, PT ;  /* 0x000000ff0e00720c */ /* 0x000fe20003f86270 */
[----:B------:R-:W-:Y:S01]  /*a4b0*/  IMAD.MOV R7, RZ, RZ, -R7 ;  /* 0x000000ffff077224 */ /* 0x000fe200078e0a07 */
[----:B------:R-:W-:Y:S01]  /*a4c0*/  LOP3.LUT R14, R3, 0x1b2, RZ, 0xfc, !PT ;  /* 0x000001b2030e7812 */ /* 0x000fe200078efcff */
[----:B------:R-:W-:-:S02]  /*a4d0*/  IMAD R43, R0, R4, R43 ;  /* 0x00000004002b7224 */ /* 0x000fc400078e022b */
[C---:B------:R-:W-:Y:S01]  /*a4e0*/  IMAD R44, R0.reuse, R7, R15 ;  /* 0x00000007002c7224 */ /* 0x040fe200078e020f */
[----:B------:R-:W-:Y:S01]  /*a4f0*/  IABS R45, R14 ;  /* 0x0000000e002d7213 */ /* 0x000fe20000000000 */
[----:B------:R-:W-:Y:S01]  /*a500*/  @!P0 IMAD.MOV R39, RZ, RZ, -R39 ;  /* 0x000000ffff278224 */ /* 0x000fe200078e0a27 */
[C---:B------:R-:W-:Y:S01]  /*a510*/  ISETP.GT.U32.AND P0, PT, R0.reuse, R43, PT ;  /* 0x0000002b0000720c */ /* 0x040fe20003f04070 */
[----:B------:R-:W-:Y:S01]  /*a520*/  @!P1 IMAD.MOV R40, RZ, RZ, -R40 ;  /* 0x000000ffff289224 */ /* 0x000fe200078e0a28 */
[----:B------:R-:W-:Y:S01]  /*a530*/  ISETP.GT.U32.AND P1, PT, R0, R44, PT ;  /* 0x0000002c0000720c */ /* 0x000fe20003f24070 */
[----:B------:R-:W-:Y:S01]  /*a540*/  VIADD R4, R6, 0x1ae ;  /* 0x000001ae06047836 */ /* 0x000fe20000000000 */
[----:B------:R-:W-:Y:S01]  /*a550*/  LOP3.LUT R15, R3, 0x1b0, RZ, 0xfc, !PT ;  /* 0x000001b0030f7812 */ /* 0x000fe200078efcff */
[--C-:B------:R-:W-:Y:S02]  /*a560*/  @!P2 IMAD.IADD R41, R41, 0x1, -R0.reuse ;  /* 0x000000012929a824 */ /* 0x100fe400078e0a00 */
[----:B------:R-:W-:Y:S01]  /*a570*/  @!P6 IMAD.IADD R42, R42, 0x1, -R0 ;  /* 0x000000012a2ae824 */ /* 0x000fe200078e0a00 */
[----:B------:R-:W-:Y:S01]  /*a580*/  ISETP.GE.AND P2, PT, R4, RZ, PT ;  /* 0x000000ff0400720c */ /* 0x000fe20003f46270 */
[----:B------:R-:W-:Y:S01]  /*a590*/  @!P3 IMAD.MOV R38, RZ, RZ, -R38 ;  /* 0x000000ffff26b224 */ /* 0x000fe200078e0a26 */
[----:B------:R-:W-:Y:S01]  /*a5a0*/  IABS R47, R4 ;  /* 0x00000004002f7213 */ /* 0x000fe20000000000 */
[----:B------:R-:W-:Y:S01]  /*a5b0*/  IMAD.HI.U32 R4, R2, R45, RZ ;  /* 0x0000002d02047227 */ /* 0x000fe200078e00ff */
[----:B------:R-:W-:-:S02]  /*a5c0*/  ISETP.GT.U32.AND P6, PT, R0, R42, PT ;  /* 0x0000002a0000720c */ /* 0x000fc40003fc4070 */
[----:B------:R-:W-:Y:S01]  /*a5d0*/  IABS R13, R15 ;  /* 0x0000000f000d7213 */ /* 0x000fe20000000000 */
[----:B------:R-:W-:Y:S01]  /*a5e0*/  @!P0 IMAD.IADD R43, R43, 0x1, -R0 ;  /* 0x000000012b2b8824 */ /* 0x000fe200078e0a00 */
[----:B------:R-:W-:Y:S01]  /*a5f0*/  ISETP.GT.U32.AND P3, PT, R0, R41, PT ;  /* 0x000000290000720c */ /* 0x000fe20003f64070 */
[----:B------:R-:W-:Y:S01]  /*a600*/  IMAD.MOV R4, RZ, RZ, -R4 ;  /* 0x000000ffff047224 */ /* 0x000fe200078e0a04 */
[----:B------:R-:W-:Y:S01]  /*a610*/  ISETP.GE.AND P0, PT, R17, RZ, PT ;  /* 0x000000ff1100720c */ /* 0x000fe20003f06270 */
[----:B------:R-:W-:Y:S01]  /*a620*/  @!P1 IMAD.IADD R44, R44, 0x1, -R0 ;  /* 0x000000012c2c9824 */ /* 0x000fe200078e0a00 */
[C---:B------:R-:W-:Y:S01]  /*a630*/  ISETP.GT.U32.AND P1, PT, R0.reuse, R43, PT ;  /* 0x0000002b0000720c */ /* 0x040fe20003f24070 */
[----:B------:R-:W-:Y:S01]  /*a640*/  IMAD R45, R0, R4, R45 ;  /* 0x00000004002d7224 */ /* 0x000fe200078e022d */
[----:B------:R-:W-:Y:S01]  /*a650*/  LOP3.LUT R17, R3, 0x1aa, RZ, 0xfc, !PT ;  /* 0x000001aa03117812 */ /* 0x000fe200078efcff */
[----:B------:R-:W-:-:S03]  /*a660*/  IMAD.HI.U32 R4, R2, R13, RZ ;  /* 0x0000000d02047227 */ /* 0x000fc600078e00ff */
[----:B------:R-:W-:Y:S01]  /*a670*/  IABS R49, R17 ;  /* 0x0000001100317213 */ /* 0x000fe20000000000 */
[----:B------:R-:W-:Y:S02]  /*a680*/  IMAD.MOV R4, RZ, RZ, -R4 ;  /* 0x000000ffff047224 */ /* 0x000fe400078e0a04 */
[--C-:B------:R-:W-:Y:S01]  /*a690*/  @!P6 IMAD.IADD R42, R42, 0x1, -R0.reuse ;  /* 0x000000012a2ae824 */ /* 0x100fe200078e0a00 */
[----:B------:R-:W-:Y:S01]  /*a6a0*/  ISETP.GT.U32.AND P6, PT, R0, R45, PT ;  /* 0x0000002d0000720c */ /* 0x000fe20003fc4070 */
[--C-:B------:R-:W-:Y:S01]  /*a6b0*/  @!P3 IMAD.IADD R41, R41, 0x1, -R0.reuse ;  /* 0x000000012929b824 */ /* 0x100fe200078e0a00 */
[----:B------:R-:W-:Y:S01]  /*a6c0*/  ISETP.GE.AND P3, PT, R16, RZ, PT ;  /* 0x000000ff1000720c */ /* 0x000fe20003f66270 */
[C---:B------:R-:W-:Y:S01]  /*a6d0*/  IMAD R46, R0.reuse, R4, R13 ;  /* 0x00000004002e7224 */ /* 0x040fe200078e020d */
[----:B------:R-:W-:Y:S01]  /*a6e0*/  LOP3.LUT R16, R3, 0x1ac, RZ, 0xfc, !PT ;  /* 0x000001ac03107812 */ /* 0x000fe200078efcff */
[----:B------:R-:W-:Y:S01]  /*a6f0*/  @!P5 IMAD.MOV R41, RZ, RZ, -R41 ;  /* 0x000000ffff29d224 */ /* 0x000fe200078e0a29 */
[C---:B------:R-:W-:Y:S01]  /*a700*/  ISETP.GT.U32.AND P5, PT, R0.reuse, R44, PT ;  /* 0x0000002c0000720c */ /* 0x040fe20003fa4070 */
[----:B------:R-:W-:Y:S01]  /*a710*/  @!P1 IMAD.IADD R43, R43, 0x1, -R0 ;  /* 0x000000012b2b9824 */ /* 0x000fe200078e0a00 */
[----:B------:R-:W-:Y:S01]  /*a720*/  ISETP.GT.U32.AND P1, PT, R0, R46, PT ;  /* 0x0000002e0000720c */ /* 0x000fe20003f24070 */
[----:B------:R-:W-:Y:S01]  /*a730*/  IMAD.HI.U32 R7, R2, R47, RZ ;  /* 0x0000002f02077227 */ /* 0x000fe200078e00ff */
[----:B------:R-:W-:-:S03]  /*a740*/  IABS R13, R16 ;  /* 0x00000010000d7213 */ /* 0x000fc60000000000 */
[----:B------:R-:W-:Y:S02]  /*a750*/  IMAD.MOV R7, RZ, RZ, -R7 ;  /* 0x000000ffff077224 */ /* 0x000fe400078e0a07 */
[----:B------:R-:W-:Y:S02]  /*a760*/  @!P6 IMAD.IADD R45, R45, 0x1, -R0 ;  /* 0x000000012d2de824 */ /* 0x000fe400078e0a00 */
[----:B------:R-:W-:-:S03]  /*a770*/  IMAD.HI.U32 R4, R2, R13, RZ ;  /* 0x0000000d02047227 */ /* 0x000fc600078e00ff */
[C---:B------:R-:W-:Y:S01]  /*a780*/  ISETP.GT.U32.AND P6, PT, R0.reuse, R45, PT ;  /* 0x0000002d0000720c */ /* 0x040fe20003fc4070 */
[----:B------:R-:W-:Y:S02]  /*a790*/  IMAD R47, R0, R7, R47 ;  /* 0x00000007002f7224 */ /* 0x000fe400078e022f */
[----:B------:R-:W-:-:S04]  /*a7a0*/  IMAD.HI.U32 R7, R2, R49, RZ ;  /* 0x0000003102077227 */ /* 0x000fc800078e00ff */
[----:B------:R-:W-:Y:S01]  /*a7b0*/  @!P5 IMAD.IADD R44, R44, 0x1, -R0 ;  /* 0x000000012c2cd824 */ /* 0x000fe200078e0a00 */
[----:B------:R-:W-:Y:S01]  /*a7c0*/  ISETP.GE.AND P5, PT, R15, RZ, PT ;  /* 0x000000ff0f00720c */ /* 0x000fe20003fa6270 */
[----:B------:R-:W-:Y:S02]  /*a7d0*/  IMAD.MOV R4, RZ, RZ, -R4 ;  /* 0x000000ffff047224 */ /* 0x000fe400078e0a04 */
[----:B------:R-:W-:Y:S01]  /*a7e0*/  @!P1 IMAD.IADD R46, R46, 0x1, -R0 ;  /* 0x000000012e2e9824 */ /* 0x000fe200078e0a00 */
[----:B------:R-:W-:Y:S01]  /*a7f0*/  ISETP.GE.AND P1, PT, R17, RZ, PT ;  /* 0x000000ff1100720c */ /* 0x000fe20003f26270 */
[----:B------:R-:W-:Y:S01]  /*a800*/  @!P4 IMAD.MOV R42, RZ, RZ, -R42 ;  /* 0x000000ffff2ac224 */ /* 0x000fe200078e0a2a */
[----:B------:R-:W-:Y:S01]  /*a810*/  ISETP.GE.AND P4, PT, R14, RZ, PT ;  /* 0x000000ff0e00720c */ /* 0x000fe20003f86270 */
[----:B------:R-:W-:Y:S01]  /*a820*/  IMAD.MOV R7, RZ, RZ, -R7 ;  /* 0x000000ffff077224 */ /* 0x000fe200078e0a07 */
[C---:B------:R-:W-:Y:S01]  /*a830*/  LOP3.LUT R14, R3.reuse, 0x1a6, RZ, 0xfc, !PT ;  /* 0x000001a6030e7812 */ /* 0x040fe200078efcff */
[C---:B------:R-:W-:Y:S01]  /*a840*/  IMAD R48, R0.reuse, R4, R13 ;  /* 0x0000000400307224 */ /* 0x040fe200078e020d */
[----:B------:R-:W-:Y:S01]  /*a850*/  LOP3.LUT R13, R3, 0x1a8, RZ, 0xfc, !PT ;  /* 0x000001a8030d7812 */ /* 0x000fe200078efcff */
[----:B------:R-:W-:Y:S01]  /*a860*/  @!P0 IMAD.MOV R44, RZ, RZ, -R44 ;  /* 0x000000ffff2c8224 */ /* 0x000fe200078e0a2c */
[C---:B------:R-:W-:Y:S01]  /*a870*/  ISETP.GT.U32.AND P0, PT, R0.reuse, R46, PT ;  /* 0x0000002e0000720c */ /* 0x040fe20003f04070 */
[C---:B------:R-:W-:Y:S01]  /*a880*/  IMAD R49, R0.reuse, R7, R49 ;  /* 0x0000000700317224 */ /* 0x040fe200078e0231 */
[----:B------:R-:W-:Y:S01]  /*a890*/  IABS R7, R13 ;  /* 0x0000000d00077213 */ /* 0x000fe20000000000 */
[----:B------:R-:W-:Y:S01]  /*a8a0*/  @!P3 IMAD.MOV R43, RZ, RZ, -R43 ;  /* 0x000000ffff2bb224 */ /* 0x000fe200078e0a2b */
[----:B------:R-:W-:Y:S01]  /*a8b0*/  ISETP.GT.U32.AND P3, PT, R0, R47, PT ;  /* 0x0000002f0000720c */ /* 0x000fe20003f64070 */
[----:B------:R-:W-:Y:S01]  /*a8c0*/  @!P6 IMAD.IADD R45, R45, 0x1, -R0 ;  /* 0x000000012d2de824 */ /* 0x000fe200078e0a00 */
[----:B------:R-:W-:Y:S01]  /*a8d0*/  ISETP.GE.AND P6, PT, R16, RZ, PT ;  /* 0x000000ff1000720c */ /* 0x000fe20003fc6270 */
[----:B------:R-:W-:Y:S01]  /*a8e0*/  IMAD.HI.U32 R4, R2, R7, RZ ;  /* 0x0000000702047227 */ /* 0x000fe200078e00ff */
[----:B------:R-:W-:-:S02]  /*a8f0*/  LOP3.LUT R16, R3, 0x1a4, RZ, 0xfc, !PT ;  /* 0x000001a403107812 */ /* 0x000fc400078efcff */
[----:B------:R-:W-:Y:S01]  /*a900*/  IABS R51, R14 ;  /* 0x0000000e00337213 */ /* 0x000fe20000000000 */
[----:B------:R-:W-:Y:S01]  /*a910*/  @!P4 IMAD.MOV R45, RZ, RZ, -R45 ;  /* 0x000000ffff2dc224 */ /* 0x000fe200078e0a2d */
[----:B------:R-:W-:Y:S01]  /*a920*/  ISETP.GT.U32.AND P4, PT, R0, R48, PT ;  /* 0x000000300000720c */ /* 0x000fe20003f84070 */
[----:B------:R-:W-:Y:S01]  /*a930*/  @!P0 IMAD.IADD R46, R46, 0x1, -R0 ;  /* 0x000000012e2e8824 */ /* 0x000fe200078e0a00 */
[C---:B------:R-:W-:Y:S01]  /*a940*/  ISETP.GT.U32.AND P0, PT, R0.reuse, R49, PT ;  /* 0x000000310000720c */ /* 0x040fe20003f04070 */
[----:B------:R-:W-:Y:S01]  /*a950*/  IMAD.MOV R4, RZ, RZ, -R4 ;  /* 0x000000ffff047224 */ /* 0x000fe200078e0a04 */
[----:B------:R-:W-:Y:S01]  /*a960*/  IABS R15, R16 ;  /* 0x00000010000f7213 */ /* 0x000fe20000000000 */
[----:B------:R-:W-:Y:S02]  /*a970*/  @!P3 IMAD.IADD R47, R47, 0x1, -R0 ;  /* 0x000000012f2fb824 */ /* 0x000fe400078e0a00 */
[C---:B------:R-:W-:Y:S02]  /*a980*/  IMAD R50, R0.reuse, R4, R7 ;  /* 0x0000000400327224 */ /* 0x040fe400078e0207 */
[----:B------:R-:W-:Y:S01]  /*a990*/  @!P5 IMAD.MOV R46, RZ, RZ, -R46 ;  /* 0x000000ffff2ed224 */ /* 0x000fe200078e0a2e */
[----:B------:R-:W-:Y:S01]  /*a9a0*/  ISETP.GT.U32.AND P3, PT, R0, R47, PT ;  /* 0x0000002f0000720c */ /* 0x000fe20003f64070 */
[----:B------:R-:W-:Y:S01]  /*a9b0*/  IMAD.HI.U32 R4, R2, R51, RZ ;  /* 0x0000003302047227 */ /* 0x000fe200078e00ff */
[----:B------:R-:W-:-:S03]  /*a9c0*/  ISETP.GT.U32.AND P5, PT, R0, R50, PT ;  /* 0x000000320000720c */ /* 0x000fc60003fa4070 */
[--C-:B------:R-:W-:Y:S02]  /*a9d0*/  @!P4 IMAD.IADD R48, R48, 0x1, -R0.reuse ;  /* 0x000000013030c824 */ /* 0x100fe400078e0a00 */
[----:B------:R-:W-:Y:S02]  /*a9e0*/  @!P0 IMAD.IADD R49, R49, 0x1, -R0 ;  /* 0x0000000131318824 */ /* 0x000fe400078e0a00 */
[----:B------:R-:W-:Y:S01]  /*a9f0*/  IMAD.HI.U32 R7, R2, R15, RZ ;  /* 0x0000000f02077227 */ /* 0x000fe200078e00ff */
[C---:B------:R-:W-:Y:S02]  /*aa00*/  ISETP.GT.U32.AND P4, PT, R0.reuse, R48, PT ;  /* 0x000000300000720c */ /* 0x040fe40003f84070 */
[----:B------:R-:W-:Y:S01]  /*aa10*/  ISETP.GT.U32.AND P0, PT, R0, R49, PT ;  /* 0x000000310000720c */ /* 0x000fe20003f04070 */
[----:B------:R-:W-:Y:S02]  /*aa20*/  IMAD.MOV R4, RZ, RZ, -R4 ;  /* 0x000000ffff047224 */ /* 0x000fe400078e0a04 */
[----:B------:R-:W-:-:S02]  /*aa30*/  @!P5 IMAD.IADD R50, R50, 0x1, -R0 ;  /* 0x000000013232d824 */ /* 0x000fc400078e0a00 */
[----:B------:R-:W-:Y:S01]  /*aa40*/  @!P3 IMAD.IADD R47, R47, 0x1, -R0 ;  /* 0x000000012f2fb824 */ /* 0x000fe200078e0a00 */
[----:B------:R-:W-:Y:S01]  /*aa50*/  ISETP.GE.AND P3, PT, R13, RZ, PT ;  /* 0x000000ff0d00720c */ /* 0x000fe20003f66270 */
[----:B------:R-:W-:Y:S01]  /*aa60*/  IMAD.MOV R7, RZ, RZ, -R7 ;  /* 0x000000ffff077224 */ /* 0x000fe200078e0a07 */
[----:B------:R-:W-:Y:S01]  /*aa70*/  ISETP.GT.U32.AND P5, PT, R0, R50, PT ;  /* 0x000000320000720c */ /* 0x000fe20003fa4070 */
[----:B------:R-:W-:-:S04]  /*aa80*/  IMAD.HI.U32 R13, R2, R53, RZ ;  /* 0x00000035020d7227 */ /* 0x000fc800078e00ff */
        /* <DEDUP_REMOVED lines=21> */
[----:B------:R-:W-:Y:S01]  /*abe0*/  @!P6 IMAD.IADD R52, R52, 0x1, -R0 ;  /* 0x000000013434e824 */ /* 0x000fe200078e0a00 */
[----:B------:R-:W-:Y:S01]  /*abf0*/  IABS R15, R14 ;  /* 0x0000000e000f7213 */ /* 0x000fe20000000000 */
[----:B------:R-:W-:Y:S01]  /*ac00*/  IMAD.HI.U32 R13, R2, R17, RZ ;  /* 0x00000011020d7227 */ /* 0x000fe200078e00ff */
[----:B------:R-:W-:-:S02]  /*ac10*/  ISETP.GT.U32.AND P0, PT, R0, R51, PT ;  /* 0x000000330000720c */ /* 0x000fc40003f04070 */
[----:B------:R-:W-:Y:S01]  /*ac20*/  ISETP.GE.AND P1, PT, R4, RZ, PT ;  /* 0x000000ff0400720c */ /* 0x000fe20003f26270 */
[----:B------:R-:W-:Y:S01]  /*ac30*/  @!P5 IMAD.IADD R53, R53, 0x1, -R0 ;  /* 0x000000013535d824 */ /* 0x000fe200078e0a00 */
[----:B------:R-:W-:Y:S01]  /*ac40*/  ISETP.GT.U32.AND P6, PT, R0, R52, PT ;  /* 0x000000340000720c */ /* 0x000fe20003fc4070 */
[----:B------:R-:W-:-:S03]  /*ac50*/  IMAD.HI.U32 R4, R2, R15, RZ ;  /* 0x0000000f02047227 */ /* 0x000fc600078e00ff */
[----:B------:R-:W-:Y:S01]  /*ac60*/  ISETP.GT.U32.AND P5, PT, R0, R53, PT ;  /* 0x000000350000720c */ /* 0x000fe20003fa4070 */
[----:B------:R-:W-:-:S04]  /*ac70*/  IMAD.HI.U32 R7, R2, R55, RZ ;  /* 0x0000003702077227 */ /* 0x000fc800078e00ff */
[----:B------:R-:W-:Y:S02]  /*ac80*/  IMAD.MOV R4, RZ, RZ, -R4 ;  /* 0x000000ffff047224 */ /* 0x000fe400078e0a04 */
        /* <DEDUP_REMOVED lines=36> */
[----:B------:R-:W-:Y:S02]  /*aed0*/  IMAD.MOV R4, RZ, RZ, -R4 ;  /* 0x000000ffff047224 */ /* 0x000fe400078e0a04 */
        /* <DEDUP_REMOVED lines=20> */
[----:B------:R-:W-:Y:S02]  /*b020*/  IMAD.MOV R60, RZ, RZ, -R4 ;  /* 0x000000ffff3c7224 */ /* 0x000fe400078e0a04 */
[----:B------:R-:W-:-:S04]  /*b030*/  IMAD.HI.U32 R7, R2, R61, RZ ;  /* 0x0000003d02077227 */ /* 0x000fc800078e00ff */
[C---:B------:R-:W-:Y:S02]  /*b040*/  IMAD R60, R0.reuse, R60, R13 ;  /* 0x0000003c003c7224 */ /* 0x040fe400078e020d */
[----:B------:R-:W-:Y:S02]  /*b050*/  IMAD.MOV R7, RZ, RZ, -R7 ;  /* 0x000000ffff077224 */ /* 0x000fe400078e0a07 */
[----:B------:R-:W-:Y:S01]  /*b060*/  @!P3 IMAD.MOV R53, RZ, RZ, -R53 ;  /* 0x000000ffff35b224 */ /* 0x000fe200078e0a35 */
[----:B------:R-:W-:Y:S01]  /*b070*/  ISETP.GT.U32.AND P3, PT, R0, R56, PT ;  /* 0x000000380000720c */ /* 0x000fe20003f64070 */
[--C-:B------:R-:W-:Y:S01]  /*b080*/  @!P5 IMAD.IADD R58, R58, 0x1, -R0.reuse ;  /* 0x000000013a3ad824 */ /* 0x100fe200078e0a00 */
[C---:B------:R-:W-:Y:S01]  /*b090*/  ISETP.GT.U32.AND P5, PT, R0.reuse, R60, PT ;  /* 0x0000003c0000720c */ /* 0x040fe20003fa4070 */
[----:B------:R-:W-:Y:S01]  /*b0a0*/  IMAD R61, R0, R7, R61 ;  /* 0x00000007003d7224 */ /* 0x000fe200078e023d */
[----:B------:R-:W-:Y:S01]  /*b0b0*/  LOP3.LUT R7, R3, 0x190, RZ, 0xfc, !PT ;  /* 0x0000019003077812 */ /* 0x000fe200078efcff */
[----:B------:R-:W-:-:S02]  /*b0c0*/  @!P0 IMAD.IADD R57, R57, 0x1, -R0 ;  /* 0x0000000139398824 */ /* 0x000fc400078e0a00 */
[--C-:B------:R-:W-:Y:S01]  /*b0d0*/  @!P1 IMAD.IADD R59, R59, 0x1, -R0.reuse ;  /* 0x000000013b3b9824 */ /* 0x100fe200078e0a00 */
[----:B------:R-:W-:Y:S01]  /*b0e0*/  IABS R13, R7 ;  /* 0x00000007000d7213 */ /* 0x000fe20000000000 */
[----:B------:R-:W-:Y:S01]  /*b0f0*/  @!P6 IMAD.MOV R57, RZ, RZ, -R57 ;  /* 0x000000ffff39e224 */ /* 0x000fe200078e0a39 */
[----:B------:R-:W-:Y:S01]  /*b100*/  ISETP.GT.U32.AND P6, PT, R0, R61, PT ;  /* 0x0000003d0000720c */ /* 0x000fe20003fc4070 */
[----:B------:R-:W-:Y:S01]  /*b110*/  VIADD R4, R6, 0x18e ;  /* 0x0000018e06047836 */ /* 0x000fe20000000000 */
[----:B------:R-:W-:Y:S01]  /*b120*/  ISETP.GT.U32.AND P1, PT, R0, R59, PT ;  /* 0x0000003b0000720c */ /* 0x000fe20003f24070 */
[--C-:B------:R-:W-:Y:S01]  /*b130*/  @!P3 IMAD.IADD R56, R56, 0x1, -R0.reuse ;  /* 0x000000013838b824 */ /* 0x100fe200078e0a00 */
[----:B------:R-:W-:Y:S01]  /*b140*/  ISETP.GE.AND P3, PT, R14, RZ, PT ;  /* 0x000000ff0e00720c */ /* 0x000fe20003f66270 */
[----:B------:R-:W-:Y:S01]  /*b150*/  @!P5 IMAD.IADD R60, R60, 0x1, -R0 ;  /* 0x000000013c3cd824 */ /* 0x000fe200078e0a00 */
[----:B------:R-:W-:Y:S01]  /*b160*/  LOP3.LUT R14, R3, 0x18c, RZ, 0xfc, !PT ;  /* 0x0000018c030e7812 */ /* 0x000fe200078efcff */
[----:B------:R-:W-:Y:S01]  /*b170*/  @!P4 IMAD.MOV R56, RZ, RZ, -R56 ;  /* 0x000000ffff38c224 */ /* 0x000fe200078e0a38 */
[----:B------:R-:W-:-:S02]  /*b180*/  ISETP.GE.AND P0, PT, R4, RZ, PT ;  /* 0x000000ff0400720c */ /* 0x000fc40003f06270 */
[----:B------:R-:W-:Y:S01]  /*b190*/  IABS R63, R4 ;  /* 0x00000004003f7213 */ /* 0x000fe20000000000 */
[----:B------:R-:W-:Y:S01]  /*b1a0*/  IMAD.HI.U32 R4, R2, R13, RZ ;  /* 0x0000000d02047227 */ /* 0x000fe200078e00ff */
[----:B------:R-:W-:Y:S02]  /*b1b0*/  ISETP.GT.U32.AND P5, PT, R0, R60, PT ;  /* 0x0000003c0000720c */ /* 0x000fe40003fa4070 */
[----:B------:R-:W-:Y:S01]  /*b1c0*/  IABS R15, R14 ;  /* 0x0000000e000f7213 */ /* 0x000fe20000000000 */
[----:B------:R-:W-:Y:S01]  /*b1d0*/  @!P6 IMAD.IADD R61, R61, 0x1, -R0 ;  /* 0x000000013d3de824 */ /* 0x000fe200078e0a00 */
[----:B------:R-:W-:Y:S01]  /*b1e0*/  ISETP.GE.AND P4, PT, R16, RZ, PT ;  /* 0x000000ff1000720c */ /* 0x000fe20003f86270 */
[----:B------:R-:W-:Y:S01]  /*b1f0*/  IMAD.MOV R62, RZ, RZ, -R4 ;  /* 0x000000ffff3e7224 */ /* 0x000fe200078e0a04 */
[----:B------:R-:W-:Y:S01]  /*b200*/  LOP3.LUT R16, R3, 0x186, RZ, 0xfc, !PT ;  /* 0x0000018603107812 */ /* 0x000fe200078efcff */
[----:B------:R-:W-:Y:S01]  /*b210*/  @!P1 IMAD.IADD R59, R59, 0x1, -R0 ;  /* 0x000000013b3b9824 */ /* 0x000fe200078e0a00 */
[----:B------:R-:W-:Y:S01]  /*b220*/  ISETP.GE.AND P1, PT, R7, RZ, PT ;  /* 0x000000ff0700720c */ /* 0x000fe20003f26270 */
[----:B------:R-:W-:Y:S01]  /*b230*/  IMAD.HI.U32 R4, R2, R63, RZ ;  /* 0x0000003f02047227 */ /* 0x000fe200078e00ff */
[----:B------:R-:W-:-:S02]  /*b240*/  ISETP.GT.U32.AND P6, PT, R0, R61, PT ;  /* 0x0000003d0000720c */ /* 0x000fc40003fc4070 */
[----:B------:R-:W-:Y:S01]  /*b250*/  IABS R67, R16 ;  /* 0x0000001000437213 */ /* 0x000fe20000000000 */
[----:B------:R-:W-:-:S04]  /*b260*/  IMAD.HI.U32 R7, R2, R15, RZ ;  /* 0x0000000f02077227 */ /* 0x000fc800078e00ff */
[----:B------:R-:W-:Y:S02]  /*b270*/  IMAD R62, R0, R62, R13 ;  /* 0x0000003e003e7224 */ /* 0x000fe400078e020d */
[----:B------:R-:W-:Y:S02]  /*b280*/  IMAD.MOV R4, RZ, RZ, -R4 ;  /* 0x000000ffff047224 */ /* 0x000fe400078e0a04 */
[----:B------:R-:W-:Y:S02]  /*b290*/  IMAD.MOV R7, RZ, RZ, -R7 ;  /* 0x000000ffff077224 */ /* 0x000fe400078e0a07 */
[----:B------:R-:W-:Y:S01]  /*b2a0*/  @!P5 IMAD.IADD R60, R60, 0x1, -R0 ;  /* 0x000000013c3cd824 */ /* 0x000fe200078e0a00 */
[C---:B------:R-:W-:Y:S01]  /*b2b0*/  ISETP.GT.U32.AND P5, PT, R0.reuse, R62, PT ;  /* 0x0000003e0000720c */ /* 0x040fe20003fa4070 */
[C---:B------:R-:W-:Y:S01]  /*b2c0*/  IMAD R63, R0.reuse, R4, R63 ;  /* 0x00000004003f7224 */ /* 0x040fe200078e023f */
[----:B------:R-:W-:Y:S01]  /*b2d0*/  LOP3.LUT R4, R3, 0x18a, RZ, 0xfc, !PT ;  /* 0x0000018a03047812 */ /* 0x000fe200078efcff */
[----:B------:R-:W-:-:S02]  /*b2e0*/  IMAD R64, R0, R7, R15 ;  /* 0x0000000700407224 */ /* 0x000fc400078e020f */
[----:B------:R-:W-:Y:S01]  /*b2f0*/  @!P4 IMAD.MOV R60, RZ, RZ, -R60 ;  /* 0x000000ffff3cc224 */ /* 0x000fe200078e0a3c */
[C---:B------:R-:W-:Y:S01]  /*b300*/  ISETP.GT.U32.AND P4, PT, R0.reuse, R63, PT ;  /* 0x0000003f0000720c */ /* 0x040fe20003f84070 */
[----:B------:R-:W-:Y:S01]  /*b310*/  @!P6 IMAD.IADD R61, R61, 0x1, -R0 ;  /* 0x000000013d3de824 */ /* 0x000fe200078e0a00 */
[----:B------:R-:W-:Y:S01]  /*b320*/  ISETP.GT.U32.AND P6, PT, R0, R64, PT ;  /* 0x000000400000720c */ /* 0x000fe20003fc4070 */
[----:B------:R-:W-:Y:S01]  /*b330*/  @!P3 IMAD.MOV R58, RZ, RZ, -R58 ;  /* 0x000000ffff3ab224 */ /* 0x000fe200078e0a3a */
[----:B------:R-:W-:Y:S01]  /*b340*/  ISETP.GE.AND P3, PT, R17, RZ, PT ;  /* 0x000000ff1100720c */ /* 0x000fe20003f66270 */
[----:B------:R-:W-:Y:S01]  /*b350*/  @!P2 IMAD.MOV R59, RZ, RZ, -R59 ;  /* 0x000000ffff3ba224 */ /* 0x000fe200078e0a3b */
[----:B------:R-:W-:Y:S01]  /*b360*/  ISETP.GE.AND P2, PT, R14, RZ, PT ;  /* 0x000000ff0e00720c */ /* 0x000fe20003f46270 */
[----:B------:R-:W-:Y:S01]  /*b370*/  @!P5 IMAD.IADD R62, R62, 0x1, -R0 ;  /* 0x000000013e3ed824 */ /* 0x000fe200078e0a00 */
[----:B------:R-:W-:Y:S02]  /*b380*/  IABS R65, R4 ;  /* 0x0000000400417213 */ /* 0x000fe40000000000 */
[----:B------:R-:W-:-:S02]  /*b390*/  LOP3.LUT R14, R3, 0x188, RZ, 0xfc, !PT ;  /* 0x00000188030e7812 */ /* 0x000fc400078efcff */
[----:B------:R-:W-:Y:S01]  /*b3a0*/  ISETP.GE.AND P5, PT, R4, RZ, PT ;  /* 0x000000ff0400720c */ /* 0x000fe20003fa6270 */
[--C-:B------:R-:W-:Y:S01]  /*b3b0*/  @!P4 IMAD.IADD R63, R63, 0x1, -R0.reuse ;  /* 0x000000013f3fc824 */ /* 0x100fe200078e0a00 */
[----:B------:R-:W-:Y:S01]  /*b3c0*/  ISETP.GT.U32.AND P4, PT, R0, R62, PT ;  /* 0x0000003e0000720c */ /* 0x000fe20003f84070 */
[----:B------:R-:W-:Y:S01]  /*b3d0*/  @!P6 IMAD.IADD R64, R64, 0x1, -R0 ;  /* 0x000000014040e824 */ /* 0x000fe200078e0a00 */
[----:B------:R-:W-:Y:S01]  /*b3e0*/  IABS R13, R14 ;  /* 0x0000000e000d7213 */ /* 0x000fe20000000000 */
[----:B------:R-:W-:Y:S01]  /*b3f0*/  IMAD.HI.U32 R4, R2, R65, RZ ;  /* 0x0000004102047227 */ /* 0x000fe200078e00ff */
[----:B------:R-:W-:Y:S02]  /*b400*/  LOP3.LUT R17, R3, 0x184, RZ, 0xfc, !PT ;  /* 0x0000018403117812 */ /* 0x000fe400078efcff */
[C---:B------:R-:W-:Y:S01]  /*b410*/  ISETP.GT.U32.AND P6, PT, R0.reuse, R64, PT ;  /* 0x000000400000720c */ /* 0x040fe20003fc4070 */
[----:B------:R-:W-:Y:S01]  /*b420*/  IMAD.MOV R7, RZ, RZ, -R4 ;  /* 0x000000ffff077224 */ /* 0x000fe200078e0a04 */
[----:B------:R-:W-:Y:S01]  /*b430*/  IABS R15, R17 ;  /* 0x00000011000f7213 */ /* 0x000fe20000000000 */
[----:B------:R-:W-:Y:S01]  /*b440*/  @!P3 IMAD.MOV R61, RZ, RZ, -R61 ;  /* 0x000000ffff3db224 */ /* 0x000fe200078e0a3d */
[----:B------:R-:W-:Y:S01]  /*b450*/  ISETP.GT.U32.AND P3, PT, R0, R63, PT ;  /* 0x0000003f0000720c */ /* 0x000fe20003f64070 */
[----:B------:R-:W-:-:S04]  /*b460*/  IMAD.HI.U32 R4, R2, R13, RZ ;  /* 0x0000000d02047227 */ /* 0x000fc800078e00ff */
[----:B------:R-:W-:Y:S02]  /*b470*/  IMAD R65, R0, R7, R65 ;  /* 0x0000000700417224 */ /* 0x000fe400078e0241 */
[----:B------:R-:W-:Y:S02]  /*b480*/  IMAD.MOV R66, RZ, RZ, -R4 ;  /* 0x000000ffff427224 */ /* 0x000fe400078e0a04 */
[----:B------:R-:W-:-:S04]  /*b490*/  IMAD.HI.U32 R4, R2, R67, RZ ;  /* 0x0000004302047227 */ /* 0x000fc800078e00ff */
[----:B------:R-:W-:Y:S01]  /*b4a0*/  @!P4 IMAD.IADD R62, R62, 0x1, -R0 ;  /* 0x000000013e3ec824 */ /* 0x000fe200078e0a00 */
[C---:B------:R-:W-:Y:S01]  /*b4b0*/  ISETP.GT.U32.AND P4, PT, R0.reuse, R65, PT ;  /* 0x000000410000720c */ /* 0x040fe20003f84070 */
[----:B------:R-:W-:Y:S02]  /*b4c0*/  IMAD R66, R0, R66, R13 ;  /* 0x0000004200427224 */ /* 0x000fe400078e020d */
[----:B------:R-:W-:-:S04]  /*b4d0*/  IMAD.HI.U32 R7, R2, R15, RZ ;  /* 0x0000000f02077227 */ /* 0x000fc800078e00ff */
[----:B------:R-:W-:Y:S02]  /*b4e0*/  IMAD.MOV R4, RZ, RZ, -R4 ;  /* 0x000000ffff047224 */ /* 0x000fe400078e0a04 */
[--C-:B------:R-:W-:Y:S01]  /*b4f0*/  @!P6 IMAD.IADD R64, R64, 0x1, -R0.reuse ;  /* 0x000000014040e824 */ /* 0x100fe200078e0a00 */
[----:B------:R-:W-:Y:S01]  /*b500*/  ISETP.GT.U32.AND P6, PT, R0, R66, PT ;  /* 0x000000420000720c */ /* 0x000fe20003fc4070 */
[--C-:B------:R-:W-:Y:S01]  /*b510*/  @!P3 IMAD.IADD R63, R63, 0x1, -R0.reuse ;  /* 0x000000013f3fb824 */ /* 0x100fe200078e0a00 */
[----:B------:R-:W-:Y:S01]  /*b520*/  ISETP.GE.AND P3, PT, R14, RZ, PT ;  /* 0x000000ff0e00720c */ /* 0x000fe20003f66270 */
[----:B------:R-:W-:Y:S01]  /*b530*/  IMAD.MOV R7, RZ, RZ, -R7 ;  /* 0x000000ffff077224 */ /* 0x000fe200078e0a07 */
[----:B------:R-:W-:Y:S01]  /*b540*/  LOP3.LUT R14, R3, 0x182, RZ, 0xfc, !PT ;  /* 0x00000182030e7812 */ /* 0x000fe200078efcff */
[C---:B------:R-:W-:Y:S02]  /*b550*/  IMAD R67, R0.reuse, R4, R67 ;  /* 0x0000000400437224 */ /* 0x040fe400078e0243 */
[C---:B------:R-:W-:Y:S01]  /*b560*/  IMAD R68, R0.reuse, R7, R15 ;  /* 0x0000000700447224 */ /* 0x040fe200078e020f */
[----:B------:R-:W-:Y:S01]  /*b570*/  IABS R69, R14 ;  /* 0x0000000e00457213 */ /* 0x000fe20000000000 */
[----:B------:R-:W-:Y:S01]  /*b580*/  @!P0 IMAD.MOV R63, RZ, RZ, -R63 ;  /* 0x000000ffff3f8224 */ /* 0x000fe200078e0a3f */
[C---:B------:R-:W-:Y:S01]  /*b590*/  ISETP.GT.U32.AND P0, PT, R0.reuse, R67, PT ;  /* 0x000000430000720c */ /* 0x040fe20003f04070 */
[----:B------:R-:W-:Y:S01]  /*b5a0*/  @!P4 IMAD.IADD R65, R65, 0x1, -R0 ;  /* 0x000000014141c824 */ /* 0x000fe200078e0a00 */
[----:B------:R-:W-:Y:S01]  /*b5b0*/  LOP3.LUT R15, R3, 0x180, RZ, 0xfc, !PT ;  /* 0x00000180030f7812 */ /* 0x000fe200078efcff */
[----:B------:R-:W-:Y:S01]  /*b5c0*/  @!P2 IMAD.MOV R64, RZ, RZ, -R64 ;  /* 0x000000ffff40a224 */ /* 0x000fe200078e0a40 */
[----:B------:R-:W-:Y:S01]  /*b5d0*/  ISETP.GT.U32.AND P2, PT, R0, R68, PT ;  /* 0x000000440000720c */ /* 0x000fe20003f44070 */
[----:B------:R-:W-:Y:S01]  /*b5e0*/  VIADD R4, R6, 0x17e ;  /* 0x0000017e06047836 */ /* 0x000fe20000000000 */
[----:B------:R-:W-:Y:S01]  /*b5f0*/  IABS R13, R15 ;  /* 0x0000000f000d7213 */ /* 0x000fe20000000000 */
[----:B------:R-:W-:Y:S01]  /*b600*/  @!P1 IMAD.MOV R62, RZ, RZ, -R62 ;  /* 0x000000ffff3e9224 */ /* 0x000fe200078e0a3e */
[----:B------:R-:W-:Y:S01]  /*b610*/  ISETP.GT.U32.AND P1, PT, R0, R65, PT ;  /* 0x000000410000720c */ /* 0x000fe20003f24070 */
[----:B------:R-:W-:Y:S01]  /*b620*/  @!P6 IMAD.IADD R66, R66, 0x1, -R0 ;  /* 0x000000014242e824 */ /* 0x000fe200078e0a00 */
[----:B------:R-:W-:-:S02]  /*b630*/  ISETP.GE.AND P4, PT, R4, RZ, PT ;  /* 0x000000ff0400720c */ /* 0x000fc40003f86270 */
[----:B------:R-:W-:Y:S01]  /*b640*/  IABS R71, R4 ;  /* 0x0000000400477213 */ /* 0x000fe20000000000 */
[----:B------:R-:W-:Y:S01]  /*b650*/  IMAD.HI.U32 R4, R2, R69, RZ ;  /* 0x0000004502047227 */ /* 0x000fe200078e00ff */
[----:B------:R-:W-:-:S03]  /*b660*/  ISETP.GT.U32.AND P6, PT, R0, R66, PT ;  /* 0x000000420000720c */ /* 0x000fc60003fc4070 */
[----:B------:R-:W-:Y:S01]  /*b670*/  @!P0 IMAD.IADD R67, R67, 0x1, -R0 ;  /* 0x0000000143438824 */ /* 0x000fe200078e0a00 */
[----:B------:R-:W-:Y:S01]  /*b680*/  ISETP.GE.AND P0, PT, R17, RZ, PT ;  /* 0x000000ff1100720c */ /* 0x000fe20003f06270 */
[----:B------:R-:W-:Y:S01]  /*b690*/  IMAD.MOV R4, RZ, RZ, -R4 ;  /* 0x000000ffff047224 */ /* 0x000fe200078e0a04 */
[----:B------:R-:W-:Y:S01]  /*b6a0*/  LOP3.LUT R17, R3, 0x17a, RZ, 0xfc, !PT ;  /* 0x0000017a03117812 */ /* 0x000fe200078efcff */
[----:B------:R-:W-:Y:S01]  /*b6b0*/  @!P2 IMAD.IADD R68, R68, 0x1, -R0 ;  /* 0x000000014444a824 */ /* 0x000fe200078e0a00 */
[C---:B------:R-:W-:Y:S01]  /*b6c0*/  ISETP.GT.U32.AND P2, PT, R0.reuse, R67, PT ;  /* 0x000000430000720c */ /* 0x040fe20003f44070 */
[----:B------:R-:W-:Y:S01]  /*b6d0*/  IMAD R69, R0, R4, R69 ;  /* 0x0000000400457224 */ /* 0x000fe200078e0245 */
[----:B------:R-:W-:Y:S01]  /*b6e0*/  IABS R73, R17 ;  /* 0x0000001100497213 */ /* 0x000fe20000000000 */
[----:B------:R-:W-:-:S04]  /*b6f0*/  IMAD.HI.U32 R4, R2, R13, RZ ;  /* 0x0000000d02047227 */ /* 0x000fc800078e00ff */
[----:B------:R-:W-:Y:S01]  /*b700*/  @!P1 IMAD.IADD R65, R65, 0x1, -R0 ;  /* 0x0000000141419824 */ /* 0x000fe200078e0a00 */
[----:B------:R-:W-:Y:S01]  /*b710*/  ISETP.GE.AND P1, PT, R16, RZ, PT ;  /* 0x000000ff1000720c */ /* 0x000fe20003f26270 */
[----:B------:R-:W-:Y:S01]  /*b720*/  IMAD.HI.U32 R7, R2, R71, RZ ;  /* 0x0000004702077227 */ /* 0x000fe200078e00ff */
[----:B------:R-:W-:-:S03]  /*b730*/  LOP3.LUT R16, R3, 0x17c, RZ, 0xfc, !PT ;  /* 0x0000017c03107812 */ /* 0x000fc600078efcff */
[----:B------:R-:W-:Y:S02]  /*b740*/  IMAD.MOV R4, RZ, RZ, -R4 ;  /* 0x000000ffff047224 */ /* 0x000fe400078e0a04 */
[--C-:B------:R-:W-:Y:S01]  /*b750*/  @!P6 IMAD.IADD R66, R66, 0x1, -R0.reuse ;  /* 0x000000014242e824 */ /* 0x100fe200078e0a00 */
[C---:B------:R-:W-:Y:S01]  /*b760*/  ISETP.GT.U32.AND P6, PT, R0.reuse, R69, PT ;  /* 0x000000450000720c */ /* 0x040fe20003fc4070 */
[----:B------:R-:W-:Y:S02]  /*b770*/  IMAD.MOV R7, RZ, RZ, -R7 ;  /* 0x000000ffff077224 */ /* 0x000fe400078e0a07 */
[C---:B------:R-:W-:Y:S01]  /*b780*/  IMAD R70, R0.reuse, R4, R13 ;  /* 0x0000000400467224 */ /* 0x040fe200078e020d */
[----:B------:R-:W-:Y:S01]  /*b790*/  IABS R13, R16 ;  /* 0x00000010000d7213 */ /* 0x000fe20000000000 */
[C---:B------:R-:W-:Y:S02]  /*b7a0*/  IMAD R71, R0.reuse, R7, R71 ;  /* 0x0000000700477224 */ /* 0x040fe400078e0247 */
[----:B------:R-:W-:Y:S01]  /*b7b0*/  @!P2 IMAD.IADD R67, R67, 0x1, -R0 ;  /* 0x000000014343a824 */ /* 0x000fe200078e0a00 */
[----:B------:R-:W-:Y:S01]  /*b7c0*/  ISETP.GT.U32.AND P2, PT, R0, R70, PT ;  /* 0x000000460000720c */ /* 0x000fe20003f44070 */
[----:B------:R-:W-:-:S04]  /*b7d0*/  IMAD.HI.U32 R4, R2, R13, RZ ;  /* 0x0000000d02047227 */ /* 0x000fc800078e00ff */
[----:B------:R-:W-:Y:S01]  /*b7e0*/  @!P1 IMAD.MOV R67, RZ, RZ, -R67 ;  /* 0x000000ffff439224 */ /* 0x000fe200078e0a43 */
[C---:B------:R-:W-:Y:S01]  /*b7f0*/  ISETP.GT.U32.AND P1, PT, R0.reuse, R71, PT ;  /* 0x000000470000720c */ /* 0x040fe20003f24070 */
[----:B------:R-:W-:Y:S02]  /*b800*/  @!P6 IMAD.IADD R69, R69, 0x1, -R0 ;  /* 0x000000014545e824 */ /* 0x000fe400078e0a00 */
[----:B------:R-:W-:Y:S01]  /*b810*/  @!P5 IMAD.MOV R65, RZ, RZ, -R65 ;  /* 0x000000ffff41d224 */ /* 0x000fe200078e0a41 */
[----:B------:R-:W-:Y:S01]  /*b820*/  ISETP.GT.U32.AND P5, PT, R0, R68, PT ;  /* 0x000000440000720c */ /* 0x000fe20003fa4070 */
[----:B------:R-:W-:Y:S01]  /*b830*/  IMAD.HI.U32 R7, R2, R73, RZ ;  /* 0x0000004902077227 */ /* 0x000fe200078e00ff */
[----:B------:R-:W-:-:S03]  /*b840*/  ISETP.GT.U32.AND P6, PT, R0, R69, PT ;  /* 0x000000450000720c */ /* 0x000fc60003fc4070 */
        /* <DEDUP_REMOVED lines=9> */
[--C-:B------:R-:W-:Y:S01]  /*b8e0*/  @!P1 IMAD.IADD R71, R71, 0x1, -R0.reuse ;  /* 0x0000000147479824 */ /* 0x100fe200078e0a00 */
[C---:B------:R-:W-:Y:S01]  /*b8f0*/  ISETP.GT.U32.AND P1, PT, R0.reuse, R70, PT ;  /* 0x000000460000720c */ /* 0x040fe20003f24070 */
[----:B------:R-:W-:Y:S01]  /*b900*/  IMAD R73, R0, R7, R73 ;  /* 0x0000000700497224 */ /* 0x000fe200078e0249 */
[----:B------:R-:W-:Y:S01]  /*b910*/  IABS R7, R13 ;  /* 0x0000000d00077213 */ /* 0x000fe20000000000 */
[--C-:B------:R-:W-:Y:S01]  /*b920*/  @!P5 IMAD.IADD R68, R68, 0x1, -R0.reuse ;  /* 0x000000014444d824 */ /* 0x100fe200078e0a00 */
[----:B------:R-:W-:Y:S01]  /*b930*/  ISETP.GE.AND P5, PT, R15, RZ, PT ;  /* 0x000000ff0f00720c */ /* 0x000fe20003fa6270 */
        /* <DEDUP_REMOVED lines=11> */
[----:B------:R-:W-:Y:S02]  /*b9f0*/  @!P5 IMAD.MOV R70, RZ, RZ, -R70 ;  /* 0x000000ffff46d224 */ /* 0x000fe400078e0a46 */
        /* <DEDUP_REMOVED lines=144> */
[C---:B------:R-:W-:Y:S02]  /*c300*/  IMAD R86, R0.reuse, R86, R13 ;  /* 0x0000005600567224 */ /* 0x040fe400078e020d */
[----:B------:R-:W-:Y:S02]  /*c310*/  IMAD.MOV R4, RZ, RZ, -R4 ;  /* 0x000000ffff047224 */ /* 0x000fe400078e0a04 */
[----:B------:R-:W-:Y:S02]  /*c320*/  IMAD R88, R0, R7, R15 ;  /* 0x0000000700587224 */ /* 0x000fe400078e020f */
[--C-:B------:R-:W-:Y:S01]  /*c330*/  @!P5 IMAD.IADD R84, R84, 0x1, -R0.reuse ;  /* 0x000000015454d824 */ /* 0x100fe200078e0a00 */
[----:B------:R-:W-:Y:S01]  /*c340*/  ISETP.GE.AND P5, PT, R14, RZ, PT ;  /* 0x000000ff0e00720c */ /* 0x000fe20003fa6270 */
[----:B------:R-:W-:Y:S01]  /*c350*/  @!P4 IMAD.MOV R83, RZ, RZ, -R83 ;  /* 0x000000ffff53c224 */ /* 0x000fe200078e0a53 */
        /* <DEDUP_REMOVED lines=8> */
[----:B------:R-:W-:-:S02]  /*c3e0*/  ISETP.GE.AND P0, PT, R17, RZ, PT ;  /* 0x000000ff1100720c */ /* 0x000fc40003f06270 */
[----:B------:R-:W-:Y:S02]  /*c3f0*/  IABS R89, R4 ;  /* 0x0000000400597213 */ /* 0x000fe40000000000 */
[C---:B------:R-:W-:Y:S01]  /*c400*/  LOP3.LUT R14, R3.reuse, 0x158, RZ, 0xfc, !PT ;  /* 0x00000158030e7812 */ /* 0x040fe200078efcff */
[--C-:B------:R-:W-:Y:S01]  /*c410*/  @!P4 IMAD.IADD R86, R86, 0x1, -R0.reuse ;  /* 0x000000015656c824 */ /* 0x100fe200078e0a00 */
[----:B------:R-:W-:Y:S01]  /*c420*/  ISETP.GE.AND P4, PT, R4, RZ, PT ;  /* 0x000000ff0400720c */ /* 0x000fe20003f86270 */
[----:B------:R-:W-:Y:S01]  /*c430*/  IMAD.HI.U32 R4, R2, R89, RZ ;  /* 0x0000005902047227 */ /* 0x000fe200078e00ff */
[----:B------:R-:W-:Y:S02]  /*c440*/  IABS R13, R14 ;  /* 0x0000000e000d7213 */ /* 0x000fe40000000000 */
[----:B------:R-:W-:Y:S01]  /*c450*/  LOP3.LUT R17, R3, 0x154, RZ, 0xfc, !PT ;  /* 0x0000015403117812 */ /* 0x000fe200078efcff */
[--C-:B------:R-:W-:Y:S02]  /*c460*/  @!P6 IMAD.IADD R88, R88, 0x1, -R0.reuse ;  /* 0x000000015858e824 */ /* 0x100fe400078e0a00 */
[----:B------:R-:W-:Y:S01]  /*c470*/  @!P3 IMAD.IADD R87, R87, 0x1, -R0 ;  /* 0x000000015757b824 */ /* 0x000fe200078e0a00 */
[C---:B------:R-:W-:Y:S01]  /*c480*/  ISETP.GT.U32.AND P3, PT, R0.reuse, R86, PT ;  /* 0x000000560000720c */ /* 0x040fe20003f64070 */
[----:B------:R-:W-:Y:S01]  /*c490*/  IMAD.MOV R7, RZ, RZ, -R4 ;  /* 0x000000ffff077224 */ /* 0x000fe200078e0a04 */
[----:B------:R-:W-:Y:S01]  /*c4a0*/  ISETP.GT.U32.AND P6, PT, R0, R88, PT ;  /* 0x000000580000720c */ /* 0x000fe20003fc4070 */
[----:B------:R-:W-:Y:S01]  /*c4b0*/  IMAD.HI.U32 R4, R2, R13, RZ ;  /* 0x0000000d02047227 */ /* 0x000fe200078e00ff */
[----:B------:R-:W-:-:S03]  /*c4c0*/  IABS R15, R17 ;  /* 0x00000011000f7213 */ /* 0x000fc60000000000 */
[----:B------:R-:W-:Y:S01]  /*c4d0*/  @!P0 IMAD.MOV R85, RZ, RZ, -R85 ;  /* 0x000000ffff558224 */ /* 0x000fe200078e0a55 */
[C---:B------:R-:W-:Y:S01]  /*c4e0*/  ISETP.GT.U32.AND P0, PT, R0.reuse, R87, PT ;  /* 0x000000570000720c */ /* 0x040fe20003f04070 */
[----:B------:R-:W-:Y:S02]  /*c4f0*/  IMAD.MOV R90, RZ, RZ, -R4 ;  /* 0x000000ffff5a7224 */ /* 0x000fe400078e0a04 */
[----:B------:R-:W-:Y:S02]  /*c500*/  IMAD R89, R0, R7, R89 ;  /* 0x0000000700597224 */ /* 0x000fe400078e0259 */
[----:B------:R-:W-:-:S04]  /*c510*/  IMAD.HI.U32 R4, R2, R91, RZ ;  /* 0x0000005b02047227 */ /* 0x000fc800078e00ff */
[----:B------:R-:W-:Y:S02]  /*c520*/  IMAD R90, R0, R90, R13 ;  /* 0x0000005a005a7224 */ /* 0x000fe400078e020d */
[----:B------:R-:W-:Y:S01]  /*c530*/  @!P3 IMAD.IADD R86, R86, 0x1, -R0 ;  /* 0x000000015656b824 */ /* 0x000fe200078e0a00 */
[----:B------:R-:W-:Y:S01]  /*c540*/  ISETP.GT.U32.AND P3, PT, R0, R89, PT ;  /* 0x000000590000720c */ /* 0x000fe20003f64070 */
        /* <DEDUP_REMOVED lines=19> */
[----:B------:R-:W-:-:S02]  /*c680*/  @!P6 IMAD.IADD R90, R90, 0x1, -R0 ;  /* 0x000000015a5ae824 */ /* 0x000fc400078e0a00 */
[----:B------:R-:W-:Y:S01]  /*c690*/  @!P2 IMAD.MOV R86, RZ, RZ, -R86 ;  /* 0x000000ffff56a224 */ /* 0x000fe200078e0a56 */
[----:B------:R-:W-:Y:S02]  /*c6a0*/  ISETP.GT.U32.AND P2, PT, R0, R89, PT ;  /* 0x000000590000720c */ /* 0x000fe40003f44070 */
[----:B------:R-:W-:Y:S01]  /*c6b0*/  ISETP.GE.AND P3, PT, R4, RZ, PT ;  /* 0x000000ff0400720c */ /* 0x000fe20003f66270 */
[----:B------:R-:W-:Y:S01]  /*c6c0*/  @!P1 IMAD.IADD R91, R91, 0x1, -R0 ;  /* 0x000000015b5b9824 */ /* 0x000fe200078e0a00 */
[----:B------:R-:W-:Y:S01]  /*c6d0*/  IABS R95, R4 ;  /* 0x00000004005f7213 */ /* 0x000fe20000000000 */
[----:B------:R-:W-:Y:S01]  /*c6e0*/  IMAD.HI.U32 R4, R2, R93, RZ ;  /* 0x0000005d02047227 */ /* 0x000fe200078e00ff */
[----:B------:R-:W-:Y:S02]  /*c6f0*/  ISETP.GT.U32.AND P6, PT, R0, R90, PT ;  /* 0x0000005a0000720c */ /* 0x000fe40003fc4070 */
        /* <DEDUP_REMOVED lines=55> */
[----:B------:R-:W-:Y:S01]  /*ca70*/  @!P1 IMAD.MOV R92, RZ, RZ, -R92 ;  /* 0x000000ffff5c9224 */ /* 0x000fe200078e0a5c */
[C---:B------:R-:W-:Y:S01]  /*ca80*/  ISETP.GT.U32.AND P1, PT, R0.reuse, R95, PT ;  /* 0x0000005f0000720c */ /* 0x040fe20003f24070 */
[----:B------:R-:W-:Y:S02]  /*ca90*/  IMAD R98, R0, R4, R7 ;  /* 0x0000000400627224 */ /* 0x000fe400078e0207 */
[----:B------:R-:W-:-:S02]  /*caa0*/  @!P4 IMAD.MOV R94, RZ, RZ, -R94 ;  /* 0x000000ffff5ec224 */ /* 0x000fc400078e0a5e */
        /* <DEDUP_REMOVED lines=9> */
[----:B------:R-:W-:Y:S02]  /*cb40*/  IMAD.MOV R7, RZ, RZ, -R7 ;  /* 0x000000ffff077224 */ /* 0x000fe400078e0a07 */
[----:B------:R-:W-:Y:S01]  /*cb50*/  @!P1 IMAD.IADD R95, R95, 0x1, -R0 ;  /* 0x000000015f5f9824 */ /* 0x000fe200078e0a00 */
[----:B------:R-:W-:Y:S01]  /*cb60*/  ISETP.GE.AND P1, PT, R13, RZ, PT ;  /* 0x000000ff0d00720c */ /* 0x000fe20003f26270 */
[----:B------:R-:W-:Y:S01]  /*cb70*/  IMAD.HI.U32 R13, R2, R101, RZ ;  /* 0x00000065020d7227 */ /* 0x000fe200078e00ff */
[----:B------:R-:W-:-:S03]  /*cb80*/  ISETP.GT.U32.AND P4, PT, R0, R98, PT ;  /* 0x000000620000720c */ /* 0x000fc60003f84070 */
        /* <DEDUP_REMOVED lines=26> */
[----:B------:R-:W-:Y:S01]  /*cd30*/  IMAD.HI.U32 R4, R2, R15, RZ ;  /* 0x0000000f02047227 */ /* 0x000fe200078e00ff */
[----:B------:R-:W-:-:S03]  /*cd40*/  ISETP.GT.U32.AND P6, PT, R0, R100, PT ;  /* 0x000000640000720c */ /* 0x000fc60003fc4070 */
[----:B------:R-:W-:Y:S02]  /*cd50*/  @!P4 IMAD.IADD R101, R101, 0x1, -R0 ;  /* 0x000000016565c824 */ /* 0x000fe400078e0a00 */
[----:B------:R-:W-:-:S03]  /*cd60*/  IMAD.HI.U32 R7, R2, R103, RZ ;  /* 0x0000006702077227 */ /* 0x000fc600078e00ff */
[C---:B------:R-:W-:Y:S01]  /*cd70*/  ISETP.GT.U32.AND P4, PT, R0.reuse, R101, PT ;  /* 0x000000650000720c */ /* 0x040fe20003f84070 */
        /* <DEDUP_REMOVED lines=53> */
[----:B------:R-:W-:Y:S01]  /*d0d0*/  @!P5 IMAD.MOV R103, RZ, RZ, -R103 ;  /* 0x000000ffff67d224 */ /* 0x000fe200078e0a67 */
[----:B------:R-:W-:Y:S01]  /*d0e0*/  ISETP.GT.U32.AND P2, PT, R0, R105, PT ;  /* 0x000000690000720c */ /* 0x000fe20003f44070 */
[----:B------:R-:W-:Y:S01]  /*d0f0*/  IMAD.HI.U32 R4, R2, R13, RZ ;  /* 0x0000000d02047227 */ /* 0x000fe200078e00ff */
[----:B------:R-:W-:-:S02]  /*d100*/  ISETP.GT.U32.AND P4, PT, R0, R106, PT ;  /* 0x0000006a0000720c */ /* 0x000fc40003f84070 */
[----:B------:R-:W-:Y:S01]  /*d110*/  ISETP.GT.U32.AND P5, PT, R0, R107, PT ;  /* 0x0000006b0000720c */ /* 0x000fe20003fa4070 */
[----:B------:R-:W-:-:S04]  /*d120*/  IMAD.HI.U32 R7, R2, R109, RZ ;  /* 0x0000006d02077227 */ /* 0x000fc800078e00ff */
[----:B------:R-:W-:Y:S02]  /*d130*/  IMAD.MOV R108, RZ, RZ, -R4 ;  /* 0x000000ffff6c7224 */ /* 0x000fe400078e0a04 */
[----:B------:R-:W-:Y:S02]  /*d140*/  IMAD.MOV R7, RZ, RZ, -R7 ;  /* 0x000000ffff077224 */ /* 0x000fe400078e0a07 */
[----:B------:R-:W-:Y:S01]  /*d150*/  @!P1 IMAD.MOV R101, RZ, RZ, -R101 ;  /* 0x000000ffff659224 */ /* 0x000fe200078e0a65 */
[C---:B------:R-:W-:Y:S01]  /*d160*/  ISETP.GT.U32.AND P1, PT, R0.reuse, R104, PT ;  /* 0x000000680000720c */ /* 0x040fe20003f24070 */
[C---:B------:R-:W-:Y:S02]  /*d170*/  IMAD R108, R0.reuse, R108, R13 ;  /* 0x0000006c006c7224 */ /* 0x040fe400078e020d */
        /* <DEDUP_REMOVED lines=9> */
[----:B------:R-:W-:Y:S01]  /*d210*/  @!P1 IMAD.IADD R104, R104, 0x1, -R0 ;  /* 0x0000000168689824 */ /* 0x000fe200078e0a00 */
[----:B------:R-:W-:Y:S01]  /*d220*/  ISETP.GT.U32.AND P5, PT, R0, R107, PT ;  /* 0x0000006b0000720c */ /* 0x000fe20003fa4070 */
[----:B------:R-:W-:Y:S01]  /*d230*/  VIADD R4, R6, 0x12e ;  /* 0x0000012e06047836 */ /* 0x000fe20000000000 */
[----:B------:R-:W-:Y:S01]  /*d240*/  ISETP.GE.AND P1, PT, R14, RZ, PT ;  /* 0x000000ff0e00720c */ /* 0x000fe20003f26270 */
[----:B------:R-:W-:Y:S01]  /*d250*/  @!P0 IMAD.MOV R104, RZ, RZ, -R104 ;  /* 0x000000ffff688224 */ /* 0x000fe200078e0a68 */
[----:B------:R-:W-:-:S02]  /*d260*/  LOP3.LUT R14, R3, 0x12c, RZ, 0xfc, !PT ;  /* 0x0000012c030e7812 */ /* 0x000fc400078efcff */
[----:B------:R-:W-:Y:S01]  /*d270*/  ISETP.GE.AND P2, PT, R4, RZ, PT ;  /* 0x000000ff0400720c */ /* 0x000fe20003f46270 */
[--C-:B------:R-:W-:Y:S01]  /*d280*/  @!P4 IMAD.IADD R108, R108, 0x1, -R0.reuse ;  /* 0x000000016c6cc824 */ /* 0x100fe200078e0a00 */
[----:B------:R-:W-:Y:S02]  /*d290*/  IABS R15, R14 ;  /* 0x0000000e000f7213 */ /* 0x000fe40000000000 */
[----:B------:R-:W-:Y:S01]  /*d2a0*/  IABS R111, R4 ;  /* 0x00000004006f7213 */ /* 0x000fe20000000000 */
[--C-:B------:R-:W-:Y:S01]  /*d2b0*/  @!P6 IMAD.IADD R109, R109, 0x1, -R0.reuse ;  /* 0x000000016d6de824 */ /* 0x100fe200078e0a00 */
[----:B------:R-:W-:Y:S01]  /*d2c0*/  ISETP.GT.U32.AND P4, PT, R0, R108, PT ;  /* 0x0000006c0000720c */ /* 0x000fe20003f84070 */
[----:B------:R-:W-:Y:S01]  /*d2d0*/  @!P5 IMAD.IADD R107, R107, 0x1, -R0 ;  /* 0x000000016b6bd824 */ /* 0x000fe200078e0a00 */
[----:B------:R-:W-:Y:S01]  /*d2e0*/  ISETP.GE.AND P5, PT, R7, RZ, PT ;  /* 0x000000ff0700720c */ /* 0x000fe20003fa6270 */
[----:B------:R-:W-:Y:S01]  /*d2f0*/  IMAD.HI.U32 R4, R2, R13, RZ ;  /* 0x0000000d02047227 */ /* 0x000fe200078e00ff */
[----:B------:R-:W-:-:S02]  /*d300*/  ISETP.GT.U32.AND P6, PT, R0, R109, PT ;  /* 0x0000006d0000720c */ /* 0x000fc40003fc4070 */
[----:B------:R-:W-:Y:S01]  /*d310*/  ISETP.GE.AND P0, PT, R16, RZ, PT ;  /* 0x000000ff1000720c */ /* 0x000fe20003f06270 */
[----:B------:R-:W-:Y:S01]  /*d320*/  IMAD.HI.U32 R7, R2, R15, RZ ;  /* 0x0000000f02077227 */ /* 0x000fe200078e00ff */
[----:B------:R-:W-:-:S03]  /*d330*/  LOP3.LUT R16, R3, 0x126, RZ, 0xfc, !PT ;  /* 0x0000012603107812 */ /* 0x000fc600078efcff */
[----:B------:R-:W-:Y:S01]  /*d340*/  IMAD.MOV R110, RZ, RZ, -R4 ;  /* 0x000000ffff6e7224 */ /* 0x000fe200078e0a04 */
[----:B------:R-:W-:Y:S01]  /*d350*/  IABS R115, R16 ;  /* 0x0000001000737213 */ /* 0x000fe20000000000 */
[----:B------:R-:W-:Y:S02]  /*d360*/  IMAD.MOV R7, RZ, RZ, -R7 ;  /* 0x000000ffff077224 */ /* 0x000fe400078e0a07 */
[----:B------:R-:W-:Y:S02]  /*d370*/  IMAD R110, R0, R110, R13 ;  /* 0x0000006e006e7224 */ /* 0x000fe400078e020d */
[----:B------:R-:W-:-:S04]  /*d380*/  IMAD.HI.U32 R4, R2, R111, RZ ;  /* 0x0000006f02047227 */ /* 0x000fc800078e00ff */
[----:B------:R-:W-:Y:S02]  /*d390*/  IMAD R112, R0, R7, R15 ;  /* 0x0000000700707224 */ /* 0x000fe400078e020f */
[----:B------:R-:W-:Y:S01]  /*d3a0*/  @!P4 IMAD.IADD R108, R108, 0x1, -R0 ;  /* 0x000000016c6cc824 */ /* 0x000fe200078e0a00 */
[C---:B------:R-:W-:Y:S01]  /*d3b0*/  ISETP.GT.U32.AND P4, PT, R0.reuse, R110, PT ;  /* 0x0000006e0000720c */ /* 0x040fe20003f84070 */
[----:B------:R-:W-:Y:S02]  /*d3c0*/  IMAD.MOV R4, RZ, RZ, -R4 ;  /* 0x000000ffff047224 */ /* 0x000fe400078e0a04 */
[----:B------:R-:W-:Y:S01]  /*d3d0*/  @!P6 IMAD.IADD R109, R109, 0x1, -R0 ;  /* 0x000000016d6de824 */ /* 0x000fe200078e0a00 */
[C---:B------:R-:W-:Y:S01]  /*d3e0*/  ISETP.GT.U32.AND P6, PT, R0.reuse, R112, PT ;  /* 0x000000700000720c */ /* 0x040fe20003fc4070 */
[----:B------:R-:W-:Y:S01]  /*d3f0*/  IMAD R111, R0, R4, R111 ;  /* 0x00000004006f7224 */ /* 0x000fe200078e026f */
[----:B------:R-:W-:Y:S01]  /*d400*/  LOP3.LUT R4, R3, 0x12a, RZ, 0xfc, !PT ;  /* 0x0000012a03047812 */ /* 0x000fe200078efcff */
[----:B------:R-:W-:-:S02]  /*d410*/  @!P0 IMAD.MOV R108, RZ, RZ, -R108 ;  /* 0x000000ffff6c8224 */ /* 0x000fc400078e0a6c */
[----:B------:R-:W-:Y:S01]  /*d420*/  @!P3 IMAD.MOV R107, RZ, RZ, -R107 ;  /* 0x000000ffff6bb224 */ /* 0x000fe200078e0a6b */
[----:B------:R-:W-:Y:S01]  /*d430*/  ISETP.GT.U32.AND P0, PT, R0, R111, PT ;  /* 0x0000006f0000720c */ /* 0x000fe20003f04070 */
[----:B------:R-:W-:Y:S01]  /*d440*/  @!P1 IMAD.MOV R106, RZ, RZ, -R106 ;  /* 0x000000ffff6a9224 */ /* 0x000fe200078e0a6a */
[----:B------:R-:W-:Y:S01]  /*d450*/  ISETP.GE.AND P3, PT, R14, RZ, PT ;  /* 0x000000ff0e00720c */ /* 0x000fe20003f66270 */
[--C-:B------:R-:W-:Y:S01]  /*d460*/  @!P4 IMAD.IADD R110, R110, 0x1, -R0.reuse ;  /* 0x000000016e6ec824 */ /* 0x100fe200078e0a00 */
[----:B------:R-:W-:Y:S02]  /*d470*/  IABS R113, R4 ;  /* 0x0000000400717213 */ /* 0x000fe40000000000 */
[----:B------:R-:W-:Y:S01]  /*d480*/  LOP3.LUT R14, R3, 0x128, RZ, 0xfc, !PT ;  /* 0x00000128030e7812 */ /* 0x000fe200078efcff */
[----:B------:R-:W-:Y:S01]  /*d490*/  @!P6 IMAD.IADD R112, R112, 0x1, -R0 ;  /* 0x000000017070e824 */ /* 0x000fe200078e0a00 */
[----:B------:R-:W-:Y:S02]  /*d4a0*/  ISETP.GE.AND P1, PT, R17, RZ, PT ;  /* 0x000000ff1100720c */ /* 0x000fe40003f26270 */
[----:B------:R-:W-:Y:S01]  /*d4b0*/  ISETP.GE.AND P4, PT, R4, RZ, PT ;  /* 0x000000ff0400720c */ /* 0x000fe20003f86270 */
[----:B------:R-:W-:Y:S01]  /*d4c0*/  IMAD.HI.U32 R4, R2, R113, RZ ;  /* 0x0000007102047227 */ /* 0x000fe200078e00ff */
[----:B------:R-:W-:-:S02]  /*d4d0*/  IABS R13, R14 ;  /* 0x0000000e000d7213 */ /* 0x000fc40000000000 */
[----:B------:R-:W-:Y:S01]  /*d4e0*/  ISETP.GT.U32.AND P6, PT, R0, R112, PT ;  /* 0x000000700000720c */ /* 0x000fe20003fc4070 */
[----:B------:R-:W-:Y:S01]  /*d4f0*/  IMAD.MOV R7, RZ, RZ, -R4 ;  /* 0x000000ffff077224 */ /* 0x000fe200078e0a04 */
[----:B------:R-:W-:Y:S01]  /*d500*/  LOP3.LUT R17, R3, 0x124, RZ, 0xfc, !PT ;  /* 0x0000012403117812 */ /* 0x000fe200078efcff */
[----:B------:R-:W-:-:S03]  /*d510*/  IMAD.HI.U32 R4, R2, R13, RZ ;  /* 0x0000000d02047227 */ /* 0x000fc600078e00ff */
[----:B------:R-:W-:Y:S01]  /*d520*/  IABS R15, R17 ;  /* 0x00000011000f7213 */ /* 0x000fe20000000000 */
[----:B------:R-:W-:Y:S01]  /*d530*/  @!P0 IMAD.IADD R111, R111, 0x1, -R0 ;  /* 0x000000016f6f8824 */ /* 0x000fe200078e0a00 */
[C---:B------:R-:W-:Y:S01]  /*d540*/  ISETP.GT.U32.AND P0, PT, R0.reuse, R110, PT ;  /* 0x0000006e0000720c */ /* 0x040fe20003f04070 */
[----:B------:R-:W-:Y:S02]  /*d550*/  IMAD.MOV R114, RZ, RZ, -R4 ;  /* 0x000000ffff727224 */ /* 0x000fe400078e0a04 */
[----:B------:R-:W-:Y:S01]  /*d560*/  @!P1 IMAD.MOV R109, RZ, RZ, -R109 ;  /* 0x000000ffff6d9224 */ /* 0x000fe200078e0a6d */
[C---:B------:R-:W-:Y:S01]  /*d570*/  ISETP.GT.U32.AND P1, PT, R0.reuse, R111, PT ;  /* 0x0000006f0000720c */ /* 0x040fe20003f24070 */
[C---:B------:R-:W-:Y:S02]  /*d580*/  IMAD R114, R0.reuse, R114, R13 ;  /* 0x0000007200727224 */ /* 0x040fe400078e020d */
[----:B------:R-:W-:Y:S02]  /*d590*/  IMAD R113, R0, R7, R113 ;  /* 0x0000000700717224 */ /* 0x000fe400078e0271 */
[----:B------:R-:W-:Y:S01]  /*d5a0*/  @!P6 IMAD.IADD R112, R112, 0x1, -R0 ;  /* 0x000000017070e824 */ /* 0x000fe200078e0a00 */
[----:B------:R-:W-:Y:S01]  /*d5b0*/  ISETP.GT.U32.AND P6, PT, R0, R114, PT ;  /* 0x000000720000720c */ /* 0x000fe20003fc4070 */
[----:B------:R-:W-:-:S04]  /*d5c0*/  IMAD.HI.U32 R4, R2, R115, RZ ;  /* 0x0000007302047227 */ /* 0x000fc800078e00ff */
[----:B------:R-:W-:Y:S01]  /*d5d0*/  @!P0 IMAD.IADD R110, R110, 0x1, -R0 ;  /* 0x000000016e6e8824 */ /* 0x000fe200078e0a00 */
[----:B------:R-:W-:Y:S01]  /*d5e0*/  ISETP.GT.U32.AND P0, PT, R0, R113, PT ;  /* 0x000000710000720c */ /* 0x000fe20003f04070 */
[----:B------:R-:W-:-:S04]  /*d5f0*/  IMAD.HI.U32 R7, R2, R15, RZ ;  /* 0x0000000f02077227 */ /* 0x000fc800078e00ff */
[----:B------:R-:W-:Y:S02]  /*d600*/  IMAD.MOV R4, RZ, RZ, -R4 ;  /* 0x000000ffff047224 */ /* 0x000fe400078e0a04 */
[--C-:B------:R-:W-:Y:S01]  /*d610*/  @!P1 IMAD.IADD R111, R111, 0x1, -R0.reuse ;  /* 0x000000016f6f9824 */ /* 0x100fe200078e0a00 */
[----:B------:R-:W-:Y:S01]  /*d620*/  ISETP.GE.AND P1, PT, R14, RZ, PT ;  /* 0x000000ff0e00720c */ /* 0x000fe20003f26270 */
[----:B------:R-:W-:Y:S01]  /*d630*/  IMAD.MOV R7, RZ, RZ, -R7 ;  /* 0x000000ffff077224 */ /* 0x000fe200078e0a07 */
[C---:B------:R-:W-:Y:S01]  /*d640*/  LOP3.LUT R14, R3.reuse, 0x122, RZ, 0xfc, !PT ;  /* 0x00000122030e7812 */ /* 0x040fe200078efcff */
[----:B------:R-:W-:Y:S02]  /*d650*/  IMAD R115, R0, R4, R115 ;  /* 0x0000000400737224 */ /* 0x000fe400078e0273 */
[----:B------:R-:W-:Y:S01]  /*d660*/  VIADD R4, R6, 0x11e ;  /* 0x0000011e06047836 */ /* 0x000fe20000000000 */
[----:B------:R-:W-:Y:S01]  /*d670*/  IABS R117, R14 ;  /* 0x0000000e00757213 */ /* 0x000fe20000000000 */
[----:B------:R-:W-:Y:S01]  /*d680*/  IMAD R116, R0, R7, R15 ;  /* 0x0000000700747224 */ /* 0x000fe200078e020f */
[----:B------:R-:W-:Y:S01]  /*d690*/  LOP3.LUT R15, R3, 0x120, RZ, 0xfc, !PT ;  /* 0x00000120030f7812 */ /* 0x000fe200078efcff */
[--C-:B------:R-:W-:Y:S01]  /*d6a0*/  @!P6 IMAD.IADD R114, R114, 0x1, -R0.reuse ;  /* 0x000000017272e824 */ /* 0x100fe200078e0a00 */
[----:B------:R-:W-:Y:S01]  /*d6b0*/  IABS R119, R4 ;  /* 0x0000000400777213 */ /* 0x000fe20000000000 */
[----:B------:R-:W-:Y:S01]  /*d6c0*/  @!P2 IMAD.MOV R111, RZ, RZ, -R111 ;  /* 0x000000ffff6fa224 */ /* 0x000fe200078e0a6f */
[----:B------:R-:W-:Y:S01]  /*d6d0*/  ISETP.GT.U32.AND P2, PT, R0, R115, PT ;  /* 0x000000730000720c */ /* 0x000fe20003f44070 */
[----:B------:R-:W-:Y:S01]  /*d6e0*/  @!P0 IMAD.IADD R113, R113, 0x1, -R0 ;  /* 0x0000000171718824 */ /* 0x000fe200078e0a00 */
[----:B------:R-:W-:Y:S01]  /*d6f0*/  ISETP.GE.AND P0, PT, R4, RZ, PT ;  /* 0x000000ff0400720c */ /* 0x000fe20003f06270 */
[----:B------:R-:W-:Y:S01]  /*d700*/  @!P3 IMAD.MOV R112, RZ, RZ, -R112 ;  /* 0x000000ffff70b224 */ /* 0x000fe200078e0a70 */
[----:B------:R-:W-:Y:S01]  /*d710*/  ISETP.GT.U32.AND P6, PT, R0, R114, PT ;  /* 0x000000720000720c */ /* 0x000fe20003fc4070 */
[----:B------:R-:W-:Y:S01]  /*d720*/  IMAD.HI.U32 R4, R2, R117, RZ ;  /* 0x0000007502047227 */ /* 0x000fe200078e00ff */
[----:B------:R-:W-:-:S02]  /*d730*/  ISETP.GT.U32.AND P3, PT, R0, R116, PT ;  /* 0x000000740000720c */ /* 0x000fc40003f64070 */
[----:B------:R-:W-:Y:S01]  /*d740*/  IABS R13, R15 ;  /* 0x0000000f000d7213 */ /* 0x000fe20000000000 */
[----:B------:R-:W-:Y:S02]  /*d750*/  IMAD.MOV R4, RZ, RZ, -R4 ;  /* 0x000000ffff047224 */ /* 0x000fe400078e0a04 */
[----:B------:R-:W-:Y:S01]  /*d760*/  @!P5 IMAD.MOV R110, RZ, RZ, -R110 ;  /* 0x000000ffff6ed224 */ /* 0x000fe200078e0a6e */
[C---:B------:R-:W-:Y:S01]  /*d770*/  ISETP.GT.U32.AND P5, PT, R0.reuse, R113, PT ;  /* 0x000000710000720c */ /* 0x040fe20003fa4070 */
[----:B------:R-:W-:Y:S02]  /*d780*/  IMAD R117, R0, R4, R117 ;  /* 0x0000000400757224 */ /* 0x000fe400078e0275 */
[--C-:B------:R-:W-:Y:S01]  /*d790*/  @!P2 IMAD.IADD R115, R115, 0x1, -R0.reuse ;  /* 0x000000017373a824 */ /* 0x100fe200078e0a00 */
[----:B------:R-:W-:Y:S01]  /*d7a0*/  ISETP.GE.AND P2, PT, R17, RZ, PT ;  /* 0x000000ff1100720c */ /* 0x000fe20003f46270 */
[--C-:B------:R-:W-:Y:S01]  /*d7b0*/  @!P6 IMAD.IADD R114, R114, 0x1, -R0.reuse ;  /* 0x000000017272e824 */ /* 0x100fe200078e0a00 */
[----:B------:R-:W-:Y:S01]  /*d7c0*/  ISETP.GT.U32.AND P6, PT, R0, R117, PT ;  /* 0x000000750000720c */ /* 0x000fe20003fc4070 */
[----:B------:R-:W-:Y:S01]  /*d7d0*/  @!P3 IMAD.IADD R116, R116, 0x1, -R0 ;  /* 0x000000017474b824 */ /* 0x000fe200078e0a00 */
[----:B------:R-:W-:Y:S01]  /*d7e0*/  ISETP.GT.U32.AND P3, PT, R0, R115, PT ;  /* 0x000000730000720c */ /* 0x000fe20003f64070 */
[----:B------:R-:W-:Y:S01]  /*d7f0*/  IMAD.HI.U32 R4, R2, R13, RZ ;  /* 0x0000000d02047227 */ /* 0x000fe200078e00ff */
[----:B------:R-:W-:-:S03]  /*d800*/  LOP3.LUT R17, R3, 0x11a, RZ, 0xfc, !PT ;  /* 0x0000011a03117812 */ /* 0x000fc600078efcff */
[----:B------:R-:W-:Y:S01]  /*d810*/  IMAD.MOV R4, RZ, RZ, -R4 ;  /* 0x000000ffff047224 */ /* 0x000fe200078e0a04 */
[----:B------:R-:W-:Y:S01]  /*d820*/  IABS R121, R17 ;  /* 0x0000001100797213 */ /* 0x000fe20000000000 */
[--C-:B------:R-:W-:Y:S01]  /*d830*/  @!P5 IMAD.IADD R113, R113, 0x1, -R0.reuse ;  /* 0x000000017171d824 */ /* 0x100fe200078e0a00 */
[----:B------:R-:W-:Y:S01]  /*d840*/  ISETP.GE.AND P5, PT, R16, RZ, PT ;  /* 0x000000ff1000720c */ /* 0x000fe20003fa6270 */
[C---:B------:R-:W-:Y:S01]  /*d850*/  IMAD R118, R0.reuse, R4, R13 ;  /* 0x0000000400767224 */ /* 0x040fe200078e020d */
[----:B------:R-:W-:Y:S01]  /*d860*/  LOP3.LUT R16, R3, 0x11c, RZ, 0xfc, !PT ;  /* 0x0000011c03107812 */ /* 0x000fe200078efcff */
[--C-:B------:R-:W-:Y:S01]  /*d870*/  @!P6 IMAD.IADD R117, R117, 0x1, -R0.reuse ;  /* 0x000000017575e824 */ /* 0x100fe200078e0a00 */
[C---:B------:R-:W-:Y:S01]  /*d880*/  ISETP.GT.U32.AND P6, PT, R0.reuse, R116, PT ;  /* 0x000000740000720c */ /* 0x040fe20003fc4070 */
[----:B------:R-:W-:Y:S01]  /*d890*/  @!P3 IMAD.IADD R115, R115, 0x1, -R0 ;  /* 0x000000017373b824 */ /* 0x000fe200078e0a00 */
[----:B------:R-:W-:Y:S01]  /*d8a0*/  ISETP.GT.U32.AND P3, PT, R0, R118, PT ;  /* 0x000000760000720c */ /* 0x000fe20003f64070 */
[----:B------:R-:W-:Y:S01]  /*d8b0*/  IMAD.HI.U32 R7, R2, R119, RZ ;  /* 0x0000007702077227 */ /* 0x000fe200078e00ff */
[----:B------:R-:W-:-:S03]  /*d8c0*/  IABS R13, R16 ;  /* 0x00000010000d7213 */ /* 0x000fc60000000000 */
[----:B------:R-:W-:Y:S02]  /*d8d0*/  IMAD.MOV R7, RZ, RZ, -R7 ;  /* 0x000000ffff077224 */ /* 0x000fe400078e0a07 */
[----:B------:R-:W-:-:S04]  /*d8e0*/  IMAD.HI.U32 R4, R2, R13, RZ ;  /* 0x0000000d02047227 */ /* 0x000fc800078e00ff */
[C---:B------:R-:W-:Y:S02]  /*d8f0*/  IMAD R119, R0.reuse, R7, R119 ;  /* 0x0000000700777224 */ /* 0x040fe400078e0277 */
[----:B------:R-:W-:Y:S01]  /*d900*/  @!P4 IMAD.MOV R113, RZ, RZ, -R113 ;  /* 0x000000ffff71c224 */ /* 0x000fe200078e0a71 */
[----:B------:R-:W-:Y:S01]  /*d910*/  ISETP.GT.U32.AND P4, PT, R0, R117, PT ;  /* 0x000000750000720c */ /* 0x000fe20003f84070 */
        /* <DEDUP_REMOVED lines=116> */
[C---:B------:R-:W-:Y:S02]  /*e060*/  IMAD R129, R0.reuse, R7, R129 ;  /* 0x0000000700817224 */ /* 0x040fe400078e0281 */
        /* <DEDUP_REMOVED lines=81> */
[----:B------:R-:W-:Y:S01]  /*e580*/  ISETP.GT.U32.AND P1, PT, R0, R134, PT ;  /* 0x000000860000720c */ /* 0x000fe20003f24070 */
[----:B------:R-:W-:Y:S01]  /*e590*/  IMAD.MOV R7, RZ, RZ, -R4 ;  /* 0x000000ffff077224 */ /* 0x000fe200078e0a04 */
[----:B------:R-:W-:Y:S01]  /*e5a0*/  IABS R15, R17 ;  /* 0x00000011000f7213 */ /* 0x000fe20000000000 */
[----:B------:R-:W-:-:S04]  /*e5b0*/  IMAD.HI.U32 R4, R2, R13, RZ ;  /* 0x0000000d02047227 */ /* 0x000fc800078e00ff */
        /* <DEDUP_REMOVED lines=27> */
[----:B------:R-:W-:Y:S01]  /*e770*/  @!P4 IMAD.IADD R138, R138, 0x1, -R0 ;  /* 0x000000018a8ac824 */ /* 0x000fe200078e0a00 */
[----:B------:R-:W-:Y:S01]  /*e780*/  ISETP.GT.U32.AND P4, PT, R0, R137, PT ;  /* 0x000000890000720c */ /* 0x000fe20003f84070 */
[----:B------:R-:W-:Y:S01]  /*e790*/  @!P3 IMAD.MOV R134, RZ, RZ, -R134 ;  /* 0x000000ffff86b224 */ /* 0x000fe200078e0a86 */
        /* <DEDUP_REMOVED lines=62> */
[----:B------:R-:W-:Y:S01]  /*eb80*/  IMAD R146, R0, R4, R7 ;  /* 0x0000000400927224 */ /* 0x000fe200078e0207 */
[----:B------:R-:W-:Y:S01]  /*eb90*/  LOP3.LUT R17, R3, 0xe2, RZ, 0xfc, !PT ;  /* 0x000000e203117812 */ /* 0x000fe200078efcff */
[----:B------:R-:W-:-:S02]  /*eba0*/  @!P6 IMAD.MOV R142, RZ, RZ, -R142 ;  /* 0x000000ffff8ee224 */ /* 0x000fc400078e0a8e */
[----:B------:R-:W-:Y:S01]  /*ebb0*/  IMAD.HI.U32 R4, R2, R147, RZ ;  /* 0x0000009302047227 */ /* 0x000fe200078e00ff */
[----:B------:R-:W-:Y:S02]  /*ebc0*/  ISETP.GT.U32.AND P6, PT, R0, R146, PT ;  /* 0x000000920000720c */ /* 0x000fe40003fc4070 */
[----:B------:R-:W-:Y:S01]  /*ebd0*/  IABS R149, R17 ;  /* 0x0000001100957213 */ /* 0x000fe20000000000 */
[--C-:B------:R-:W-:Y:S02]  /*ebe0*/  @!P5 IMAD.IADD R144, R144, 0x1, -R0.reuse ;  /* 0x000000019090d824 */ /* 0x100fe400078e0a00 */
[----:B------:R-:W-:Y:S02]  /*ebf0*/  @!P4 IMAD.IADD R145, R145, 0x1, -R0 ;  /* 0x000000019191c824 */ /* 0x000fe400078e0a00 */
[----:B------:R-:W-:Y:S01]  /*ec00*/  IMAD.HI.U32 R7, R2, R15, RZ ;  /* 0x0000000f02077227 */ /* 0x000fe200078e00ff */
[C---:B------:R-:W-:Y:S02]  /*ec10*/  ISETP.GT.U32.AND P5, PT, R0.reuse, R144, PT ;  /* 0x000000900000720c */ /* 0x040fe40003fa4070 */
[----:B------:R-:W-:Y:S01]  /*ec20*/  ISETP.GT.U32.AND P4, PT, R0, R145, PT ;  /* 0x000000910000720c */ /* 0x000fe20003f84070 */
[----:B------:R-:W-:-:S02]  /*ec30*/  IMAD.MOV R4, RZ, RZ, -R4 ;  /* 0x000000ffff047224 */ /* 0x000fc400078e0a04 */
[--C-:B------:R-:W-:Y:S02]  /*ec40*/  @!P6 IMAD.IADD R146, R146, 0x1, -R0.reuse ;  /* 0x000000019292e824 */ /* 0x100fe400078e0a00 */
        /* <DEDUP_REMOVED lines=43> */
[C---:B------:R-:W-:Y:S01]  /*ef00*/  LOP3.LUT R14, R3.reuse, 0xd6, RZ, 0xfc, !PT ;  /* 0x000000d6030e7812 */ /* 0x040fe200078efcff */
[----:B------:R-:W-:Y:S01]  /*ef10*/  IMAD R151, R0, R7, R151 ;  /* 0x0000000700977224 */ /* 0x000fe200078e0297 */
[----:B------:R-:W-:Y:S01]  /*ef20*/  IABS R7, R4 ;  /* 0x0000000400077213 */ /* 0x000fe20000000000 */
[--C-:B------:R-:W-:Y:S01]  /*ef30*/  @!P3 IMAD.IADD R148, R148, 0x1, -R0.reuse ;  /* 0x000000019494b824 */ /* 0x100fe200078e0a00 */
[C---:B------:R-:W-:Y:S01]  /*ef40*/  ISETP.GT.U32.AND P3, PT, R0.reuse, R150, PT ;  /* 0x000000960000720c */ /* 0x040fe20003f64070 */
[C---:B------:R-:W-:Y:S01]  /*ef50*/  IMAD R153, R0.reuse, R13, R153 ;  /* 0x0000000d00997224 */ /* 0x040fe200078e0299 */
[----:B------:R-:W-:Y:S01]  /*ef60*/  LOP3.LUT R13, R3, 0xd8, RZ, 0xfc, !PT ;  /* 0x000000d8030d7812 */ /* 0x000fe200078efcff */
[----:B------:R-:W-:Y:S01]  /*ef70*/  @!P1 IMAD.MOV R147, RZ, RZ, -R147 ;  /* 0x000000ffff939224 */ /* 0x000fe200078e0a93 */
[C---:B------:R-:W-:Y:S01]  /*ef80*/  ISETP.GT.U32.AND P1, PT, R0.reuse, R151, PT ;  /* 0x000000970000720c */ /* 0x040fe20003f24070 */
[----:B------:R-:W-:Y:S01]  /*ef90*/  @!P6 IMAD.IADD R149, R149, 0x1, -R0 ;  /* 0x000000019595e824 */ /* 0x000fe200078e0a00 */
[----:B------:R-:W-:Y:S01]  /*efa0*/  ISETP.GT.U32.AND P6, PT, R0, R153, PT ;  /* 0x000000990000720c */ /* 0x000fe20003fc4070 */
[----:B------:R-:W-:Y:S01]  /*efb0*/  @!P2 IMAD.MOV R146, RZ, RZ, -R146 ;  /* 0x000000ffff92a224 */ /* 0x000fe200078e0a92 */
[----:B------:R-:W-:Y:S01]  /*efc0*/  IABS R155, R13 ;  /* 0x0000000d009b7213 */ /* 0x000fe20000000000 */
[----:B------:R-:W-:Y:S01]  /*efd0*/  @!P5 IMAD.MOV R148, RZ, RZ, -R148 ;  /* 0x000000ffff94d224 */ /* 0x000fe200078e0a94 */
[----:B------:R-:W-:-:S02]  /*efe0*/  ISETP.GE.AND P2, PT, R17, RZ, PT ;  /* 0x000000ff1100720c */ /* 0x000fc40003f46270 */
[----:B------:R-:W-:Y:S01]  /*eff0*/  ISETP.GE.AND P5, PT, R16, RZ, PT ;  /* 0x000000ff1000720c */ /* 0x000fe20003fa6270 */
[--C-:B------:R-:W-:Y:S01]  /*f000*/  @!P3 IMAD.IADD R150, R150, 0x1, -R0.reuse ;  /* 0x000000019696b824 */ /* 0x100fe200078e0a00 */
[----:B------:R-:W-:Y:S01]  /*f010*/  ISETP.GE.AND P3, PT, R4, RZ, PT ;  /* 0x000000ff0400720c */ /* 0x000fe20003f66270 */
[----:B------:R-:W-:Y:S01]  /*f020*/  IMAD.HI.U32 R4, R2, R7, RZ ;  /* 0x0000000702047227 */ /* 0x000fe200078e00ff */
[C---:B------:R-:W-:Y:S02]  /*f030*/  LOP3.LUT R16, R3.reuse, 0xd4, RZ, 0xfc, !PT ;  /* 0x000000d403107812 */ /* 0x040fe400078efcff */
[----:B------:R-:W-:Y:S01]  /*f040*/  LOP3.LUT R17, R3, 0xd2, RZ, 0xfc, !PT ;  /* 0x000000d203117812 */ /* 0x000fe200078efcff */
[--C-:B------:R-:W-:Y:S01]  /*f050*/  @!P1 IMAD.IADD R151, R151, 0x1, -R0.reuse ;  /* 0x0000000197979824 */ /* 0x100fe200078e0a00 */
[C---:B------:R-:W-:Y:S01]  /*f060*/  ISETP.GT.U32.AND P1, PT, R0.reuse, R150, PT ;  /* 0x000000960000720c */ /* 0x040fe20003f24070 */
[----:B------:R-:W-:Y:S01]  /*f070*/  @!P6 IMAD.IADD R153, R153, 0x1, -R0 ;  /* 0x000000019999e824 */ /* 0x000fe200078e0a00 */
[----:B------:R-:W-:Y:S01]  /*f080*/  IABS R157, R16 ;  /* 0x00000010009d7213 */ /* 0x000fe20000000000 */
[----:B------:R-:W-:Y:S01]  /*f090*/  IMAD.MOV R154, RZ, RZ, -R4 ;  /* 0x000000ffff9a7224 */ /* 0x000fe200078e0a04 */
[----:B------:R-:W-:Y:S01]  /*f0a0*/  ISETP.GT.U32.AND P6, PT, R0, R151, PT ;  /* 0x000000970000720c */ /* 0x000fe20003fc4070 */
[----:B------:R-:W-:Y:S01]  /*f0b0*/  IMAD.HI.U32 R4, R2, R155, RZ ;  /* 0x0000009b02047227 */ /* 0x000fe200078e00ff */
[----:B------:R-:W-:-:S03]  /*f0c0*/  IABS R15, R17 ;  /* 0x00000011000f7213 */ /* 0x000fc60000000000 */
[----:B------:R-:W-:Y:S02]  /*f0d0*/  IMAD.MOV R4, RZ, RZ, -R4 ;  /* 0x000000ffff047224 */ /* 0x000fe400078e0a04 */
[C---:B------:R-:W-:Y:S01]  /*f0e0*/  IMAD R154, R0.reuse, R154, R7 ;  /* 0x0000009a009a7224 */ /* 0x040fe200078e0207 */
[----:B------:R-:W-:Y:S01]  /*f0f0*/  IABS R7, R14 ;  /* 0x0000000e00077213 */ /* 0x000fe20000000000 */
[----:B------:R-:W-:Y:S02]  /*f100*/  IMAD R155, R0, R4, R155 ;  /* 0x00000004009b7224 */ /* 0x000fe400078e029b */
[--C-:B------:R-:W-:Y:S01]  /*f110*/  @!P1 IMAD.IADD R150, R150, 0x1, -R0.reuse ;  /* 0x0000000196969824 */ /* 0x100fe200078e0a00 */
[C---:B------:R-:W-:Y:S01]  /*f120*/  ISETP.GT.U32.AND P1, PT, R0.reuse, R154, PT ;  /* 0x0000009a0000720c */ /* 0x040fe20003f24070 */
[----:B------:R-:W-:Y:S01]  /*f130*/  @!P6 IMAD.IADD R151, R151, 0x1, -R0 ;  /* 0x000000019797e824 */ /* 0x000fe200078e0a00 */
[----:B------:R-:W-:Y:S01]  /*f140*/  ISETP.GT.U32.AND P6, PT, R0, R155, PT ;  /* 0x0000009b0000720c */ /* 0x000fe20003fc4070 */
[----:B------:R-:W-:-:S04]  /*f150*/  IMAD.HI.U32 R4, R2, R7, RZ ;  /* 0x0000000702047227 */ /* 0x000fc800078e00ff */
[----:B------:R-:W-:Y:S01]  /*f160*/  @!P2 IMAD.MOV R149, RZ, RZ, -R149 ;  /* 0x000000ffff95a224 */ /* 0x000fe200078e0a95 */
[----:B------:R-:W-:Y:S01]  /*f170*/  ISETP.GT.U32.AND P2, PT, R0, R153, PT ;  /* 0x000000990000720c */ /* 0x000fe20003f44070 */
[----:B------:R-:W-:Y:S02]  /*f180*/  IMAD.MOV R4, RZ, RZ, -R4 ;  /* 0x000000ffff047224 */ /* 0x000fe400078e0a04 */
[----:B------:R-:W-:Y:S02]  /*f190*/  @!P4 IMAD.MOV R150, RZ, RZ, -R150 ;  /* 0x000000ffff96c224 */ /* 0x000fe400078e0a96 */
[--C-:B------:R-:W-:Y:S01]  /*f1a0*/  @!P1 IMAD.IADD R154, R154, 0x1, -R0.reuse ;  /* 0x000000019a9a9824 */ /* 0x100fe200078e0a00 */
[----:B------:R-:W-:Y:S01]  /*f1b0*/  ISETP.GE.AND P1, PT, R14, RZ, PT ;  /* 0x000000ff0e00720c */ /* 0x000fe20003f26270 */
[----:B------:R-:W-:Y:S01]  /*f1c0*/  @!P6 IMAD.IADD R155, R155, 0x1, -R0 ;  /* 0x000000019b9be824 */ /* 0x000fe200078e0a00 */
[----:B------:R-:W-:Y:S01]  /*f1d0*/  LOP3.LUT R14, R3, 0xcc, RZ, 0xfc, !PT ;  /* 0x000000cc030e7812 */ /* 0x000fe200078efcff */
[C---:B------:R-:W-:Y:S01]  /*f1e0*/  IMAD R156, R0.reuse, R4, R7 ;  /* 0x00000004009c7224 */ /* 0x040fe200078e0207 */
[C---:B------:R-:W-:Y:S01]  /*f1f0*/  ISETP.GT.U32.AND P6, PT, R0.reuse, R154, PT ;  /* 0x0000009a0000720c */ /* 0x040fe20003fc4070 */
[----:B------:R-:W-:Y:S01]  /*f200*/  @!P0 IMAD.MOV R151, RZ, RZ, -R151 ;  /* 0x000000ffff978224 */ /* 0x000fe200078e0a97 */
[----:B------:R-:W-:Y:S01]  /*f210*/  ISETP.GT.U32.AND P4, PT, R0, R155, PT ;  /* 0x0000009b0000720c */ /* 0x000fe20003f84070 */
[----:B------:R-:W-:Y:S01]  /*f220*/  IMAD.HI.U32 R4, R2, R157, RZ ;  /* 0x0000009d02047227 */ /* 0x000fe200078e00ff */
[----:B------:R-:W-:-:S02]  /*f230*/  ISETP.GT.U32.AND P0, PT, R0, R156, PT ;  /* 0x0000009c0000720c */ /* 0x000fc40003f04070 */
[----:B------:R-:W-:Y:S01]  /*f240*/  IABS R161, R14 ;  /* 0x0000000e00a17213 */ /* 0x000fe20000000000 */
[----:B------:R-:W-:-:S04]  /*f250*/  IMAD.HI.U32 R7, R2, R15, RZ ;  /* 0x0000000f02077227 */ /* 0x000fc800078e00ff */
[----:B------:R-:W-:Y:S01]  /*f260*/  @!P2 IMAD.IADD R153, R153, 0x1, -R0 ;  /* 0x000000019999a824 */ /* 0x000fe200078e0a00 */
[----:B------:R-:W-:Y:S01]  /*f270*/  ISETP.GE.AND P2, PT, R13, RZ, PT ;  /* 0x000000ff0d00720c */ /* 0x000fe20003f46270 */
[----:B------:R-:W-:Y:S02]  /*f280*/  IMAD.MOV R13, RZ, RZ, -R4 ;  /* 0x000000ffff0d7224 */ /* 0x000fe400078e0a04 */
[----:B------:R-:W-:Y:S02]  /*f290*/  IMAD.MOV R7, RZ, RZ, -R7 ;  /* 0x000000ffff077224 */ /* 0x000fe400078e0a07 */
[C---:B------:R-:W-:Y:S02]  /*f2a0*/  IMAD R157, R0.reuse, R13, R157 ;  /* 0x0000000d009d7224 */ /* 0x040fe400078e029d */
[----:B------:R-:W-:Y:S01]  /*f2b0*/  IMAD R158, R0, R7, R15 ;  /* 0x00000007009e7224 */ /* 0x000fe200078e020f */
[----:B------:R-:W-:Y:S01]  /*f2c0*/  LOP3.LUT R7, R3, 0xd0, RZ, 0xfc, !PT ;  /* 0x000000d003077812 */ /* 0x000fe200078efcff */
[----:B------:R-:W-:-:S02]  /*f2d0*/  @!P6 IMAD.IADD R154, R154, 0x1, -R0 ;  /* 0x000000019a9ae824 */ /* 0x000fc400078e0a00 */
[--C-:B------:R-:W-:Y:S01]  /*f2e0*/  @!P4 IMAD.IADD R155, R155, 0x1, -R0.reuse ;  /* 0x000000019b9bc824 */ /* 0x100fe200078e0a00 */
[----:B------:R-:W-:Y:S01]  /*f2f0*/  ISETP.GT.U32.AND P4, PT, R0, R157, PT ;  /* 0x0000009d0000720c */ /* 0x000fe20003f84070 */
[----:B------:R-:W-:Y:S01]  /*f300*/  @!P0 IMAD.IADD R156, R156, 0x1, -R0 ;  /* 0x000000019c9c8824 */ /* 0x000fe200078e0a00 */
[----:B------:R-:W-:Y:S01]  /*f310*/  IABS R159, R7 ;  /* 0x00000007009f7213 */ /* 0x000fe20000000000 */
[----:B------:R-:W-:Y:S01]  /*f320*/  @!P3 IMAD.MOV R154, RZ, RZ, -R154 ;  /* 0x000000ffff9ab224 */ /* 0x000fe200078e0a9a */
[----:B------:R-:W-:Y:S01]  /*f330*/  ISETP.GT.U32.AND P3, PT, R0, R158, PT ;  /* 0x0000009e0000720c */ /* 0x000fe20003f64070 */
[----:B------:R-:W-:Y:S01]  /*f340*/  VIADD R4, R6, 0xce ;  /* 0x000000ce06047836 */ /* 0x000fe20000000000 */
[----:B------:R-:W-:Y:S01]  /*f350*/  ISETP.GT.U32.AND P0, PT, R0, R156, PT ;  /* 0x0000009c0000720c */ /* 0x000fe20003f04070 */
[----:B------:R-:W-:Y:S01]  /*f360*/  @!P5 IMAD.MOV R153, RZ, RZ, -R153 ;  /* 0x000000ffff99d224 */ /* 0x000fe200078e0a99 */
[----:B------:R-:W-:Y:S01]  /*f370*/  ISETP.GE.AND P5, PT, R16, RZ, PT ;  /* 0x000000ff1000720c */ /* 0x000fe20003fa6270 */
[----:B------:R-:W-:Y:S01]  /*f380*/  @!P2 IMAD.MOV R155, RZ, RZ, -R155 ;  /* 0x000000ffff9ba224 */ /* 0x000fe200078e0a9b */
[----:B------:R-:W-:-:S02]  /*f390*/  ISETP.GE.AND P6, PT, R4, RZ, PT ;  /* 0x000000ff0400720c */ /* 0x000fc40003fc6270 */
[----:B------:R-:W-:Y:S01]  /*f3a0*/  IABS R15, R4 ;  /* 0x00000004000f7213 */ /* 0x000fe20000000000 */
[--C-:B------:R-:W-:Y:S01]  /*f3b0*/  @!P4 IMAD.IADD R157, R157, 0x1, -R0.reuse ;  /* 0x000000019d9dc824 */ /* 0x100fe200078e0a00 */
[----:B------:R-:W-:Y:S01]  /*f3c0*/  ISETP.GE.AND P2, PT, R17, RZ, PT ;  /* 0x000000ff1100720c */ /* 0x000fe20003f46270 */
[----:B------:R-:W-:Y:S01]  /*f3d0*/  IMAD.HI.U32 R4, R2, R159, RZ ;  /* 0x0000009f02047227 */ /* 0x000fe200078e00ff */
[C---:B------:R-:W-:Y:S02]  /*f3e0*/  LOP3.LUT R16, R3.reuse, 0xc6, RZ, 0xfc, !PT ;  /* 0x000000c603107812 */ /* 0x040fe400078efcff */
[----:B------:R-:W-:Y:S01]  /*f3f0*/  ISETP.GT.U32.AND P4, PT, R0, R157, PT ;  /* 0x0000009d0000720c */ /* 0x000fe20003f84070 */
[--C-:B------:R-:W-:Y:S01]  /*f400*/  @!P3 IMAD.IADD R158, R158, 0x1, -R0.reuse ;  /* 0x000000019e9eb824 */ /* 0x100fe200078e0a00 */
[----:B------:R-:W-:Y:S01]  /*f410*/  LOP3.LUT R17, R3, 0xc4, RZ, 0xfc, !PT ;  /* 0x000000c403117812 */ /* 0x000fe200078efcff */
[----:B------:R-:W-:Y:S01]  /*f420*/  @!P0 IMAD.IADD R156, R156, 0x1, -R0 ;  /* 0x000000019c9c8824 */ /* 0x000fe200078e0a00 */
[----:B------:R-:W-:Y:S01]  /*f430*/  ISETP.GE.AND P0, PT, R7, RZ, PT ;  /* 0x000000ff0700720c */ /* 0x000fe20003f06270 */
[----:B------:R-:W-:Y:S01]  /*f440*/  IMAD.HI.U32 R7, R2, R161, RZ ;  /* 0x000000a102077227 */ /* 0x000fe200078e00ff */
[----:B------:R-:W-:-:S02]  /*f450*/  ISETP.GT.U32.AND P3, PT, R0, R158, PT ;  /* 0x0000009e0000720c */ /* 0x000fc40003f64070 */
[----:B------:R-:W-:Y:S01]  /*f460*/  IABS R165, R17 ;  /* 0x0000001100a57213 */ /* 0x000fe20000000000 */
[----:B------:R-:W-:Y:S02]  /*f470*/  IMAD.MOV R13, RZ, RZ, -R4 ;  /* 0x000000ffff0d7224 */ /* 0x000fe400078e0a04 */
[----:B------:R-:W-:-:S04]  /*f480*/  IMAD.HI.U32 R4, R2, R15, RZ ;  /* 0x0000000f02047227 */ /* 0x000fc800078e00ff */
[----:B------:R-:W-:Y:S02]  /*f490*/  IMAD.MOV R7, RZ, RZ, -R7 ;  /* 0x000000ffff077224 */ /* 0x000fe400078e0a07 */
[C---:B------:R-:W-:Y:S02]  /*f4a0*/  IMAD R159, R0.reuse, R13, R159 ;  /* 0x0000000d009f7224 */ /* 0x040fe400078e029f */
[----:B------:R-:W-:Y:S02]  /*f4b0*/  IMAD.MOV R4, RZ, RZ, -R4 ;  /* 0x000000ffff047224 */ /* 0x000fe400078e0a04 */
[C---:B------:R-:W-:Y:S02]  /*f4c0*/  IMAD R161, R0.reuse, R7, R161 ;  /* 0x0000000700a17224 */ /* 0x040fe400078e02a1 */
[--C-:B------:R-:W-:Y:S01]  /*f4d0*/  @!P4 IMAD.IADD R157, R157, 0x1, -R0.reuse ;  /* 0x000000019d9dc824 */ /* 0x100fe200078e0a00 */
[C---:B------:R-:W-:Y:S01]  /*f4e0*/  ISETP.GT.U32.AND P4, PT, R0.reuse, R159, PT ;  /* 0x0000009f0000720c */ /* 0x040fe20003f84070 */
[----:B------:R-:W-:Y:S01]  /*f4f0*/  IMAD R160, R0, R4, R15 ;  /* 0x0000000400a07224 */ /* 0x000fe200078e020f */
        /* <DEDUP_REMOVED lines=8> */
[----:B------:R-:W-:-:S02]  /*f580*/  IABS R7, R4 ;  /* 0x0000000400077213 */ /* 0x000fc40000000000 */
[----:B------:R-:W-:Y:S01]  /*f590*/  LOP3.LUT R14, R3, 0xc8, RZ, 0xfc, !PT ;  /* 0x000000c8030e7812 */ /* 0x000fe200078efcff */
[--C-:B------:R-:W-:Y:S01]  /*f5a0*/  @!P4 IMAD.IADD R159, R159, 0x1, -R0.reuse ;  /* 0x000000019f9fc824 */ /* 0x100fe200078e0a00 */
[----:B------:R-:W-:Y:S01]  /*f5b0*/  ISETP.GE.AND P4, PT, R4, RZ, PT ;  /* 0x000000ff0400720c */ /* 0x000fe20003f86270 */
[----:B------:R-:W-:Y:S01]  /*f5c0*/  IMAD.HI.U32 R4, R2, R7, RZ ;  /* 0x0000000702047227 */ /* 0x000fe200078e00ff */
[----:B------:R-:W-:Y:S02]  /*f5d0*/  IABS R163, R14 ;  /* 0x0000000e00a37213 */ /* 0x000fe40000000000 */
[----:B------:R-:W-:Y:S01]  /*f5e0*/  IABS R15, R16 ;  /* 0x00000010000f7213 */ /* 0x000fe20000000000 */
[--C-:B------:R-:W-:Y:S02]  /*f5f0*/  @!P3 IMAD.IADD R161, R161, 0x1, -R0.reuse ;  /* 0x00000001a1a1b824 */ /* 0x100fe400078e0a00 */
[----:B------:R-:W-:Y:S01]  /*f600*/  @!P5 IMAD.IADD R160, R160, 0x1, -R0 ;  /* 0x00000001a0a0d824 */ /* 0x000fe200078e0a00 */
[C---:B------:R-:W-:Y:S01]  /*f610*/  ISETP.GT.U32.AND P5, PT, R0.reuse, R159, PT ;  /* 0x0000009f0000720c */ /* 0x040fe20003fa4070 */
[----:B------:R-:W-:Y:S01]  /*f620*/  IMAD.MOV R162, RZ, RZ, -R4 ;  /* 0x000000ffffa27224 */ /* 0x000fe200078e0a04 */
[----:B------:R-:W-:Y:S01]  /*f630*/  ISETP.GT.U32.AND P2, PT, R0, R161, PT ;  /* 0x000000a10000720c */ /* 0x000fe20003f44070 */
[----:B------:R-:W-:Y:S01]  /*f640*/  IMAD.HI.U32 R4, R2, R163, RZ ;  /* 0x000000a302047227 */ /* 0x000fe200078e00ff */
[----:B------:R-:W-:-:S03]  /*f650*/  ISETP.GT.U32.AND P3, PT, R0, R160, PT ;  /* 0x000000a00000720c */ /* 0x000fc60003f64070 */
[----:B------:R-:W-:Y:S02]  /*f660*/  IMAD.MOV R13, RZ, RZ, -R4 ;  /* 0x000000ffff0d7224 */ /* 0x000fe400078e0a04 */
[----:B------:R-:W-:-:S04]  /*f670*/  IMAD.HI.U32 R4, R2, R15, RZ ;  /* 0x0000000f02047227 */ /* 0x000fc800078e00ff */
[C---:B------:R-:W-:Y:S02]  /*f680*/  IMAD R163, R0.reuse, R13, R163 ;  /* 0x0000000d00a37224 */ /* 0x040fe400078e02a3 */
[----:B------:R-:W-:Y:S02]  /*f690*/  IMAD R162, R0, R162, R7 ;  /* 0x000000a200a27224 */ /* 0x000fe400078e0207 */
[----:B------:R-:W-:-:S04]  /*f6a0*/  IMAD.HI.U32 R7, R2, R165, RZ ;  /* 0x000000a502077227 */ /* 0x000fc800078e00ff */
[----:B------:R-:W-:Y:S02]  /*f6b0*/  IMAD.MOV R4, RZ, RZ, -R4 ;  /* 0x000000ffff047224 */ /* 0x000fe400078e0a04 */
[--C-:B------:R-:W-:Y:S01]  /*f6c0*/  @!P2 IMAD.IADD R161, R161, 0x1, -R0.reuse ;  /* 0x00000001a1a1a824 */ /* 0x100fe200078e0a00 */
[C---:B------:R-:W-:Y:S01]  /*f6d0*/  ISETP.GT.U32.AND P2, PT, R0.reuse, R163, PT ;  /* 0x000000a30000720c */ /* 0x040fe20003f44070 */
[--C-:B------:R-:W-:Y:S01]  /*f6e0*/  @!P5 IMAD.IADD R159, R159, 0x1, -R0.reuse ;  /* 0x000000019f9fd824 */ /* 0x100fe200078e0a00 */
[----:B------:R-:W-:Y:S01]  /*f6f0*/  ISETP.GT.U32.AND P5, PT, R0, R162, PT ;  /* 0x000000a20000720c */ /* 0x000fe20003fa4070 */
[----:B------:R-:W-:Y:S01]  /*f700*/  @!P3 IMAD.IADD R160, R160, 0x1, -R0 ;  /* 0x00000001a0a0b824 */ /* 0x000fe200078e0a00 */
[----:B------:R-:W-:Y:S01]  /*f710*/  ISETP.GE.AND P3, PT, R14, RZ, PT ;  /* 0x000000ff0e00720c */ /* 0x000fe20003f66270 */
[----:B------:R-:W-:Y:S01]  /*f720*/  IMAD.MOV R7, RZ, RZ, -R7 ;  /* 0x000000ffff077224 */ /* 0x000fe200078e0a07 */
[C---:B------:R-:W-:Y:S01]  /*f730*/  LOP3.LUT R14, R3.reuse, 0xc2, RZ, 0xfc, !PT ;  /* 0x000000c2030e7812 */ /* 0x040fe200078efcff */
[C---:B------:R-:W-:Y:S01]  /*f740*/  IMAD R164, R0.reuse, R4, R15 ;  /* 0x0000000400a47224 */ /* 0x040fe200078e020f */
[----:B------:R-:W-:Y:S01]  /*f750*/  LOP3.LUT R15, R3, 0xc0, RZ, 0xfc, !PT ;  /* 0x000000c0030f7812 */ /* 0x000fe200078efcff */
[C---:B------:R-:W-:Y:S01]  /*f760*/  IMAD R165, R0.reuse, R7, R165 ;  /* 0x0000000700a57224 */ /* 0x040fe200078e02a5 */
[----:B------:R-:W-:Y:S01]  /*f770*/  IABS R7, R14 ;  /* 0x0000000e00077213 */ /* 0x000fe20000000000 */
[----:B------:R-:W-:Y:S01]  /*f780*/  @!P6 IMAD.MOV R160, RZ, RZ, -R160 ;  /* 0x000000ffffa0e224 */ /* 0x000fe200078e0aa0 */
[C---:B------:R-:W-:Y:S01]  /*f790*/  ISETP.GT.U32.AND P6, PT, R0.reuse, R164, PT ;  /* 0x000000a40000720c */ /* 0x040fe20003fc4070 */
[----:B------:R-:W-:Y:S01]  /*f7a0*/  @!P1 IMAD.MOV R161, RZ, RZ, -R161 ;  /* 0x000000ffffa19224 */ /* 0x000fe200078e0aa1 */
[----:B------:R-:W-:Y:S01]  /*f7b0*/  ISETP.GT.U32.AND P1, PT, R0, R165, PT ;  /* 0x000000a50000720c */ /* 0x000fe20003f24070 */
[----:B------:R-:W-:Y:S01]  /*f7c0*/  VIADD R4, R6, 0xbe ;  /* 0x000000be06047836 */ /* 0x000fe20000000000 */
[----:B------:R-:W-:Y:S01]  /*f7d0*/  IABS R167, R15 ;  /* 0x0000000f00a77213 */ /* 0x000fe20000000000 */
[----:B------:R-:W-:-:S02]  /*f7e0*/  @!P2 IMAD.IADD R163, R163, 0x1, -R0 ;  /* 0x00000001a3a3a824 */ /* 0x000fc400078e0a00 */
[--C-:B------:R-:W-:Y:S01]  /*f7f0*/  @!P5 IMAD.IADD R162, R162, 0x1, -R0.reuse ;  /* 0x00000001a2a2d824 */ /* 0x100fe200078e0a00 */
[----:B------:R-:W-:Y:S01]  /*f800*/  ISETP.GE.AND P5, PT, R4, RZ, PT ;  /* 0x000000ff0400720c */ /* 0x000fe20003fa6270 */
[----:B------:R-:W-:Y:S01]  /*f810*/  @!P0 IMAD.MOV R159, RZ, RZ, -R159 ;  /* 0x000000ffff9f8224 */ /* 0x000fe200078e0a9f */
[----:B------:R-:W-:Y:S01]  /*f820*/  IABS R13, R4 ;  /* 0x00000004000d7213 */ /* 0x000fe20000000000 */
[----:B------:R-:W-:Y:S01]  /*f830*/  IMAD.HI.U32 R4, R2, R7, RZ ;  /* 0x0000000702047227 */ /* 0x000fe200078e00ff */
[C---:B------:R-:W-:Y:S02]  /*f840*/  ISETP.GT.U32.AND P0, PT, R0.reuse, R163, PT ;  /* 0x000000a30000720c */ /* 0x040fe40003f04070 */
[----:B------:R-:W-:Y:S01]  /*f850*/  ISETP.GT.U32.AND P2, PT, R0, R162, PT ;  /* 0x000000a20000720c */ /* 0x000fe20003f44070 */
[----:B------:R-:W-:Y:S01]  /*f860*/  @!P6 IMAD.IADD R164, R164, 0x1, -R0 ;  /* 0x00000001a4a4e824 */ /* 0x000fe200078e0a00 */
[----:B------:R-:W-:Y:S01]  /*f870*/  ISETP.GE.AND P6, PT, R17, RZ, PT ;  /* 0x000000ff1100720c */ /* 0x000fe20003fc6270 */
[----:B------:R-:W-:Y:S01]  /*f880*/  IMAD.MOV R4, RZ, RZ, -R4 ;  /* 0x000000ffff047224 */ /* 0x000fe200078e0a04 */
[----:B------:R-:W-:Y:S01]  /*f890*/  LOP3.LUT R17, R3, 0xba, RZ, 0xfc, !PT ;  /* 0x000000ba03117812 */ /* 0x000fe200078efcff */
[----:B------:R-:W-:Y:S01]  /*f8a0*/  @!P1 IMAD.IADD R165, R165, 0x1, -R0 ;  /* 0x00000001a5a59824 */ /* 0x000fe200078e0a00 */
[C---:B------:R-:W-:Y:S01]  /*f8b0*/  ISETP.GT.U32.AND P1, PT, R0.reuse, R164, PT ;  /* 0x000000a40000720c */ /* 0x040fe20003f24070 */
[----:B------:R-:W-:-:S02]  /*f8c0*/  IMAD R166, R0, R4, R7 ;  /* 0x0000000400a67224 */ /* 0x000fc400078e0207 */
[----:B------:R-:W-:-:S04]  /*f8d0*/  IMAD.HI.U32 R4, R2, R167, RZ ;  /* 0x000000a702047227 */ /* 0x000fc800078e00ff */
[----:B------:R-:W-:Y:S01]  /*f8e0*/  @!P0 IMAD.IADD R163, R163, 0x1, -R0 ;  /* 0x00000001a3a38824 */ /* 0x000fe200078e0a00 */
[----:B------:R-:W-:Y:S01]  /*f8f0*/  ISETP.GT.U32.AND P0, PT, R0, R166, PT ;  /* 0x000000a60000720c */ /* 0x000fe20003f04070 */
[----:B------:R-:W-:Y:S02]  /*f900*/  IMAD.MOV R4, RZ, RZ, -R4 ;  /* 0x000000ffff047224 */ /* 0x000fe400078e0a04 */
[----:B------:R-:W-:Y:S01]  /*f910*/  @!P2 IMAD.IADD R162, R162, 0x1, -R0 ;  /* 0x00000001a2a2a824 */ /* 0x000fe200078e0a00 */
[----:B------:R-:W-:Y:S01]  /*f920*/  ISETP.GE.AND P2, PT, R16, RZ, PT ;  /* 0x000000ff1000720c */ /* 0x000fe20003f46270 */
[----:B------:R-:W-:Y:S01]  /*f930*/  IMAD.HI.U32 R7, R2, R13, RZ ;  /* 0x0000000d02077227 */ /* 0x000fe200078e00ff */
[----:B------:R-:W-:-:S03]  /*f940*/  LOP3.LUT R16, R3, 0xbc, RZ, 0xfc, !PT ;  /* 0x000000bc03107812 */ /* 0x000fc600078efcff */
[C---:B------:R-:W-:Y:S01]  /*f950*/  IMAD R167, R0.reuse, R4, R167 ;  /* 0x0000000400a77224 */ /* 0x040fe200078e02a7 */
[----:B------:R-:W-:Y:S01]  /*f960*/  IABS R169, R16 ;  /* 0x0000001000a97213 */ /* 0x000fe20000000000 */
[----:B------:R-:W-:Y:S02]  /*f970*/  IMAD.MOV R7, RZ, RZ, -R7 ;  /* 0x000000ffff077224 */ /* 0x000fe400078e0a07 */
[----:B------:R-:W-:Y:S01]  /*f980*/  @!P4 IMAD.MOV R162, RZ, RZ, -R162 ;  /* 0x000000ffffa2c224 */ /* 0x000fe200078e0aa2 */
[----:B------:R-:W-:Y:S01]  /*f990*/  ISETP.GT.U32.AND P4, PT, R0, R165, PT ;  /* 0x000000a50000720c */ /* 0x000fe20003f84070 */
[--C-:B------:R-:W-:Y:S01]  /*f9a0*/  @!P1 IMAD.IADD R164, R164, 0x1, -R0.reuse ;  /* 0x00000001a4a49824 */ /* 0x100fe200078e0a00 */
[C---:B------:R-:W-:Y:S01]  /*f9b0*/  ISETP.GT.U32.AND P1, PT, R0.reuse, R167, PT ;  /* 0x000000a70000720c */ /* 0x040fe20003f24070 */
[----:B------:R-:W-:Y:S01]  /*f9c0*/  IMAD R168, R0, R7, R13 ;  /* 0x0000000700a87224 */ /* 0x000fe200078e020d */
[----:B------:R-:W-:Y:S01]  /*f9d0*/  IABS R13, R17 ;  /* 0x00000011000d7213 */ /* 0x000fe20000000000 */
[----:B------:R-:W-:-:S02]  /*f9e0*/  @!P0 IMAD.IADD R166, R166, 0x1, -R0 ;  /* 0x00000001a6a68824 */ /* 0x000fc400078e0a00 */
[----:B------:R-:W-:Y:S01]  /*f9f0*/  @!P3 IMAD.MOV R163, RZ, RZ, -R163 ;  /* 0x000000ffffa3b224 */ /* 0x000fe200078e0aa3 */
[----:B------:R-:W-:Y:S01]  /*fa00*/  ISETP.GE.AND P3, PT, R14, RZ, PT ;  /* 0x000000ff0e00720c */ /* 0x000fe20003f66270 */
[----:B------:R-:W-:Y:S01]  /*fa10*/  IMAD.HI.U32 R7, R2, R13, RZ ;  /* 0x0000000d02077227 */ /* 0x000fe200078e00ff */
[----:B------:R-:W-:Y:S02]  /*fa20*/  ISETP.GT.U32.AND P0, PT, R0, R166, PT ;  /* 0x000000a60000720c */ /* 0x000fe40003f04070 */
[----:B------:R-:W-:Y:S01]  /*fa30*/  LOP3.LUT R14, R3, 0xb6, RZ, 0xfc, !PT ;  /* 0x000000b6030e7812 */ /* 0x000fe200078efcff */
[--C-:B------:R-:W-:Y:S01]  /*fa40*/  @!P4 IMAD.IADD R165, R165, 0x1, -R0.reuse ;  /* 0x00000001a5a5c824 */ /* 0x100fe200078e0a00 */
[----:B------:R-:W-:Y:S01]  /*fa50*/  ISETP.GE.AND P4, PT, R15, RZ, PT ;  /* 0x000000ff0f00720c */ /* 0x000fe20003f86270 */
[----:B------:R-:W-:Y:S01]  /*fa60*/  IMAD.MOV R7, RZ, RZ, -R7 ;  /* 0x000000ffff077224 */ /* 0x000fe200078e0a07 */
[----:B------:R-:W-:Y:S01]  /*fa70*/  IABS R15, R14 ;  /* 0x0000000e000f7213 */ /* 0x000fe20000000000 */
[----:B------:R-:W-:Y:S01]  /*fa80*/  @!P1 IMAD.IADD R167, R167, 0x1, -R0 ;  /* 0x00000001a7a79824 */ /* 0x000fe200078e0a00 */
[----:B------:R-:W-:Y:S01]  /*fa90*/  ISETP.GE.AND P1, PT, R17, RZ, PT ;  /* 0x000000ff1100720c */ /* 0x000fe20003f26270 */
[----:B------:R-:W-:Y:S01]  /*faa0*/  IMAD.HI.U32 R4, R2, R169, RZ ;  /* 0x000000a902047227 */ /* 0x000fe200078e00ff */
[----:B------:R-:W-:-:S03]  /*fab0*/  IABS R17, R18 ;  /* 0x0000001200117213 */ /* 0x000fc60000000000 */
[----:B------:R-:W-:Y:S01]  /*fac0*/  @!P2 IMAD.MOV R164, RZ, RZ, -R164 ;  /* 0x000000ffffa4a224 */ /* 0x000fe200078e0aa4 */
[C---:B------:R-:W-:Y:S01]  /*fad0*/  ISETP.GT.U32.AND P2, PT, R0.reuse, R168, PT ;  /* 0x000000a80000720c */ /* 0x040fe20003f44070 */
[C---:B------:R-:W-:Y:S01]  /*fae0*/  IMAD R170, R0.reuse, R7, R13 ;  /* 0x0000000700aa7224 */ /* 0x040fe200078e020d */
[C---:B------:R-:W-:Y:S01]  /*faf0*/  LOP3.LUT R7, R3.reuse, 0xb8, RZ, 0xfc, !PT ;  /* 0x000000b803077812 */ /* 0x040fe200078efcff */
[----:B------:R-:W-:Y:S01]  /*fb00*/  @!P6 IMAD.MOV R165, RZ, RZ, -R165 ;  /* 0x000000ffffa5e224 */ /* 0x000fe200078e0aa5 */
[----:B------:R-:W-:Y:S01]  /*fb10*/  ISETP.GT.U32.AND P6, PT, R0, R167, PT ;  /* 0x000000a70000720c */ /* 0x000fe20003fc4070 */
[----:B------:R-:W-:Y:S01]  /*fb20*/  IMAD.MOV R4, RZ, RZ, -R4 ;  /* 0x000000ffff047224 */ /* 0x000fe200078e0a04 */
[----:B------:R-:W-:Y:S01]  /*fb30*/  IABS R171, R7 ;  /* 0x0000000700ab7213 */ /* 0x000fe20000000000 */
[----:B------:R-:W-:Y:S01]  /*fb40*/  @!P0 IMAD.IADD R166, R166, 0x1, -R0 ;  /* 0x00000001a6a68824 */ /* 0x000fe200078e0a00 */
[----:B------:R-:W-:Y:S01]  /*fb50*/  ISETP.GE.AND P0, PT, R16, RZ, PT ;  /* 0x000000ff1000720c */ /* 0x000fe20003f06270 */
[----:B------:R-:W-:Y:S01]  /*fb60*/  IMAD R169, R0, R4, R169 ;  /* 0x0000000400a97224 */ /* 0x000fe200078e02a9 */
[----:B------:R-:W-:Y:S01]  /*fb70*/  LOP3.LUT R16, R3, 0xb4, RZ, 0xfc, !PT ;  /* 0x000000b403107812 */ /* 0x000fe200078efcff */
[----:B------:R-:W-:-:S02]  /*fb80*/  @!P3 IMAD.MOV R166, RZ, RZ, -R166 ;  /* 0x000000ffffa6b224 */ /* 0x000fc400078e0aa6 */
[----:B------:R-:W-:Y:S01]  /*fb90*/  IMAD.HI.U32 R4, R2, R171, RZ ;  /* 0x000000ab02047227 */ /* 0x000fe200078e00ff */
[----:B------:R-:W-:Y:S02]  /*fba0*/  ISETP.GT.U32.AND P3, PT, R0, R169, PT ;  /* 0x000000a90000720c */ /* 0x000fe40003f64070 */
[----:B------:R-:W-:Y:S01]  /*fbb0*/  IABS R173, R16 ;  /* 0x0000001000ad7213 */ /* 0x000fe20000000000 */
[--C-:B------:R-:W-:Y:S02]  /*fbc0*/  @!P2 IMAD.IADD R168, R168, 0x1, -R0.reuse ;  /* 0x00000001a8a8a824 */ /* 0x100fe400078e0a00 */
[----:B------:R-:W-:Y:S01]  /*fbd0*/  @!P6 IMAD.IADD R167, R167, 0x1, -R0 ;  /* 0x00000001a7a7e824 */ /* 0x000fe200078e0a00 */
[C---:B------:R-:W-:Y:S01]  /*fbe0*/  ISETP.GT.U32.AND P6, PT, R0.reuse, R170, PT ;  /* 0x000000aa0000720c */ /* 0x040fe20003fc4070 */
[----:B------:R-:W-:Y:S01]  /*fbf0*/  IMAD.MOV R4, RZ, RZ, -R4 ;  /* 0x000000ffff047224 */ /* 0x000fe200078e0a04 */
[----:B------:R-:W-:Y:S01]  /*fc00*/  ISETP.GT.U32.AND P2, PT, R0, R168, PT ;  /* 0x000000a80000720c */ /* 0x000fe20003f44070 */
[----:B------:R-:W-:-:S02]  /*fc10*/  @!P4 IMAD.MOV R167, RZ, RZ, -R167 ;  /* 0x000000ffffa7c224 */ /* 0x000fc400078e0aa7 */
[----:B------:R-:W-:Y:S02]  /*fc20*/  IMAD R171, R0, R4, R171 ;  /* 0x0000000400ab7224 */ /* 0x000fe400078e02ab */
[--C-:B------:R-:W-:Y:S02]  /*fc30*/  @!P3 IMAD.IADD R169, R169, 0x1, -R0.reuse ;  /* 0x00000001a9a9b824 */ /* 0x100fe400078e0a00 */
[----:B------:R-:W-:Y:S01]  /*fc40*/  IMAD.HI.U32 R4, R2, R15, RZ ;  /* 0x0000000f02047227 */ /* 0x000fe200078e00ff */
[C---:B------:R-:W-:Y:S02]  /*fc50*/  ISETP.GT.U32.AND P4, PT, R0.reuse, R171, PT ;  /* 0x000000ab0000720c */ /* 0x040fe40003f84070 */
[----:B------:R-:W-:Y:S01]  /*fc60*/  ISETP.GT.U32.AND P3, PT, R0, R169, PT ;  /* 0x000000a90000720c */ /* 0x000fe20003f64070 */
[--C-:B------:R-:W-:Y:S02]  /*fc70*/  @!P6 IMAD.IADD R170, R170, 0x1, -R0.reuse ;  /* 0x00000001aaaae824 */ /* 0x100fe400078e0a00 */
[----:B------:R-:W-:Y:S01]  /*fc80*/  @!P2 IMAD.IADD R168, R168, 0x1, -R0 ;  /* 0x00000001a8a8a824 */ /* 0x000fe200078e0a00 */
[----:B------:R-:W-:Y:S01]  /*fc90*/  ISETP.GE.AND P2, PT, R7, RZ, PT ;  /* 0x000000ff0700720c */ /* 0x000fe20003f46270 */
[----:B------:R-:W-:Y:S01]  /*fca0*/  IMAD.HI.U32 R7, R2, R173, RZ ;  /* 0x000000ad02077227 */ /* 0x000fe200078e00ff */
[----:B------:R-:W-:-:S03]  /*fcb0*/  ISETP.GT.U32.AND P6, PT, R0, R170, PT ;  /* 0x000000aa0000720c */ /* 0x000fc60003fc4070 */
[----:B------:R-:W-:Y:S02]  /*fcc0*/  IMAD.MOV R4, RZ, RZ, -R4 ;  /* 0x000000ffff047224 */ /* 0x000fe400078e0a04 */
[----:B------:R-:W-:Y:S02]  /*fcd0*/  @!P4 IMAD.IADD R171, R171, 0x1, -R0 ;  /* 0x00000001ababc824 */ /* 0x000fe400078e0a00 */
[----:B------:R-:W-:Y:S02]  /*fce0*/  IMAD.MOV R7, RZ, RZ, -R7 ;  /* 0x000000ffff077224 */ /* 0x000fe400078e0a07 */
[----:B------:R-:W-:Y:S01]  /*fcf0*/  IMAD.HI.U32 R13, R2, R17, RZ ;  /* 0x00000011020d7227 */ /* 0x000fe200078e00ff */
[----:B------:R-:W-:-:S03]  /*fd00*/  ISETP.GT.U32.AND P4, PT, R0, R171, PT ;  /* 0x000000ab0000720c */ /* 0x000fc60003f84070 */
[--C-:B------:R-:W-:Y:S01]  /*fd10*/  @!P3 IMAD.IADD R169, R169, 0x1, -R0.reuse ;  /* 0x00000001a9a9b824 */ /* 0x100fe200078e0a00 */
[----:B------:R-:W-:Y:S01]  /*fd20*/  ISETP.GE.AND P3, PT, R16, RZ, PT ;  /* 0x000000ff1000720c */ /* 0x000fe20003f66270 */
[C---:B------:R-:W-:Y:S01]  /*fd30*/  IMAD R172, R0.reuse, R4, R15 ;  /* 0x0000000400ac7224 */ /* 0x040fe200078e020f */
[C---:B------:R-:W-:Y:S01]  /*fd40*/  LOP3.LUT R16, R3.reuse, 0xac, RZ, 0xfc, !PT ;  /* 0x000000ac03107812 */ /* 0x040fe200078efcff */
[----:B------:R-:W-:Y:S02]  /*fd50*/  IMAD R173, R0, R7, R173 ;  /* 0x0000000700ad7224 */ /* 0x000fe400078e02ad */
[----:B------:R-:W-:Y:S01]  /*fd60*/  IMAD.MOV R13, RZ, RZ, -R13 ;  /* 0x000000ffff0d7224 */ /* 0x000fe200078e0a0d */
[----:B------:R-:W-:Y:S01]  /*fd70*/  IABS R177, R16 ;  /* 0x0000001000b17213 */ /* 0x000fe20000000000 */
[--C-:B------:R-:W-:Y:S01]  /*fd80*/  @!P6 IMAD.IADD R170, R170, 0x1, -R0.reuse ;  /* 0x00000001aaaae824 */ /* 0x100fe200078e0a00 */
[C---:B------:R-:W-:Y:S01]  /*fd90*/  ISETP.GT.U32.AND P6, PT, R0.reuse, R172, PT ;  /* 0x000000ac0000720c */ /* 0x040fe20003fc4070 */
[----:B------:R-:W-:Y:S01]  /*fda0*/  @!P0 IMAD.MOV R169, RZ, RZ, -R169 ;  /* 0x000000ffffa98224 */ /* 0x000fe200078e0aa9 */
[C---:B------:R-:W-:Y:S01]  /*fdb0*/  ISETP.GT.U32.AND P0, PT, R0.reuse, R173, PT ;  /* 0x000000ad0000720c */ /* 0x040fe20003f04070 */
[----:B------:R-:W-:Y:S01]  /*fdc0*/  IMAD R174, R0, R13, R17 ;  /* 0x0000000d00ae7224 */ /* 0x000fe200078e0211 */
[----:B------:R-:W-:Y:S01]  /*fdd0*/  LOP3.LUT R17, R3, 0xa2, RZ, 0xfc, !PT ;  /* 0x000000a203117812 */ /* 0x000fe200078efcff */
        /* <DEDUP_REMOVED lines=8> */
[----:B------:R-:W-:Y:S01]  /*fe60*/  ISETP.GE.AND P1, PT, R4, RZ, PT ;  /* 0x000000ff0400720c */ /* 0x000fe20003f26270 */
[----:B------:R-:W-:Y:S01]  /*fe70*/  @!P0 IMAD.IADD R173, R173, 0x1, -R0 ;  /* 0x00000001adad8824 */ /* 0x000fe200078e0a00 */
[----:B------:R-:W-:Y:S01]  /*fe80*/  IABS R175, R14 ;  /* 0x0000000e00af7213 */ /* 0x000fe20000000000 */
[----:B------:R-:W-:Y:S01]  /*fe90*/  IMAD.HI.U32 R13, R2, R177, RZ ;  /* 0x000000b1020d7227 */ /* 0x000fe200078e00ff */
[----:B------:R-:W-:-:S02]  /*fea0*/  IABS R15, R4 ;  /* 0x00000004000f7213 */ /* 0x000fc40000000000 */
[----:B------:R-:W-:Y:S01]  /*feb0*/  ISETP.GT.U32.AND P6, PT, R0, R172, PT ;  /* 0x000000ac0000720c */ /* 0x000fe20003fc4070 */
        /* <DEDUP_REMOVED lines=8> */
[C---:B------:R-:W-:Y:S01]  /*ff40*/  LOP3.LUT R4, R3.reuse, 0xaa, RZ, 0xfc, !PT ;  /* 0x000000aa03047812 */ /* 0x040fe200078efcff */
[--C-:B------:R-:W-:Y:S01]  /*ff50*/  @!P6 IMAD.IADD R172, R172, 0x1, -R0.reuse ;  /* 0x00000001acace824 */ /* 0x100fe200078e0a00 */
[----:B------:R-:W-:Y:S01]  /*ff60*/  ISETP.GE.AND P6, PT, R14, RZ, PT ;  /* 0x000000ff0e00720c */ /* 0x000fe20003fc6270 */
[----:B------:R-:W-:Y:S01]  /*ff70*/  IMAD.MOV R13, RZ, RZ, -R13 ;  /* 0x000000ffff0d7224 */ /* 0x000fe200078e0a0d */
[----:B------:R-:W-:Y:S01]  /*ff80*/  LOP3.LUT R14, R3, 0xa6, RZ, 0xfc, !PT ;  /* 0x000000a6030e7812 */ /* 0x000fe200078efcff */
[C---:B------:R-:W-:Y:S01]  /*ff90*/  IMAD R176, R0.reuse, R7, R15 ;  /* 0x0000000700b07224 */ /* 0x040fe200078e020f */
[----:B------:R-:W-:Y:S01]  /*ffa0*/  IABS R7, R4 ;  /* 0x0000000400077213 */ /* 0x000fe20000000000 */
[----:B------:R-:W-:Y:S01]  /*ffb0*/  @!P0 IMAD.IADD R173, R173, 0x1, -R0 ;  /* 0x00000001adad8824 */ /* 0x000fe200078e0a00 */
[C---:B------:R-:W-:Y:S01]  /*ffc0*/  ISETP.GT.U32.AND P0, PT, R0.reuse, R175, PT ;  /* 0x000000af0000720c */ /* 0x040fe20003f04070 */
[C---:B------:R-:W-:Y:S01]  /*ffd0*/  IMAD R177, R0.reuse, R13, R177 ;  /* 0x0000000d00b17224 */ /* 0x040fe200078e02b1 */
[----:B------:R-:W-:Y:S01]  /*ffe0*/  LOP3.LUT R13, R3, 0xa8, RZ, 0xfc, !PT ;  /* 0x000000a8030d7812 */ /* 0x000fe200078efcff */
[----:B------:R-:W-:Y:S01]  /*fff0*/  @!P5 IMAD.MOV R172, RZ, RZ, -R172 ;  /* 0x000000ffffacd224 */ /* 0x000fe200078e0aac */
[----:B------:R-:W-:Y:S01]  /*10000*/  ISETP.GT.U32.AND P5, PT, R0, R176, PT ;  /* 0x000000b00000720c */ /* 0x000fe20003fa4070 */
        /* <DEDUP_REMOVED lines=10> */
[----:B------:R-:W-:Y:S02]  /*100b0*/  LOP3.LUT R16, R3, 0xa4, RZ, 0xfc, !PT ;  /* 0x000000a403107812 */ /* 0x000fe400078efcff */
[----:B------:R-:W-:Y:S01]  /*100c0*/  IABS R15, R17 ;  /* 0x00000011000f7213 */ /* 0x000fe20000000000 */
[--C-:B------:R-:W-:Y:S01]  /*100d0*/  @!P5 IMAD.IADD R176, R176, 0x1, -R0.reuse ;  /* 0x00000001b0b0d824 */ /* 0x100fe200078e0a00 */
[C---:B------:R-:W-:Y:S01]  /*100e0*/  ISETP.GT.U32.AND P5, PT, R0.reuse, R175, PT ;  /* 0x000000af0000720c */ /* 0x040fe20003fa4070 */
[----:B------:R-:W-:Y:S01]  /*100f0*/  @!P4 IMAD.IADD R177, R177, 0x1, -R0 ;  /* 0x00000001b1b1c824 */ /* 0x000fe200078e0a00 */
[----:B------:R-:W-:Y:S01]  /*10100*/  IABS R181, R16 ;  /* 0x0000001000b57213 */ /* 0x000fe20000000000 */
[----:B------:R-:W-:Y:S01]  /*10110*/  IMAD.MOV R178, RZ, RZ, -R4 ;  /* 0x000000ffffb27224 */ /* 0x000fe200078e0a04 */
[----:B------:R-:W-:Y:S01]  /*10120*/  ISETP.GT.U32.AND P4, PT, R0, R176, PT ;  /* 0x000000b00000720c */ /* 0x000fe20003f84070 */
[----:B------:R-:W-:Y:S01]  /*10130*/  IMAD.HI.U32 R4, R2, R179, RZ ;  /* 0x000000b302047227 */ /* 0x000fe200078e00ff */
[----:B------:R-:W-:-:S03]  /*10140*/  LOP3.LUT R18, R3, 0x82, RZ, 0xfc, !PT ;  /* 0x0000008203127812 */ /* 0x000fc600078efcff */
[C---:B------:R-:W-:Y:S01]  /*10150*/  IMAD R178, R0.reuse, R178, R7 ;  /* 0x000000b200b27224 */ /* 0x040fe200078e0207 */
[----:B------:R-:W-:Y:S01]  /*10160*/  IABS R7, R14 ;  /* 0x0000000e00077213 */ /* 0x000fe20000000000 */
[----:B------:R-:W-:Y:S02]  /*10170*/  IMAD.MOV R4, RZ, RZ, -R4 ;  /* 0x000000ffff047224 */ /* 0x000fe400078e0a04 */
[--C-:B------:R-:W-:Y:S01]  /*10180*/  @!P5 IMAD.IADD R175, R175, 0x1, -R0.reuse ;  /* 0x00000001afafd824 */ /* 0x100fe200078e0a00 */
[C---:B------:R-:W-:Y:S01]  /*10190*/  ISETP.GT.U32.AND P5, PT, R0.reuse, R178, PT ;  /* 0x000000b20000720c */ /* 0x040fe20003fa4070 */
[----:B------:R-:W-:Y:S02]  /*101a0*/  IMAD R179, R0, R4, R179 ;  /* 0x0000000400b37224 */ /* 0x000fe400078e02b3 */
[----:B------:R-:W-:Y:S02]  /*101b0*/  @!P4 IMAD.IADD R176, R176, 0x1, -R0 ;  /* 0x00000001b0b0c824 */ /* 0x000fe400078e0a00 */
[----:B------:R-:W-:Y:S01]  /*101c0*/  IMAD.HI.U32 R4, R2, R7, RZ ;  /* 0x0000000702047227 */ /* 0x000fe200078e00ff */
[----:B------:R-:W-:-:S03]  /*101d0*/  ISETP.GT.U32.AND P4, PT, R0, R179, PT ;  /* 0x000000b30000720c */ /* 0x000fc60003f84070 */
[----:B------:R-:W-:Y:S02]  /*101e0*/  IMAD.MOV R4, RZ, RZ, -R4 ;  /* 0x000000ffff047224 */ /* 0x000fe400078e0a04 */
[----:B------:R-:W-:Y:S01]  /*101f0*/  @!P2 IMAD.MOV R174, RZ, RZ, -R174 ;  /* 0x000000ffffaea224 */ /* 0x000fe200078e0aae */
[----:B------:R-:W-:Y:S01]  /*10200*/  ISETP.GT.U32.AND P2, PT, R0, R177, PT ;  /* 0x000000b10000720c */ /* 0x000fe20003f44070 */
[----:B------:R-:W-:Y:S01]  /*10210*/  @!P5 IMAD.IADD R178, R178, 0x1, -R0 ;  /* 0x00000001b2b2d824 */ /* 0x000fe200078e0a00 */
[----:B------:R-:W-:Y:S01]  /*10220*/  ISETP.GE.AND P5, PT, R14, RZ, PT ;  /* 0x000000ff0e00720c */ /* 0x000fe20003fa6270 */
[C---:B------:R-:W-:Y:S01]  /*10230*/  IMAD R180, R0.reuse, R4, R7 ;  /* 0x0000000400b47224 */ /* 0x040fe200078e0207 */
[----:B------:R-:W-:Y:S01]  /*10240*/  LOP3.LUT R14, R3, 0x9c, RZ, 0xfc, !PT ;  /* 0x0000009c030e7812 */ /* 0x000fe200078efcff */
[----:B------:R-:W-:Y:S02]  /*10250*/  @!P1 IMAD.MOV R176, RZ, RZ, -R176 ;  /* 0x000000ffffb09224 */ /* 0x000fe400078e0ab0 */
[----:B------:R-:W-:Y:S01]  /*10260*/  @!P4 IMAD.IADD R179, R179, 0x1, -R0 ;  /* 0x00000001b3b3c824 */ /* 0x000fe200078e0a00 */
[----:B------:R-:W-:Y:S01]  /*10270*/  ISETP.GT.U32.AND P4, PT, R0, R178, PT ;  /* 0x000000b20000720c */ /* 0x000fe20003f84070 */
[----:B------:R-:W-:Y:S01]  /*10280*/  IMAD.HI.U32 R7, R2, R15, RZ ;  /* 0x0000000f02077227 */ /* 0x000fe200078e00ff */
[----:B------:R-:W-:-:S02]  /*10290*/  ISETP.GT.U32.AND P1, PT, R0, R180, PT ;  /* 0x000000b40000720c */ /* 0x000fc40003f24070 */
[----:B------:R-:W-:Y:S01]  /*102a0*/  IABS R185, R14 ;  /* 0x0000000e00b97213 */ /* 0x000fe20000000000 */
[----:B------:R-:W-:Y:S01]  /*102b0*/  @!P6 IMAD.MOV R175, RZ, RZ, -R175 ;  /* 0x000000ffffafe224 */ /* 0x000fe200078e0aaf */
[----:B------:R-:W-:Y:S01]  /*102c0*/  ISETP.GT.U32.AND P6, PT, R0, R179, PT ;  /* 0x000000b30000720c */ /* 0x000fe20003fc4070 */
[----:B------:R-:W-:-:S04]  /*102d0*/  IMAD.HI.U32 R4, R2, R181, RZ ;  /* 0x000000b502047227 */ /* 0x000fc800078e00ff */
[----:B------:R-:W-:Y:S02]  /*102e0*/  IMAD.MOV R7, RZ, RZ, -R7 ;  /* 0x000000ffff077224 */ /* 0x000fe400078e0a07 */
[----:B------:R-:W-:Y:S01]  /*102f0*/  @!P2 IMAD.IADD R177, R177, 0x1, -R0 ;  /* 0x00000001b1b1a824 */ /* 0x000fe200078e0a00 */
[----:B------:R-:W-:Y:S01]  /*10300*/  ISETP.GE.AND P2, PT, R13, RZ, PT ;  /* 0x000000ff0d00720c */ /* 0x000fe20003f46270 */
[----:B------:R-:W-:Y:S02]  /*10310*/  IMAD.MOV R13, RZ, RZ, -R4 ;  /* 0x000000ffff0d7224 */ /* 0x000fe400078e0a04 */
[----:B------:R-:W-:Y:S01]  /*10320*/  IMAD R182, R0, R7, R15 ;  /* 0x0000000700b67224 */ /* 0x000fe200078e020f */
[----:B------:R-:W-:Y:S01]  /*10330*/  LOP3.LUT R7, R3, 0xa0, RZ, 0xfc, !PT ;  /* 0x000000a003077812 */ /* 0x000fe200078efcff */
[--C-:B------:R-:W-:Y:S02]  /*10340*/  @!P4 IMAD.IADD R178, R178, 0x1, -R0.reuse ;  /* 0x00000001b2b2c824 */ /* 0x100fe400078e0a00 */
[----:B------:R-:W-:Y:S01]  /*10350*/  IMAD R181, R0, R13, R181 ;  /* 0x0000000d00b57224 */ /* 0x000fe200078e02b5 */
[----:B------:R-:W-:Y:S01]  /*10360*/  IABS R183, R7 ;  /* 0x0000000700b77213 */ /* 0x000fe20000000000 */
[----:B------:R-:W-:-:S02]  /*10370*/  @!P1 IMAD.IADD R180, R180, 0x1, -R0 ;  /* 0x00000001b4b49824 */ /* 0x000fc400078e0a00 */
[----:B------:R-:W-:Y:S01]  /*10380*/  @!P0 IMAD.MOV R178, RZ, RZ, -R178 ;  /* 0x000000ffffb28224 */ /* 0x000fe200078e0ab2 */
[C---:B------:R-:W-:Y:S01]  /*10390*/  ISETP.GT.U32.AND P0, PT, R0.reuse, R182, PT ;  /* 0x000000b60000720c */ /* 0x040fe20003f04070 */
[----:B------:R-:W-:Y:S01]  /*103a0*/  @!P6 IMAD.IADD R179, R179, 0x1, -R0 ;  /* 0x00000001b3b3e824 */ /* 0x000fe200078e0a00 */
[----:B------:R-:W-:Y:S01]  /*103b0*/  ISETP.GT.U32.AND P6, PT, R0, R181, PT ;  /* 0x000000b50000720c */ /* 0x000fe20003fc4070 */
[----:B------:R-:W-:Y:S01]  /*103c0*/  VIADD R4, R6, 0x9e ;  /* 0x0000009e06047836 */ /* 0x000fe20000000000 */
[----:B------:R-:W-:Y:S01]  /*103d0*/  ISETP.GT.U32.AND P1, PT, R0, R180, PT ;  /* 0x000000b40000720c */ /* 0x000fe20003f24070 */
[----:B------:R-:W-:Y:S02]  /*103e0*/  @!P2 IMAD.MOV R179, RZ, RZ, -R179 ;  /* 0x000000ffffb3a224 */ /* 0x000fe400078e0ab3 */
[----:B------:R-:W-:Y:S01]  /*103f0*/  @!P3 IMAD.MOV R177, RZ, RZ, -R177 ;  /* 0x000000ffffb1b224 */ /* 0x000fe200078e0ab1 */
[----:B------:R-:W-:Y:S02]  /*10400*/  ISETP.GE.AND P4, PT, R4, RZ, PT ;  /* 0x000000ff0400720c */ /* 0x000fe40003f86270 */
[----:B------:R-:W-:Y:S01]  /*10410*/  IABS R15, R4 ;  /* 0x00000004000f7213 */ /* 0x000fe20000000000 */
[----:B------:R-:W-:Y:S01]  /*10420*/  IMAD.HI.U32 R4, R2, R183, RZ ;  /* 0x000000b702047227 */ /* 0x000fe200078e00ff */
[----:B------:R-:W-:-:S02]  /*10430*/  ISETP.GE.AND P3, PT, R16, RZ, PT ;  /* 0x000000ff1000720c */ /* 0x000fc40003f66270 */
[----:B------:R-:W-:Y:S01]  /*10440*/  LOP3.LUT R16, R3, 0x96, RZ, 0xfc, !PT ;  /* 0x0000009603107812 */ /* 0x000fe200078efcff */
[--C-:B------:R-:W-:Y:S02]  /*10450*/  @!P0 IMAD.IADD R182, R182, 0x1, -R0.reuse ;  /* 0x00000001b6b68824 */ /* 0x100fe400078e0a00 */
[--C-:B------:R-:W-:Y:S01]  /*10460*/  @!P6 IMAD.IADD R181, R181, 0x1, -R0.reuse ;  /* 0x00000001b5b5e824 */ /* 0x100fe200078e0a00 */
[----:B------:R-:W-:Y:S01]  /*10470*/  ISETP.GE.AND P6, PT, R17, RZ, PT ;  /* 0x000000ff1100720c */ /* 0x000fe20003fc6270 */
[----:B------:R-:W-:Y:S01]  /*10480*/  @!P1 IMAD.IADD R180, R180, 0x1, -R0 ;  /* 0x00000001b4b49824 */ /* 0x000fe200078e0a00 */
[----:B------:R-:W-:Y:S01]  /*10490*/  ISETP.GE.AND P1, PT, R7, RZ, PT ;  /* 0x000000ff0700720c */ /* 0x000fe20003f26270 */
[----:B------:R-:W-:Y:S01]  /*104a0*/  IMAD.HI.U32 R7, R2, R185, RZ ;  /* 0x000000b902077227 */ /* 0x000fe200078e00ff */
[C---:B------:R-:W-:Y:S02]  /*104b0*/  ISETP.GT.U32.AND P0, PT, R0.reuse, R182, PT ;  /* 0x000000b60000720c */ /* 0x040fe40003f04070 */
[----:B------:R-:W-:Y:S01]  /*104c0*/  ISETP.GT.U32.AND P2, PT, R0, R181, PT ;  /* 0x000000b50000720c */ /* 0x000fe20003f44070 */
[----:B------:R-:W-:Y:S01]  /*104d0*/  IMAD.MOV R13, RZ, RZ, -R4 ;  /* 0x000000ffff0d7224 */ /* 0x000fe200078e0a04 */
[----:B------:R-:W-:Y:S01]  /*104e0*/  LOP3.LUT R17, R3, 0x94, RZ, 0xfc, !PT ;  /* 0x0000009403117812 */ /* 0x000fe200078efcff */
[----:B------:R-:W-:-:S02]  /*104f0*/  IMAD.MOV R7, RZ, RZ, -R7 ;  /* 0x000000ffff077224 */ /* 0x000fc400078e0a07 */
[----:B------:R-:W-:Y:S01]  /*10500*/  IMAD R183, R0, R13, R183 ;  /* 0x0000000d00b77224 */ /* 0x000fe200078e02b7 */
[----:B------:R-:W-:Y:S01]  /*10510*/  IABS R189, R17 ;  /* 0x0000001100bd7213 */ /* 0x000fe20000000000 */
[----:B------:R-:W-:-:S04]  /*10520*/  IMAD.HI.U32 R4, R2, R15, RZ ;  /* 0x0000000f02047227 */ /* 0x000fc800078e00ff */
[C---:B------:R-:W-:Y:S02]  /*10530*/  IMAD R185, R0.reuse, R7, R185 ;  /* 0x0000000700b97224 */ /* 0x040fe400078e02b9 */
[----:B------:R-:W-:Y:S01]  /*10540*/  @!P5 IMAD.MOV R180, RZ, RZ, -R180 ;  /* 0x000000ffffb4d224 */ /* 0x000fe200078e0ab4 */
[----:B------:R-:W-:Y:S01]  /*10550*/  ISETP.GT.U32.AND P5, PT, R0, R183, PT ;  /* 0x000000b70000720c */ /* 0x000fe20003fa4070 */
[----:B------:R-:W-:Y:S02]  /*10560*/  IMAD.MOV R4, RZ, RZ, -R4 ;  /* 0x000000ffff047224 */ /* 0x000fe400078e0a04 */
[--C-:B------:R-:W-:Y:S01]  /*10570*/  @!P0 IMAD.IADD R182, R182, 0x1, -R0.reuse ;  /* 0x00000001b6b68824 */ /* 0x100fe200078e0a00 */
[----:B------:R-:W-:Y:S01]  /*10580*/  ISETP.GT.U32.AND P0, PT, R0, R185, PT ;  /* 0x000000b90000720c */ /* 0x000fe20003f04070 */
[----:B------:R-:W-:Y:S01]  /*10590*/  @!P2 IMAD.IADD R181, R181, 0x1, -R0 ;  /* 0x00000001b5b5a824 */ /* 0x000fe200078e0a00 */
[----:B------:R-:W-:Y:S01]  /*105a0*/  ISETP.GE.AND P2, PT, R14, RZ, PT ;  /* 0x000000ff0e00720c */ /* 0x000fe20003f46270 */
[C---:B------:R-:W-:Y:S01]  /*105b0*/  IMAD R184, R0.reuse, R4, R15 ;  /* 0x0000000400b87224 */ /* 0x040fe200078e020f */
[C---:B------:R-:W-:Y:S01]  /*105c0*/  LOP3.LUT R4, R3.reuse, 0x9a, RZ, 0xfc, !PT ;  /* 0x0000009a03047812 */ /* 0x040fe200078efcff */
[----:B------:R-:W-:Y:S01]  /*105d0*/  @!P3 IMAD.MOV R181, RZ, RZ, -R181 ;  /* 0x000000ffffb5b224 */ /* 0x000fe200078e0ab5 */
[----:B------:R-:W-:Y:S01]  /*105e0*/  LOP3.LUT R14, R3, 0x98, RZ, 0xfc, !PT ;  /* 0x00000098030e7812 */ /* 0x000fe200078efcff */
[----:B------:R-:W-:Y:S01]  /*105f0*/  @!P6 IMAD.MOV R182, RZ, RZ, -R182 ;  /* 0x000000ffffb6e224 */ /* 0x000fe200078e0ab6 */
[----:B------:R-:W-:Y:S01]  /*10600*/  ISETP.GT.U32.AND P3, PT, R0, R184, PT ;  /* 0x000000b80000720c */ /* 0x000fe20003f64070 */
[----:B------:R-:W-:Y:S01]  /*10610*/  @!P5 IMAD.IADD R183, R183, 0x1, -R0 ;  /* 0x00000001b7b7d824 */ /* 0x000fe200078e0a00 */
[----:B------:R-:W-:-:S02]  /*10620*/  IABS R7, R4 ;  /* 0x0000000400077213 */ /* 0x000fc40000000000 */
[----:B------:R-:W-:Y:S01]  /*10630*/  ISETP.GE.AND P5, PT, R4, RZ, PT ;  /* 0x000000ff0400720c */ /* 0x000fe20003fa6270 */
[----:B------:R-:W-:Y:S01]  /*10640*/  @!P0 IMAD.IADD R185, R185, 0x1, -R0 ;  /* 0x00000001b9b98824 */ /* 0x000fe200078e0a00 */
[----:B------:R-:W-:Y:S01]  /*10650*/  IABS R187, R14 ;  /* 0x0000000e00bb7213 */ /* 0x000fe20000000000 */
[----:B------:R-:W-:Y:S01]  /*10660*/  IMAD.HI.U32 R4, R2, R7, RZ ;  /* 0x0000000702047227 */ /* 0x000fe200078e00ff */
[----:B------:R-:W-:Y:S02]  /*10670*/  IABS R15, R16 ;  /* 0x00000010000f7213 */ /* 0x000fe40000000000 */
[----:B------:R-:W-:Y:S01]  /*10680*/  ISETP.GT.U32.AND P0, PT, R0, R185, PT ;  /* 0x000000b90000720c */ /* 0x000fe20003f04070 */
[----:B------:R-:W-:Y:S02]  /*10690*/  IMAD.MOV R186, RZ, RZ, -R4 ;  /* 0x000000ffffba7224 */ /* 0x000fe400078e0a04 */
[----:B------:R-:W-:-:S04]  /*106a0*/  IMAD.HI.U32 R4, R2, R187, RZ ;  /* 0x000000bb02047227 */ /* 0x000fc800078e00ff */
[----:B------:R-:W-:Y:S01]  /*106b0*/  @!P3 IMAD.IADD R184, R184, 0x1, -R0 ;  /* 0x00000001b8b8b824 */ /* 0x000fe200078e0a00 */
[C---:B------:R-:W-:Y:S01]  /*106c0*/  ISETP.GT.U32.AND P3, PT, R0.reuse, R183, PT ;  /* 0x000000b70000720c */ /* 0x040fe20003f64070 */
[----:B------:R-:W-:Y:S02]  /*106d0*/  IMAD.MOV R13, RZ, RZ, -R4 ;  /* 0x000000ffff0d7224 */ /* 0x000fe400078e0a04 */
[C---:B------:R-:W-:Y:S01]  /*106e0*/  IMAD R186, R0.reuse, R186, R7 ;  /* 0x000000ba00ba7224 */ /* 0x040fe200078e0207 */
[C---:B------:R-:W-:Y:S01]  /*106f0*/  ISETP.GT.U32.AND P6, PT, R0.reuse, R184, PT ;  /* 0x000000b80000720c */ /* 0x040fe20003fc4070 */
[----:B------:R-:W-:Y:S02]  /*10700*/  IMAD R187, R0, R13, R187 ;  /* 0x0000000d00bb7224 */ /* 0x000fe400078e02bb */
[----:B------:R-:W-:Y:S02]  /*10710*/  @!P0 IMAD.IADD R185, R185, 0x1, -R0 ;  /* 0x00000001b9b98824 */ /* 0x000fe400078e0a00 */
[----:B------:R-:W-:Y:S01]  /*10720*/  IMAD.HI.U32 R4, R2, R15, RZ ;  /* 0x0000000f02047227 */ /* 0x000fe200078e00ff */
[----:B------:R-:W-:-:S03]  /*10730*/  ISETP.GT.U32.AND P0, PT, R0, R187, PT ;  /* 0x000000bb0000720c */ /* 0x000fc60003f04070 */
        /* <DEDUP_REMOVED lines=8> */
[----:B------:R-:W-:Y:S01]  /*107c0*/  IMAD R188, R0, R4, R15 ;  /* 0x0000000400bc7224 */ /* 0x000fe200078e020f */
[----:B------:R-:W-:Y:S01]  /*107d0*/  LOP3.LUT R15, R3, 0x90, RZ, 0xfc, !PT ;  /* 0x00000090030f7812 */ /* 0x000fe200078efcff */
[----:B------:R-:W-:Y:S02]  /*107e0*/  VIADD R4, R6, 0x8e ;  /* 0x0000008e06047836 */ /* 0x000fe40000000000 */
[C---:B------:R-:W-:Y:S01]  /*107f0*/  IMAD R189, R0.reuse, R7, R189 ;  /* 0x0000000700bd7224 */ /* 0x040fe200078e02bd */
[----:B------:R-:W-:Y:S01]  /*10800*/  IABS R7, R14 ;  /* 0x0000000e00077213 */ /* 0x000fe20000000000 */
[----:B------:R-:W-:Y:S01]  /*10810*/  @!P0 IMAD.IADD R187, R187, 0x1, -R0 ;  /* 0x00000001bbbb8824 */ /* 0x000fe200078e0a00 */
[----:B------:R-:W-:Y:S01]  /*10820*/  IABS R13, R4 ;  /* 0x00000004000d7213 */ /* 0x000fe20000000000 */
[----:B------:R-:W-:Y:S01]  /*10830*/  @!P4 IMAD.MOV R184, RZ, RZ, -R184 ;  /* 0x000000ffffb8c224 */ /* 0x000fe200078e0ab8 */
[----:B------:R-:W-:Y:S01]  /*10840*/  ISETP.GT.U32.AND P4, PT, R0, R188, PT ;  /* 0x000000bc0000720c */ /* 0x000fe20003f84070 */
[----:B------:R-:W-:Y:S01]  /*10850*/  @!P3 IMAD.IADD R186, R186, 0x1, -R0 ;  /* 0x00000001babab824 */ /* 0x000fe200078e0a00 */
[----:B------:R-:W-:Y:S01]  /*10860*/  ISETP.GE.AND P3, PT, R4, RZ, PT ;  /* 0x000000ff0400720c */ /* 0x000fe20003f66270 */
[----:B------:R-:W-:Y:S01]  /*10870*/  @!P1 IMAD.MOV R183, RZ, RZ, -R183 ;  /* 0x000000ffffb79224 */ /* 0x000fe200078e0ab7 */
[C---:B------:R-:W-:Y:S01]  /*10880*/  ISETP.GT.U32.AND P1, PT, R0.reuse, R187, PT ;  /* 0x000000bb0000720c */ /* 0x040fe20003f24070 */
[----:B------:R-:W-:Y:S01]  /*10890*/  @!P2 IMAD.MOV R185, RZ, RZ, -R185 ;  /* 0x000000ffffb9a224 */ /* 0x000fe200078e0ab9 */
[----:B------:R-:W-:Y:S01]  /*108a0*/  ISETP.GT.U32.AND P2, PT, R0, R189, PT ;  /* 0x000000bd0000720c */ /* 0x000fe20003f44070 */
[----:B------:R-:W-:Y:S01]  /*108b0*/  IMAD.HI.U32 R4, R2, R7, RZ ;  /* 0x0000000702047227 */ /* 0x000fe200078e00ff */
[----:B------:R-:W-:-:S02]  /*108c0*/  IABS R191, R15 ;  /* 0x0000000f00bf7213 */ /* 0x000fc40000000000 */
[----:B------:R-:W-:Y:S01]  /*108d0*/  ISETP.GT.U32.AND P0, PT, R0, R186, PT ;  /* 0x000000ba0000720c */ /* 0x000fe20003f04070 */
[----:B------:R-:W-:Y:S02]  /*108e0*/  IMAD.MOV R4, RZ, RZ, -R4 ;  /* 0x000000ffff047224 */ /* 0x000fe400078e0a04 */
[--C-:B------:R-:W-:Y:S01]  /*108f0*/  @!P4 IMAD.IADD R188, R188, 0x1, -R0.reuse ;  /* 0x00000001bcbcc824 */ /* 0x100fe200078e0a00 */
[----:B------:R-:W-:Y:S01]  /*10900*/  ISETP.GE.AND P4, PT, R17, RZ, PT ;  /* 0x000000ff1100720c */ /* 0x000fe20003f86270 */
[C---:B------:R-:W-:Y:S01]  /*10910*/  IMAD R190, R0.reuse, R4, R7 ;  /* 0x0000000400be7224 */ /* 0x040fe200078e0207 */
[----:B------:R-:W-:Y:S01]  /*10920*/  LOP3.LUT R17, R3, 0x8a, RZ, 0xfc, !PT ;  /* 0x0000008a03117812 */ /* 0x000fe200078efcff */
[--C-:B------:R-:W-:Y:S02]  /*10930*/  @!P1 IMAD.IADD R187, R187, 0x1, -R0.reuse ;  /* 0x00000001bbbb9824 */ /* 0x100fe400078e0a00 */
[----:B------:R-:W-:Y:S01]  /*10940*/  @!P2 IMAD.IADD R189, R189, 0x1, -R0 ;  /* 0x00000001bdbda824 */ /* 0x000fe200078e0a00 */
[----:B------:R-:W-:Y:S01]  /*10950*/  ISETP.GT.U32.AND P1, PT, R0, R190, PT ;  /* 0x000000be0000720c */ /* 0x000fe20003f24070 */
[----:B------:R-:W-:Y:S01]  /*10960*/  IMAD.HI.U32 R4, R2, R191, RZ ;  /* 0x000000bf02047227 */ /* 0x000fe200078e00ff */
[----:B------:R-:W-:-:S03]  /*10970*/  ISETP.GT.U32.AND P2, PT, R0, R188, PT ;  /* 0x000000bc0000720c */ /* 0x000fc60003f44070 */
[----:B------:R-:W-:Y:S02]  /*10980*/  IMAD.MOV R4, RZ, RZ, -R4 ;  /* 0x000000ffff047224 */ /* 0x000fe400078e0a04 */
[----:B------:R-:W-:-:S04]  /*10990*/  IMAD.HI.U32 R7, R2, R13, RZ ;  /* 0x0000000d02077227 */ /* 0x000fc800078e00ff */
[----:B------:R-:W-:Y:S02]  /*109a0*/  IMAD R191, R0, R4, R191 ;  /* 0x0000000400bf7224 */ /* 0x000fe400078e02bf */
[----:B------:R-:W-:Y:S02]  /*109b0*/  IMAD.MOV R7, RZ, RZ, -R7 ;  /* 0x000000ffff077224 */ /* 0x000fe400078e0a07 */
[--C-:B------:R-:W-:Y:S01]  /*109c0*/  @!P1 IMAD.IADD R190, R190, 0x1, -R0.reuse ;  /* 0x00000001bebe9824 */ /* 0x100fe200078e0a00 */
[----:B------:R-:W-:Y:S01]  /*109d0*/  ISETP.GT.U32.AND P1, PT, R0, R189, PT ;  /* 0x000000bd0000720c */ /* 0x000fe20003f24070 */
[--C-:B------:R-:W-:Y:S01]  /*109e0*/  @!P2 IMAD.IADD R188, R188, 0x1, -R0.reuse ;  /* 0x00000001bcbca824 */ /* 0x100fe200078e0a00 */
[C---:B------:R-:W-:Y:S01]  /*109f0*/  ISETP.GT.U32.AND P2, PT, R0.reuse, R191, PT ;  /* 0x000000bf0000720c */ /* 0x040fe20003f44070 */
[----:B------:R-:W-:Y:S01]  /*10a00*/  IMAD R192, R0, R7, R13 ;  /* 0x0000000700c07224 */ /* 0x000fe200078e020d */
[----:B------:R-:W-:Y:S01]  /*10a10*/  IABS R13, R17 ;  /* 0x00000011000d7213 */ /* 0x000fe20000000000 */
[----:B------:R-:W-:Y:S01]  /*10a20*/  @!P0 IMAD.IADD R186, R186, 0x1, -R0 ;  /* 0x00000001baba8824 */ /* 0x000fe200078e0a00 */
[----:B------:R-:W-:Y:S01]  /*10a30*/  ISETP.GE.AND P0, PT, R16, RZ, PT ;  /* 0x000000ff1000720c */ /* 0x000fe20003f06270 */
[----:B------:R-:W-:Y:S01]  /*10a40*/  @!P6 IMAD.MOV R187, RZ, RZ, -R187 ;  /* 0x000000ffffbbe224 */ /* 0x000fe200078e0abb */
[----:B------:R-:W-:Y:S01]  /*10a50*/  LOP3.LUT R16, R3, 0x8c, RZ, 0xfc, !PT ;  /* 0x0000008c03107812 */ /* 0x000fe200078efcff */
[----:B------:R-:W-:Y:S01]  /*10a60*/  IMAD.HI.U32 R7, R2, R13, RZ ;  /* 0x0000000d02077227 */ /* 0x000fe200078e00ff */
[----:B------:R-:W-:-:S02]  /*10a70*/  ISETP.GE.AND P6, PT, R14, RZ, PT ;  /* 0x000000ff0e00720c */ /* 0x000fc40003fc6270 */
[----:B------:R-:W-:Y:S01]  /*10a80*/  IABS R193, R16 ;  /* 0x0000001000c17213 */ /* 0x000fe20000000000 */
[----:B------:R-:W-:Y:S01]  /*10a90*/  @!P5 IMAD.MOV R186, RZ, RZ, -R186 ;  /* 0x000000ffffbad224 */ /* 0x000fe200078e0aba */
[C---:B------:R-:W-:Y:S01]  /*10aa0*/  ISETP.GT.U32.AND P5, PT, R0.reuse, R190, PT ;  /* 0x000000be0000720c */ /* 0x040fe20003fa4070 */
[--C-:B------:R-:W-:Y:S01]  /*10ab0*/  @!P1 IMAD.IADD R189, R189, 0x1, -R0.reuse ;  /* 0x00000001bdbd9824 */ /* 0x100fe200078e0a00 */
[----:B------:R-:W-:Y:S01]  /*10ac0*/  ISETP.GE.AND P1, PT, R15, RZ, PT ;  /* 0x000000ff0f00720c */ /* 0x000fe20003f26270 */
[----:B------:R-:W-:Y:S01]  /*10ad0*/  IMAD.MOV R7, RZ, RZ, -R7 ;  /* 0x000000ffff077224 */ /* 0x000fe200078e0a07 */
[----:B------:R-:W-:Y:S01]  /*10ae0*/  LOP3.LUT R14, R3, 0x86, RZ, 0xfc, !PT ;  /* 0x00000086030e7812 */ /* 0x000fe200078efcff */
[----:B------:R-:W-:Y:S01]  /*10af0*/  @!P2 IMAD.IADD R191, R191, 0x1, -R0 ;  /* 0x00000001bfbfa824 */ /* 0x000fe200078e0a00 */
[----:B------:R-:W-:Y:S01]  /*10b00*/  ISETP.GE.AND P2, PT, R17, RZ, PT ;  /* 0x000000ff1100720c */ /* 0x000fe20003f46270 */
[C---:B------:R-:W-:Y:S01]  /*10b10*/  IMAD R194, R0.reuse, R7, R13 ;  /* 0x0000000700c27224 */ /* 0x040fe200078e020d */
[----:B------:R-:W-:Y:S01]  /*10b20*/  LOP3.LUT R7, R3, 0x88, RZ, 0xfc, !PT ;  /* 0x0000008803077812 */ /* 0x000fe200078efcff */
[----:B------:R-:W-:Y:S01]  /*10b30*/  @!P4 IMAD.MOV R189, RZ, RZ, -R189 ;  /* 0x000000ffffbdc224 */ /* 0x000fe200078e0abd */
[----:B------:R-:W-:Y:S01]  /*10b40*/  ISETP.GT.U32.AND P4, PT, R0, R191, PT ;  /* 0x000000bf0000720c */ /* 0x000fe20003f84070 */
[----:B------:R-:W-:Y:S01]  /*10b50*/  IMAD.HI.U32 R4, R2, R193, RZ ;  /* 0x000000c102047227 */ /* 0x000fe200078e00ff */
[----:B------:R-:W-:-:S02]  /*10b60*/  IABS R195, R7 ;  /* 0x0000000700c37213 */ /* 0x000fc40000000000 */
[----:B------:R-:W-:Y:S01]  /*10b70*/  IABS R15, R14 ;  /* 0x0000000e000f7213 */ /* 0x000fe20000000000 */
        /* <DEDUP_REMOVED lines=8> */
[----:B------:R-:W-:-:S03]  /*10c00*/  IMAD.HI.U32 R4, R2, R195, RZ ;  /* 0x000000c302047227 */ /* 0x000fc600078e00ff */
[----:B------:R-:W-:Y:S01]  /*10c10*/  IABS R197, R16 ;  /* 0x0000001000c57213 */ /* 0x000fe20000000000 */
[----:B------:R-:W-:Y:S01]  /*10c20*/  @!P6 IMAD.MOV R190, RZ, RZ, -R190 ;  /* 0x000000ffffbee224 */ /* 0x000fe200078e0abe */
[C---:B------:R-:W-:Y:S01]  /*10c30*/  ISETP.GT.U32.AND P6, PT, R0.reuse, R193, PT ;  /* 0x000000c10000720c */ /* 0x040fe20003fc4070 */
[----:B------:R-:W-:Y:S01]  /*10c40*/  @!P4 IMAD.IADD R191, R191, 0x1, -R0 ;  /* 0x00000001bfbfc824 */ /* 0x000fe200078e0a00 */
[----:B------:R-:W-:Y:S01]  /*10c50*/  ISETP.GT.U32.AND P4, PT, R0, R194, PT ;  /* 0x000000c20000720c */ /* 0x000fe20003f84070 */
[----:B------:R-:W-:Y:S02]  /*10c60*/  IMAD.MOV R4, RZ, RZ, -R4 ;  /* 0x000000ffff047224 */ /* 0x000fe400078e0a04 */
        /* <DEDUP_REMOVED lines=8> */
[----:B------:R-:W-:Y:S01]  /*10cf0*/  IMAD.MOV R4, RZ, RZ, -R4 ;  /* 0x000000ffff047224 */ /* 0x000fe200078e0a04 */
[----:B------:R-:W-:Y:S01]  /*10d00*/  ISETP.GT.U32.AND P6, PT, R0, R193, PT ;  /* 0x000000c10000720c */ /* 0x000fe20003fc4070 */
[----:B------:R-:W-:Y:S01]  /*10d10*/  IMAD.HI.U32 R13, R2, R17, RZ ;  /* 0x00000011020d7227 */ /* 0x000fe200078e00ff */
[----:B------:R-:W-:-:S03]  /*10d20*/  ISETP.GT.U32.AND P4, PT, R0, R194, PT ;  /* 0x000000c20000720c */ /* 0x000fc60003f84070 */
[--C-:B------:R-:W-:Y:S01]  /*10d30*/  @!P0 IMAD.IADD R192, R192, 0x1, -R0.reuse ;  /* 0x00000001c0c08824 */ /* 0x100fe200078e0a00 */
[----:B------:R-:W-:Y:S01]  /*10d40*/  ISETP.GE.AND P0, PT, R7, RZ, PT ;  /* 0x000000ff0700720c */ /* 0x000fe20003f06270 */
[----:B------:R-:W-:Y:S02]  /*10d50*/  @!P1 IMAD.IADD R195, R195, 0x1, -R0 ;  /* 0x00000001c3c39824 */ /* 0x000fe400078e0a00 */
[----:B------:R-:W-:-:S03]  /*10d60*/  IMAD.HI.U32 R7, R2, R197, RZ ;  /* 0x000000c502077227 */ /* 0x000fc600078e00ff */
[C---:B------:R-:W-:Y:S01]  /*10d70*/  ISETP.GT.U32.AND P1, PT, R0.reuse, R195, PT ;  /* 0x000000c30000720c */ /* 0x040fe20003f24070 */
[----:B------:R-:W-:Y:S02]  /*10d80*/  IMAD.MOV R7, RZ, RZ, -R7 ;  /* 0x000000ffff077224 */ /* 0x000fe400078e0a07 */
[----:B------:R-:W-:Y:S02]  /*10d90*/  IMAD R196, R0, R4, R15 ;  /* 0x0000000400c47224 */ /* 0x000fe400078e020f */
[--C-:B------:R-:W-:Y:S01]  /*10da0*/  @!P6 IMAD.IADD R193, R193, 0x1, -R0.reuse ;  /* 0x00000001c1c1e824 */ /* 0x100fe200078e0a00 */
[----:B------:R-:W-:Y:S01]  /*10db0*/  ISETP.GE.AND P6, PT, R16, RZ, PT ;  /* 0x000000ff1000720c */ /* 0x000fe20003fc6270 */
[----:B------:R-:W-:Y:S01]  /*10dc0*/  IMAD R197, R0, R7, R197 ;  /* 0x0000000700c57224 */ /* 0x000fe200078e02c5 */
[----:B------:R-:W-:Y:S01]  /*10dd0*/  LOP3.LUT R16, R3, 0x7c, RZ, 0xfc, !PT ;  /* 0x0000007c03107812 */ /* 0x000fe200078efcff */
[----:B------:R-:W-:Y:S02]  /*10de0*/  IMAD.MOV R13, RZ, RZ, -R13 ;  /* 0x000000ffff0d7224 */ /* 0x000fe400078e0a0d */
[--C-:B------:R-:W-:Y:S01]  /*10df0*/  @!P4 IMAD.IADD R194, R194, 0x1, -R0.reuse ;  /* 0x00000001c2c2c824 */ /* 0x100fe200078e0a00 */
[C---:B------:R-:W-:Y:S01]  /*10e00*/  ISETP.GT.U32.AND P4, PT, R0.reuse, R196, PT ;  /* 0x000000c40000720c */ /* 0x040fe20003f84070 */
[----:B------:R-:W-:Y:S01]  /*10e10*/  @!P5 IMAD.MOV R193, RZ, RZ, -R193 ;  /* 0x000000ffffc1d224 */ /* 0x000fe200078e0ac1 */
[C---:B------:R-:W-:Y:S01]  /*10e20*/  ISETP.GT.U32.AND P5, PT, R0.reuse, R197, PT ;  /* 0x000000c50000720c */ /* 0x040fe20003fa4070 */
[C---:B------:R-:W-:Y:S01]  /*10e30*/  IMAD R198, R0.reuse, R13, R17 ;  /* 0x0000000d00c67224 */ /* 0x040fe200078e0211 */
[----:B------:R-:W-:Y:S01]  /*10e40*/  IABS R201, R16 ;  /* 0x0000001000c97213 */ /* 0x000fe20000000000 */
[----:B------:R-:W-:Y:S01]  /*10e50*/  @!P1 IMAD.IADD R195, R195, 0x1, -R0 ;  /* 0x00000001c3c39824 */ /* 0x000fe200078e0a00 */
[C---:B------:R-:W-:Y:S01]  /*10e60*/  LOP3.LUT R17, R3.reuse, 0x72, RZ, 0xfc, !PT ;  /* 0x0000007203117812 */ /* 0x040fe200078efcff */
        /* <DEDUP_REMOVED lines=54> */
[----:B------:R-:W-:Y:S01]  /*111d0*/  IMAD.MOV R4, RZ, RZ, -R4 ;  /* 0x000000ffff047224 */ /* 0x000fe200078e0a04 */
[----:B------:R-:W-:Y:S01]  /*111e0*/  IABS R221, R18 ;  /* 0x0000001200dd7213 */ /* 0x000fe20000000000 */
[C---:B------:R-:W-:Y:S01]  /*111f0*/  IMAD R202, R0.reuse, R202, R7 ;  /* 0x000000ca00ca7224 */ /* 0x040fe200078e0207 */
[----:B------:R-:W-:Y:S01]  /*11200*/  IABS R7, R14 ;  /* 0x0000000e00077213 */ /* 0x000fe20000000000 */
[C---:B------:R-:W-:Y:S02]  /*11210*/  IMAD R203, R0.reuse, R4, R203 ;  /* 0x0000000400cb7224 */ /* 0x040fe400078e02cb */
[--C-:B------:R-:W-:Y:S01]  /*11220*/  @!P3 IMAD.IADD R199, R199, 0x1, -R0.reuse ;  /* 0x00000001c7c7b824 */ /* 0x100fe200078e0a00 */
[----:B------:R-:W-:Y:S01]  /*11230*/  ISETP.GT.U32.AND P3, PT, R0, R202, PT ;  /* 0x000000ca0000720c */ /* 0x000fe20003f64070 */
[----:B------:R-:W-:Y:S01]  /*11240*/  @!P1 IMAD.IADD R200, R200, 0x1, -R0 ;  /* 0x00000001c8c89824 */ /* 0x000fe200078e0a00 */
[C---:B------:R-:W-:Y:S01]  /*11250*/  ISETP.GT.U32.AND P1, PT, R0.reuse, R203, PT ;  /* 0x000000cb0000720c */ /* 0x040fe20003f24070 */
[----:B------:R-:W-:Y:S01]  /*11260*/  @!P0 IMAD.MOV R198, RZ, RZ, -R198 ;  /* 0x000000ffffc68224 */ /* 0x000fe200078e0ac6 */
[----:B------:R-:W-:Y:S01]  /*11270*/  ISETP.GT.U32.AND P0, PT, R0, R201, PT ;  /* 0x000000c90000720c */ /* 0x000fe20003f04070 */
[----:B------:R-:W-:-:S04]  /*11280*/  IMAD.HI.U32 R4, R2, R7, RZ ;  /* 0x0000000702047227 */ /* 0x000fc800078e00ff */
[----:B------:R-:W-:Y:S02]  /*11290*/  IMAD.MOV R4, RZ, RZ, -R4 ;  /* 0x000000ffff047224 */ /* 0x000fe400078e0a04 */
[----:B------:R-:W-:Y:S02]  /*112a0*/  @!P4 IMAD.MOV R199, RZ, RZ, -R199 ;  /* 0x000000ffffc7c224 */ /* 0x000fe400078e0ac7 */
[--C-:B------:R-:W-:Y:S01]  /*112b0*/  @!P3 IMAD.IADD R202, R202, 0x1, -R0.reuse ;  /* 0x00000001cacab824 */ /* 0x100fe200078e0a00 */
[----:B------:R-:W-:Y:S01]  /*112c0*/  ISETP.GE.AND P3, PT, R14, RZ, PT ;  /* 0x000000ff0e00720c */ /* 0x000fe20003f66270 */
[----:B------:R-:W-:Y:S01]  /*112d0*/  @!P1 IMAD.IADD R203, R203, 0x1, -R0 ;  /* 0x00000001cbcb9824 */ /* 0x000fe200078e0a00 */
[----:B------:R-:W-:Y:S01]  /*112e0*/  LOP3.LUT R14, R3, 0x6c, RZ, 0xfc, !PT ;  /* 0x0000006c030e7812 */ /* 0x000fe200078efcff */
[C---:B------:R-:W-:Y:S01]  /*112f0*/  IMAD R204, R0.reuse, R4, R7 ;  /* 0x0000000400cc7224 */ /* 0x040fe200078e0207 */
[----:B------:R-:W-:Y:S01]  /*11300*/  ISETP.GT.U32.AND P1, PT, R0, R202, PT ;  /* 0x000000ca0000720c */ /* 0x000fe20003f24070 */
[----:B------:R-:W-:Y:S01]  /*11310*/  IMAD.HI.U32 R4, R2, R205, RZ ;  /* 0x000000cd02047227 */ /* 0x000fe200078e00ff */
[----:B------:R-:W-:-:S02]  /*11320*/  ISETP.GT.U32.AND P4, PT, R0, R203, PT ;  /* 0x000000cb0000720c */ /* 0x000fc40003f84070 */
[----:B------:R-:W-:Y:S01]  /*11330*/  IABS R209, R14 ;  /* 0x0000000e00d17213 */ /* 0x000fe20000000000 */
[----:B------:R-:W-:Y:S01]  /*11340*/  @!P0 IMAD.IADD R201, R201, 0x1, -R0 ;  /* 0x00000001c9c98824 */ /* 0x000fe200078e0a00 */
[----:B------:R-:W-:Y:S01]  /*11350*/  ISETP.GE.AND P0, PT, R13, RZ, PT ;  /* 0x000000ff0d00720c */ /* 0x000fe20003f06270 */
[----:B------:R-:W-:Y:S01]  /*11360*/  @!P2 IMAD.MOV R200, RZ, RZ, -R200 ;  /* 0x000000ffffc8a224 */ /* 0x000fe200078e0ac8 */
[----:B------:R-:W-:Y:S01]  /*11370*/  ISETP.GT.U32.AND P2, PT, R0, R204, PT ;  /* 0x000000cc0000720c */ /* 0x000fe20003f44070 */
[----:B------:R-:W-:-:S04]  /*11380*/  IMAD.HI.U32 R7, R2, R15, RZ ;  /* 0x0000000f02077227 */ /* 0x000fc800078e00ff */
[----:B------:R-:W-:Y:S02]  /*11390*/  IMAD.MOV R13, RZ, RZ, -R4 ;  /* 0x000000ffff0d7224 */ /* 0x000fe400078e0a04 */
[----:B------:R-:W-:Y:S02]  /*113a0*/  IMAD.MOV R7, RZ, RZ, -R7 ;  /* 0x000000ffff077224 */ /* 0x000fe400078e0a07 */
[C---:B------:R-:W-:Y:S02]  /*113b0*/  IMAD R205, R0.reuse, R13, R205 ;  /* 0x0000000d00cd7224 */ /* 0x040fe400078e02cd */
[----:B------:R-:W-:Y:S01]  /*113c0*/  IMAD R206, R0, R7, R15 ;  /* 0x0000000700ce7224 */ /* 0x000fe200078e020f */
[----:B------:R-:W-:Y:S01]  /*113d0*/  LOP3.LUT R7, R3, 0x70, RZ, 0xfc, !PT ;  /* 0x0000007003077812 */ /* 0x000fe200078efcff */
[--C-:B------:R-:W-:Y:S02]  /*113e0*/  @!P1 IMAD.IADD R202, R202, 0x1, -R0.reuse ;  /* 0x00000001caca9824 */ /* 0x100fe400078e0a00 */
        /* <DEDUP_REMOVED lines=8> */
[----:B------:R-:W-:-:S02]  /*11470*/  @!P0 IMAD.MOV R203, RZ, RZ, -R203 ;  /* 0x000000ffffcb8224 */ /* 0x000fc400078e0acb */
[----:B------:R-:W-:Y:S01]  /*11480*/  @!P6 IMAD.MOV R201, RZ, RZ, -R201 ;  /* 0x000000ffffc9e224 */ /* 0x000fe200078e0ac9 */
[----:B------:R-:W-:Y:S02]  /*11490*/  ISETP.GE.AND P1, PT, R4, RZ, PT ;  /* 0x000000ff0400720c */ /* 0x000fe40003f26270 */
[----:B------:R-:W-:Y:S01]  /*114a0*/  IABS R15, R4 ;  /* 0x00000004000f7213 */ /* 0x000fe20000000000 */
[--C-:B------:R-:W-:Y:S01]  /*114b0*/  @!P4 IMAD.IADD R205, R205, 0x1, -R0.reuse ;  /* 0x00000001cdcdc824 */ /* 0x100fe200078e0a00 */
[----:B------:R-:W-:Y:S01]  /*114c0*/  ISETP.GE.AND P6, PT, R16, RZ, PT ;  /* 0x000000ff1000720c */ /* 0x000fe20003fc6270 */
[----:B------:R-:W-:Y:S01]  /*114d0*/  IMAD.HI.U32 R4, R2, R207, RZ ;  /* 0x000000cf02047227 */ /* 0x000fe200078e00ff */
[----:B------:R-:W-:Y:S02]  /*114e0*/  ISETP.GE.AND P4, PT, R17, RZ, PT ;  /* 0x000000ff1100720c */ /* 0x000fe40003f86270 */
[----:B------:R-:W-:Y:S01]  /*114f0*/  ISETP.GT.U32.AND P0, PT, R0, R205, PT ;  /* 0x000000cd0000720c */ /* 0x000fe20003f04070 */
[--C-:B------:R-:W-:Y:S01]  /*11500*/  @!P5 IMAD.IADD R206, R206, 0x1, -R0.reuse ;  /* 0x00000001ceced824 */ /* 0x100fe200078e0a00 */
[----:B------:R-:W-:Y:S01]  /*11510*/  LOP3.LUT R17, R3, 0x68, RZ, 0xfc, !PT ;  /* 0x0000006803117812 */ /* 0x000fe200078efcff */
[----:B------:R-:W-:Y:S01]  /*11520*/  @!P2 IMAD.IADD R204, R204, 0x1, -R0 ;  /* 0x00000001cccca824 */ /* 0x000fe200078e0a00 */
[----:B------:R-:W-:Y:S01]  /*11530*/  ISETP.GE.AND P2, PT, R7, RZ, PT ;  /* 0x000000ff0700720c */ /* 0x000fe20003f46270 */
[----:B------:R-:W-:Y:S01]  /*11540*/  IMAD.MOV R13, RZ, RZ, -R4 ;  /* 0x000000ffff0d7224 */ /* 0x000fe200078e0a04 */
[----:B------:R-:W-:Y:S01]  /*11550*/  ISETP.GT.U32.AND P5, PT, R0, R206, PT ;  /* 0x000000ce0000720c */ /* 0x000fe20003fa4070 */
[----:B------:R-:W-:Y:S01]  /*11560*/  IMAD.HI.U32 R4, R2, R15, RZ ;  /* 0x0000000f02047227 */ /* 0x000fe200078e00ff */
[----:B------:R-:W-:-:S02]  /*11570*/  IABS R211, R17 ;  /* 0x0000001100d37213 */ /* 0x000fc40000000000 */
[----:B------:R-:W-:Y:S01]  /*11580*/  LOP3.LUT R16, R3, 0x66, RZ, 0xfc, !PT ;  /* 0x0000006603107812 */ /* 0x000fe200078efcff */
[----:B------:R-:W-:-:S04]  /*11590*/  IMAD.HI.U32 R7, R2, R209, RZ ;  /* 0x000000d102077227 */ /* 0x000fc800078e00ff */
[C---:B------:R-:W-:Y:S02]  /*115a0*/  IMAD R207, R0.reuse, R13, R207 ;  /* 0x0000000d00cf7224 */ /* 0x040fe400078e02cf */
[----:B------:R-:W-:Y:S02]  /*115b0*/  IMAD.MOV R4, RZ, RZ, -R4 ;  /* 0x000000ffff047224 */ /* 0x000fe400078e0a04 */
[----:B------:R-:W-:Y:S02]  /*115c0*/  IMAD.MOV R7, RZ, RZ, -R7 ;  /* 0x000000ffff077224 */ /* 0x000fe400078e0a07 */
[--C-:B------:R-:W-:Y:S01]  /*115d0*/  @!P0 IMAD.IADD R205, R205, 0x1, -R0.reuse ;  /* 0x00000001cdcd8824 */ /* 0x100fe200078e0a00 */
[C---:B------:R-:W-:Y:S01]  /*115e0*/  ISETP.GT.U32.AND P0, PT, R0.reuse, R207, PT ;  /* 0x000000cf0000720c */ /* 0x040fe20003f04070 */
[C---:B------:R-:W-:Y:S01]  /*115f0*/  IMAD R208, R0.reuse, R4, R15 ;  /* 0x0000000400d07224 */ /* 0x040fe200078e020f */
[----:B------:R-:W-:Y:S01]  /*11600*/  LOP3.LUT R4, R3, 0x6a, RZ, 0xfc, !PT ;  /* 0x0000006a03047812 */ /* 0x000fe200078efcff */
[C---:B------:R-:W-:Y:S01]  /*11610*/  IMAD R209, R0.reuse, R7, R209 ;  /* 0x0000000700d17224 */ /* 0x040fe200078e02d1 */
[----:B------:R-:W-:Y:S01]  /*11620*/  IABS R15, R16 ;  /* 0x00000010000f7213 */ /* 0x000fe20000000000 */
[----:B------:R-:W-:Y:S01]  /*11630*/  @!P6 IMAD.MOV R205, RZ, RZ, -R205 ;  /* 0x000000ffffcde224 */ /* 0x000fe200078e0acd */
[----:B------:R-:W-:Y:S01]  /*11640*/  ISETP.GT.U32.AND P6, PT, R0, R208, PT ;  /* 0x000000d00000720c */ /* 0x000fe20003fc4070 */
[----:B------:R-:W-:Y:S01]  /*11650*/  @!P5 IMAD.IADD R206, R206, 0x1, -R0 ;  /* 0x00000001ceced824 */ /* 0x000fe200078e0a00 */
[----:B------:R-:W-:Y:S01]  /*11660*/  ISETP.GT.U32.AND P5, PT, R0, R209, PT ;  /* 0x000000d10000720c */ /* 0x000fe20003fa4070 */
[----:B------:R-:W-:Y:S01]  /*11670*/  @!P3 IMAD.MOV R204, RZ, RZ, -R204 ;  /* 0x000000ffffccb224 */ /* 0x000fe200078e0acc */
[----:B------:R-:W-:Y:S01]  /*11680*/  IABS R7, R4 ;  /* 0x0000000400077213 */ /* 0x000fe20000000000 */
[----:B------:R-:W-:Y:S01]  /*11690*/  @!P4 IMAD.MOV R206, RZ, RZ, -R206 ;  /* 0x000000ffffcec224 */ /* 0x000fe200078e0ace */
[----:B------:R-:W-:Y:S01]  /*116a0*/  ISETP.GE.AND P3, PT, R14, RZ, PT ;  /* 0x000000ff0e00720c */ /* 0x000fe20003f66270 */
[----:B------:R-:W-:Y:S01]  /*116b0*/  @!P0 IMAD.IADD R207, R207, 0x1, -R0 ;  /* 0x00000001cfcf8824 */ /* 0x000fe200078e0a00 */
[----:B------:R-:W-:Y:S01]  /*116c0*/  ISETP.GE.AND P0, PT, R4, RZ, PT ;  /* 0x000000ff0400720c */ /* 0x000fe20003f06270 */
[----:B------:R-:W-:Y:S01]  /*116d0*/  IMAD.HI.U32 R4, R2, R7, RZ ;  /* 0x0000000702047227 */ /* 0x000fe200078e00ff */
[----:B------:R-:W-:-:S03]  /*116e0*/  LOP3.LUT R14, R3, 0x64, RZ, 0xfc, !PT ;  /* 0x00000064030e7812 */ /* 0x000fc600078efcff */
[--C-:B------:R-:W-:Y:S01]  /*116f0*/  @!P6 IMAD.IADD R208, R208, 0x1, -R0.reuse ;  /* 0x00000001d0d0e824 */ /* 0x100fe200078e0a00 */
[C---:B------:R-:W-:Y:S01]  /*11700*/  ISETP.GT.U32.AND P6, PT, R0.reuse, R207, PT ;  /* 0x000000cf0000720c */ /* 0x040fe20003fc4070 */
[----:B------:R-:W-:Y:S01]  /*11710*/  @!P5 IMAD.IADD R209, R209, 0x1, -R0 ;  /* 0x00000001d1d1d824 */ /* 0x000fe200078e0a00 */
[----:B------:R-:W-:Y:S01]  /*11720*/  IABS R213, R14 ;  /* 0x0000000e00d57213 */ /* 0x000fe20000000000 */
[----:B------:R-:W-:Y:S01]  /*11730*/  IMAD.MOV R210, RZ, RZ, -R4 ;  /* 0x000000ffffd27224 */ /* 0x000fe200078e0a04 */
[----:B------:R-:W-:Y:S01]  /*11740*/  ISETP.GT.U32.AND P5, PT, R0, R208, PT ;  /* 0x000000d00000720c */ /* 0x000fe20003fa4070 */
[----:B------:R-:W-:Y:S01]  /*11750*/  IMAD.HI.U32 R4, R2, R211, RZ ;  /* 0x000000d302047227 */ /* 0x000fe200078e00ff */
[----:B------:R-:W-:-:S03]  /*11760*/  ISETP.GT.U32.AND P4, PT, R0, R209, PT ;  /* 0x000000d10000720c */ /* 0x000fc60003f84070 */
        /* <DEDUP_REMOVED lines=41> */
[----:B------:R-:W-:Y:S01]  /*11a00*/  ISETP.GE.AND P2, PT, R16, RZ, PT ;  /* 0x000000ff1000720c */ /* 0x000fe20003f46270 */
[----:B------:R-:W-:Y:S01]  /*11a10*/  IMAD.MOV R4, RZ, RZ, -R4 ;  /* 0x000000ffff047224 */ /* 0x000fe200078e0a04 */
[----:B------:R-:W-:Y:S01]  /*11a20*/  LOP3.LUT R16, R3, 0x5c, RZ, 0xfc, !PT ;  /* 0x0000005c03107812 */ /* 0x000fe200078efcff */
[--C-:B------:R-:W-:Y:S01]  /*11a30*/  @!P4 IMAD.IADD R211, R211, 0x1, -R0.reuse ;  /* 0x00000001d3d3c824 */ /* 0x100fe200078e0a00 */
[C---:B------:R-:W-:Y:S01]  /*11a40*/  ISETP.GT.U32.AND P4, PT, R0.reuse, R214, PT ;  /* 0x000000d60000720c */ /* 0x040fe20003f84070 */
[----:B------:R-:W-:Y:S01]  /*11a50*/  IMAD R215, R0, R4, R215 ;  /* 0x0000000400d77224 */ /* 0x000fe200078e02d7 */
[----:B------:R-:W-:Y:S01]  /*11a60*/  IABS R217, R16 ;  /* 0x0000001000d97213 */ /* 0x000fe20000000000 */
[----:B------:R-:W-:Y:S02]  /*11a70*/  @!P3 IMAD.IADD R212, R212, 0x1, -R0 ;  /* 0x00000001d4d4b824 */ /* 0x000fe400078e0a00 */
[----:B------:R-:W-:Y:S01]  /*11a80*/  IMAD.HI.U32 R7, R2, R13, RZ ;  /* 0x0000000d02077227 */ /* 0x000fe200078e00ff */
[----:B------:R-:W-:-:S03]  /*11a90*/  ISETP.GT.U32.AND P3, PT, R0, R215, PT ;  /* 0x000000d70000720c */ /* 0x000fc60003f64070 */
[----:B------:R-:W-:-:S04]  /*11aa0*/  IMAD.HI.U32 R4, R2, R217, RZ ;  /* 0x000000d902047227 */ /* 0x000fc800078e00ff */
[----:B------:R-:W-:Y:S02]  /*11ab0*/  IMAD.MOV R7, RZ, RZ, -R7 ;  /* 0x000000ffff077224 */ /* 0x000fe400078e0a07 */
[----:B------:R-:W-:Y:S02]  /*11ac0*/  IMAD.MOV R4, RZ, RZ, -R4 ;  /* 0x000000ffff047224 */ /* 0x000fe400078e0a04 */
[----:B------:R-:W-:Y:S01]  /*11ad0*/  @!P0 IMAD.MOV R210, RZ, RZ, -R210 ;  /* 0x000000ffffd28224 */ /* 0x000fe200078e0ad2 */
[----:B------:R-:W-:Y:S01]  /*11ae0*/  ISETP.GT.U32.AND P0, PT, R0, R213, PT ;  /* 0x000000d50000720c */ /* 0x000fe20003f04070 */
[----:B------:R-:W-:Y:S02]  /*11af0*/  @!P4 IMAD.IADD R214, R214, 0x1, -R0 ;  /* 0x00000001d6d6c824 */ /* 0x000fe400078e0a00 */
[C---:B------:R-:W-:Y:S01]  /*11b00*/  IMAD R216, R0.reuse, R7, R13 ;  /* 0x0000000700d87224 */ /* 0x040fe200078e020d */
[----:B------:R-:W-:Y:S01]  /*11b10*/  IABS R7, R14 ;  /* 0x0000000e00077213 */ /* 0x000fe20000000000 */
[C---:B------:R-:W-:Y:S01]  /*11b20*/  IMAD R217, R0.reuse, R4, R217 ;  /* 0x0000000400d97224 */ /* 0x040fe200078e02d9 */
[C---:B------:R-:W-:Y:S01]  /*11b30*/  ISETP.GT.U32.AND P4, PT, R0.reuse, R214, PT ;  /* 0x000000d60000720c */ /* 0x040fe20003f84070 */
[----:B------:R-:W-:Y:S01]  /*11b40*/  @!P2 IMAD.MOV R212, RZ, RZ, -R212 ;  /* 0x000000ffffd4a224 */ /* 0x000fe200078e0ad4 */
[C---:B------:R-:W-:Y:S01]  /*11b50*/  ISETP.GT.U32.AND P2, PT, R0.reuse, R216, PT ;  /* 0x000000d80000720c */ /* 0x040fe20003f44070 */
[----:B------:R-:W-:Y:S01]  /*11b60*/  @!P3 IMAD.IADD R215, R215, 0x1, -R0 ;  /* 0x00000001d7d7b824 */ /* 0x000fe200078e0a00 */
[----:B------:R-:W-:Y:S01]  /*11b70*/  ISETP.GT.U32.AND P3, PT, R0, R217, PT ;  /* 0x000000d90000720c */ /* 0x000fe20003f64070 */
[----:B------:R-:W-:-:S04]  /*11b80*/  IMAD.HI.U32 R4, R2, R7, RZ ;  /* 0x0000000702047227 */ /* 0x000fc800078e00ff */
[----:B------:R-:W-:Y:S01]  /*11b90*/  @!P0 IMAD.IADD R213, R213, 0x1, -R0 ;  /* 0x00000001d5d58824 */ /* 0x000fe200078e0a00 */
[----:B------:R-:W-:Y:S01]  /*11ba0*/  ISETP.GE.AND P0, PT, R15, RZ, PT ;  /* 0x000000ff0f00720c */ /* 0x000fe20003f06270 */
[----:B------:R-:W-:Y:S01]  /*11bb0*/  IMAD.MOV R4, RZ, RZ, -R4 ;  /* 0x000000ffff047224 */ /* 0x000fe200078e0a04 */
[----:B------:R-:W-:Y:S01]  /*11bc0*/  LOP3.LUT R15, R3, 0x58, RZ, 0xfc, !PT ;  /* 0x00000058030f7812 */ /* 0x000fe200078efcff */
[--C-:B------:R-:W-:Y:S01]  /*11bd0*/  @!P4 IMAD.IADD R214, R214, 0x1, -R0.reuse ;  /* 0x00000001d6d6c824 */ /* 0x100fe200078e0a00 */
[----:B------:R-:W-:Y:S01]  /*11be0*/  ISETP.GE.AND P4, PT, R16, RZ, PT ;  /* 0x000000ff1000720c */ /* 0x000fe20003f86270 */
[--C-:B------:R-:W-:Y:S01]  /*11bf0*/  @!P2 IMAD.IADD R216, R216, 0x1, -R0.reuse ;  /* 0x00000001d8d8a824 */ /* 0x100fe200078e0a00 */
[----:B------:R-:W-:Y:S01]  /*11c00*/  IABS R219, R15 ;  /* 0x0000000f00db7213 */ /* 0x000fe20000000000 */
[----:B------:R-:W-:Y:S01]  /*11c10*/  @!P3 IMAD.IADD R217, R217, 0x1, -R0 ;  /* 0x00000001d9d9b824 */ /* 0x000fe200078e0a00 */
[----:B------:R-:W-:Y:S01]  /*11c20*/  LOP3.LUT R16, R3, 0x56, RZ, 0xfc, !PT ;  /* 0x0000005603107812 */ /* 0x000fe200078efcff */
[----:B------:R-:W-:Y:S01]  /*11c30*/  @!P1 IMAD.MOV R213, RZ, RZ, -R213 ;  /* 0x000000ffffd59224 */ /* 0x000fe200078e0ad5 */
[C---:B------:R-:W-:Y:S01]  /*11c40*/  ISETP.GT.U32.AND P2, PT, R0.reuse, R215, PT ;  /* 0x000000d70000720c */ /* 0x040fe20003f44070 */
[C---:B------:R-:W-:Y:S01]  /*11c50*/  IMAD R218, R0.reuse, R4, R7 ;  /* 0x0000000400da7224 */ /* 0x040fe200078e0207 */
[----:B------:R-:W-:Y:S01]  /*11c60*/  ISETP.GT.U32.AND P1, PT, R0, R216, PT ;  /* 0x000000d80000720c */ /* 0x000fe20003f24070 */
[----:B------:R-:W-:Y:S01]  /*11c70*/  IMAD.HI.U32 R4, R2, R219, RZ ;  /* 0x000000db02047227 */ /* 0x000fe200078e00ff */
[----:B------:R-:W-:-:S02]  /*11c80*/  IABS R13, R16 ;  /* 0x00000010000d7213 */ /* 0x000fc40000000000 */
[----:B------:R-:W-:Y:S01]  /*11c90*/  ISETP.GT.U32.AND P3, PT, R0, R217, PT ;  /* 0x000000d90000720c */ /* 0x000fe20003f64070 */
[----:B------:R-:W-:Y:S02]  /*11ca0*/  IMAD.MOV R7, RZ, RZ, -R4 ;  /* 0x000000ffff077224 */ /* 0x000fe400078e0a04 */
[----:B------:R-:W-:-:S04]  /*11cb0*/  IMAD.HI.U32 R4, R2, R13, RZ ;  /* 0x0000000d02047227 */ /* 0x000fc800078e00ff */
[----:B------:R-:W-:Y:S01]  /*11cc0*/  @!P5 IMAD.MOV R211, RZ, RZ, -R211 ;  /* 0x000000ffffd3d224 */ /* 0x000fe200078e0ad3 */
[----:B------:R-:W-:Y:S01]  /*11cd0*/  ISETP.GE.AND P5, PT, R17, RZ, PT ;  /* 0x000000ff1100720c */ /* 0x000fe20003fa6270 */
[----:B------:R-:W-:Y:S01]  /*11ce0*/  @!P2 IMAD.IADD R215, R215, 0x1, -R0 ;  /* 0x00000001d7d7a824 */ /* 0x000fe200078e0a00 */
[C---:B------:R-:W-:Y:S01]  /*11cf0*/  ISETP.GT.U32.AND P2, PT, R0.reuse, R218, PT ;  /* 0x000000da0000720c */ /* 0x040fe20003f44070 */
[----:B------:R-:W-:Y:S02]  /*11d00*/  IMAD R219, R0, R7, R219 ;  /* 0x0000000700db7224 */ /* 0x000fe400078e02db */
[----:B------:R-:W-:Y:S02]  /*11d10*/  IMAD.MOV R4, RZ, RZ, -R4 ;  /* 0x000000ffff047224 */ /* 0x000fe400078e0a04 */
[--C-:B------:R-:W-:Y:S01]  /*11d20*/  @!P1 IMAD.IADD R216, R216, 0x1, -R0.reuse ;  /* 0x00000001d8d89824 */ /* 0x100fe200078e0a00 */
[----:B------:R-:W-:Y:S01]  /*11d30*/  ISETP.GE.AND P1, PT, R15, RZ, PT ;  /* 0x000000ff0f00720c */ /* 0x000fe20003f26270 */
[----:B------:R-:W-:Y:S01]  /*11d40*/  @!P3 IMAD.IADD R217, R217, 0x1, -R0 ;  /* 0x00000001d9d9b824 */ /* 0x000fe200078e0a00 */
[C---:B------:R-:W-:Y:S01]  /*11d50*/  ISETP.GT.U32.AND P3, PT, R0.reuse, R219, PT ;  /* 0x000000db0000720c */ /* 0x040fe20003f64070 */
[----:B------:R-:W-:Y:S01]  /*11d60*/  IMAD R220, R0, R4, R13 ;  /* 0x0000000400dc7224 */ /* 0x000fe200078e020d */
[----:B------:R-:W-:Y:S01]  /*11d70*/  LOP3.LUT R15, R3, 0x50, RZ, 0xfc, !PT ;  /* 0x00000050030f7812 */ /* 0x000fe200078efcff */
[----:B------:R-:W-:-:S02]  /*11d80*/  @!P6 IMAD.MOV R216, RZ, RZ, -R216 ;  /* 0x000000ffffd8e224 */ /* 0x000fc400078e0ad8 */
[----:B------:R-:W-:Y:S01]  /*11d90*/  @!P5 IMAD.MOV R214, RZ, RZ, -R214 ;  /* 0x000000ffffd6d224 */ /* 0x000fe200078e0ad6 */
[----:B------:R-:W-:Y:S01]  /*11da0*/  ISETP.GT.U32.AND P6, PT, R0, R220, PT ;  /* 0x000000dc0000720c */ /* 0x000fe20003fc4070 */
[--C-:B------:R-:W-:Y:S01]  /*11db0*/  @!P2 IMAD.IADD R218, R218, 0x1, -R0.reuse ;  /* 0x00000001dadaa824 */ /* 0x100fe200078e0a00 */
[----:B------:R-:W-:Y:S01]  /*11dc0*/  ISETP.GE.AND P5, PT, R14, RZ, PT ;  /* 0x000000ff0e00720c */ /* 0x000fe20003fa6270 */
[----:B------:R-:W-:Y:S01]  /*11dd0*/  IMAD.HI.U32 R4, R2, R221, RZ ;  /* 0x000000dd02047227 */ /* 0x000fe200078e00ff */
[----:B------:R-:W-:Y:S02]  /*11de0*/  LOP3.LUT R14, R3, 0x52, RZ, 0xfc, !PT ;  /* 0x00000052030e7812 */ /* 0x000fe400078efcff */
[----:B------:R-:W-:Y:S01]  /*11df0*/  IABS R223, R15 ;  /* 0x0000000f00df7213 */ /* 0x000fe20000000000 */
[----:B------:R-:W-:Y:S01]  /*11e00*/  @!P3 IMAD.IADD R219, R219, 0x1, -R0 ;  /* 0x00000001dbdbb824 */ /* 0x000fe200078e0a00 */
[----:B------:R-:W-:Y:S01]  /*11e10*/  IABS R13, R14 ;  /* 0x0000000e000d7213 */ /* 0x000fe20000000000 */
[----:B------:R-:W-:Y:S01]  /*11e20*/  IMAD.MOV R4, RZ, RZ, -R4 ;  /* 0x000000ffff047224 */ /* 0x000fe200078e0a04 */
[----:B------:R-:W-:Y:S01]  /*11e30*/  ISETP.GT.U32.AND P3, PT, R0, R218, PT ;  /* 0x000000da0000720c */ /* 0x000fe20003f64070 */
[----:B------:R-:W-:-:S02]  /*11e40*/  VIADD R7, R6, 0x4e ;  /* 0x0000004e06077836 */ /* 0x000fc40000000000 */
[----:B------:R-:W-:Y:S02]  /*11e50*/  @!P6 IMAD.IADD R220, R220, 0x1, -R0 ;  /* 0x00000001dcdce824 */ /* 0x000fe400078e0a00 */
[----:B------:R-:W-:Y:S01]  /*11e60*/  IMAD R221, R0, R4, R221 ;  /* 0x0000000400dd7224 */ /* 0x000fe200078e02dd */
[----:B------:R-:W-:Y:S01]  /*11e70*/  ISETP.GE.AND P2, PT, R7, RZ, PT ;  /* 0x000000ff0700720c */ /* 0x000fe20003f46270 */
[----:B------:R-:W-:Y:S01]  /*11e80*/  IMAD.HI.U32 R4, R2, R13, RZ ;  /* 0x0000000d02047227 */ /* 0x000fe200078e00ff */
[----:B------:R-:W-:Y:S02]  /*11e90*/  IABS R17, R7 ;  /* 0x0000000700117213 */ /* 0x000fe40000000000 */
[----:B------:R-:W-:Y:S01]  /*11ea0*/  ISETP.GT.U32.AND P6, PT, R0, R220, PT ;  /* 0x000000dc0000720c */ /* 0x000fe20003fc4070 */
[----:B------:R-:W-:-:S04]  /*11eb0*/  IMAD.HI.U32 R7, R2, R223, RZ ;  /* 0x000000df02077227 */ /* 0x000fc800078e00ff */
[----:B------:R-:W-:Y:S02]  /*11ec0*/  IMAD.MOV R222, RZ, RZ, -R4 ;  /* 0x000000ffffde7224 */ /* 0x000fe400078e0a04 */
[----:B------:R-:W-:Y:S01]  /*11ed0*/  @!P4 IMAD.MOV R217, RZ, RZ, -R217 ;  /* 0x000000ffffd9c224 */ /* 0x000fe200078e0ad9 */
[----:B------:R-:W-:Y:S01]  /*11ee0*/  ISETP.GE.AND P4, PT, R16, RZ, PT ;  /* 0x000000ff1000720c */ /* 0x000fe20003f86270 */
[----:B------:R-:W-:Y:S01]  /*11ef0*/  @!P3 IMAD.IADD R218, R218, 0x1, -R0 ;  /* 0x00000001dadab824 */ /* 0x000fe200078e0a00 */
[----:B------:R-:W-:Y:S01]  /*11f00*/  ISETP.GT.U32.AND P3, PT, R0, R221, PT ;  /* 0x000000dd0000720c */ /* 0x000fe20003f64070 */
[----:B------:R-:W-:Y:S01]  /*11f10*/  IMAD.HI.U32 R4, R2, R17, RZ ;  /* 0x0000001102047227 */ /* 0x000fe200078e00ff */
[----:B------:R-:W-:-:S03]  /*11f20*/  LOP3.LUT R16, R3, 0x4c, RZ, 0xfc, !PT ;  /* 0x0000004c03107812 */ /* 0x000fc600078efcff */
[----:B------:R-:W-:Y:S01]  /*11f30*/  IMAD.MOV R7, RZ, RZ, -R7 ;  /* 0x000000ffff077224 */ /* 0x000fe200078e0a07 */
[----:B------:R-:W-:Y:S01]  /*11f40*/  IABS R225, R16 ;  /* 0x0000001000e17213 */ /* 0x000fe20000000000 */
[C---:B------:R-:W-:Y:S01]  /*11f50*/  IMAD R222, R0.reuse, R222, R13 ;  /* 0x000000de00de7224 */ /* 0x040fe200078e020d */
[----:B------:R-:W-:Y:S01]  /*11f60*/  LOP3.LUT R13, R3, 0x4a, RZ, 0xfc, !PT ;  /* 0x0000004a030d7812 */ /* 0x000fe200078efcff */
[----:B------:R-:W-:Y:S02]  /*11f70*/  IMAD.MOV R4, RZ, RZ, -R4 ;  /* 0x000000ffff047224 */ /* 0x000fe400078e0a04 */
[C---:B------:R-:W-:Y:S01]  /*11f80*/  IMAD R223, R0.reuse, R7, R223 ;  /* 0x0000000700df7224 */ /* 0x040fe200078e02df */
[----:B------:R-:W-:Y:S01]  /*11f90*/  IABS R7, R13 ;  /* 0x0000000d00077213 */ /* 0x000fe20000000000 */
[----:B------:R-:W-:Y:S01]  /*11fa0*/  @!P5 IMAD.MOV R218, RZ, RZ, -R218 ;  /* 0x000000ffffdad224 */ /* 0x000fe200078e0ada */
[C---:B------:R-:W-:Y:S01]  /*11fb0*/  ISETP.GT.U32.AND P5, PT, R0.reuse, R222, PT ;  /* 0x000000de0000720c */ /* 0x040fe20003fa4070 */
[----:B------:R-:W-:-:S02]  /*11fc0*/  IMAD R224, R0, R4, R17 ;  /* 0x0000000400e07224 */ /* 0x000fc400078e0211 */
[----:B------:R-:W-:Y:S01]  /*11fd0*/  @!P6 IMAD.IADD R220, R220, 0x1, -R0 ;  /* 0x00000001dcdce824 */ /* 0x000fe200078e0a00 */
[C---:B------:R-:W-:Y:S01]  /*11fe0*/  ISETP.GT.U32.AND P6, PT, R0.reuse, R223, PT ;  /* 0x000000df0000720c */ /* 0x040fe20003fc4070 */
[----:B------:R-:W-:Y:S01]  /*11ff0*/  @!P0 IMAD.MOV R215, RZ, RZ, -R215 ;  /* 0x000000ffffd78224 */ /* 0x000fe200078e0ad7 */
[C---:B------:R-:W-:Y:S01]  /*12000*/  ISETP.GT.U32.AND P0, PT, R0.reuse, R219, PT ;  /* 0x000000db0000720c */ /* 0x040fe20003f04070 */
[----:B------:R-:W-:Y:S01]  /*12010*/  @!P4 IMAD.MOV R220, RZ, RZ, -R220 ;  /* 0x000000ffffdcc224 */ /* 0x000fe200078e0adc */
[----:B------:R-:W-:Y:S01]  /*12020*/  ISETP.GT.U32.AND P4, PT, R0, R224, PT ;  /* 0x000000e00000720c */ /* 0x000fe20003f84070 */
[----:B------:R-:W-:Y:S02]  /*12030*/  @!P3 IMAD.IADD R221, R221, 0x1, -R0 ;  /* 0x00000001ddddb824 */ /* 0x000fe400078e0a00 */
[----:B------:R-:W-:-:S03]  /*12040*/  IMAD.HI.U32 R4, R2, R225, RZ ;  /* 0x000000e102047227 */ /* 0x000fc600078e00ff */
[----:B------:R-:W-:Y:S01]  /*12050*/  ISETP.GT.U32.AND P3, PT, R0, R221, PT ;  /* 0x000000dd0000720c */ /* 0x000fe20003f64070 */
[--C-:B------:R-:W-:Y:S01]  /*12060*/  @!P5 IMAD.IADD R222, R222, 0x1, -R0.reuse ;  /* 0x00000001deded824 */ /* 0x100fe200078e0a00 */
[----:B------:R-:W-:Y:S01]  /*12070*/  ISETP.GE.AND P5, PT, R16, RZ, PT ;  /* 0x000000ff1000720c */ /* 0x000fe20003fa6270 */
[----:B------:R-:W-:Y:S01]  /*12080*/  @!P6 IMAD.IADD R223, R223, 0x1, -R0 ;  /* 0x00000001dfdfe824 */ /* 0x000fe200078e0a00 */
[----:B------:R-:W-:Y:S01]  /*12090*/  LOP3.LUT R16, R3, 0x48, RZ, 0xfc, !PT ;  /* 0x0000004803107812 */ /* 0x000fe200078efcff */
[----:B------:R-:W-:Y:S01]  /*120a0*/  IMAD.MOV R4, RZ, RZ, -R4 ;  /* 0x000000ffff047224 */ /* 0x000fe200078e0a04 */
[----:B------:R-:W-:Y:S01]  /*120b0*/  ISETP.GT.U32.AND P6, PT, R0, R222, PT ;  /* 0x000000de0000720c */ /* 0x000fe20003fc4070 */
[--C-:B------:R-:W-:Y:S01]  /*120c0*/  @!P0 IMAD.IADD R219, R219, 0x1, -R0.reuse ;  /* 0x00000001dbdb8824 */ /* 0x100fe200078e0a00 */
[----:B------:R-:W-:Y:S01]  /*120d0*/  ISETP.GE.AND P0, PT, R18, RZ, PT ;  /* 0x000000ff1200720c */ /* 0x000fe20003f06270 */
[----:B------:R-:W-:Y:S01]  /*120e0*/  @!P4 IMAD.IADD R224, R224, 0x1, -R0 ;  /* 0x00000001e0e0c824 */ /* 0x000fe200078e0a00 */
[C---:B------:R-:W-:Y:S01]  /*120f0*/  ISETP.GT.U32.AND P4, PT, R0.reuse, R223, PT ;  /* 0x000000df0000720c */ /* 0x040fe20003f84070 */
[----:B------:R-:W-:Y:S01]  /*12100*/  IMAD R225, R0, R4, R225 ;  /* 0x0000000400e17224 */ /* 0x000fe200078e02e1 */
[----:B------:R-:W-:Y:S01]  /*12110*/  IABS R227, R16 ;  /* 0x0000001000e37213 */ /* 0x000fe20000000000 */
[----:B------:R-:W-:Y:S01]  /*12120*/  IMAD.HI.U32 R4, R2, R7, RZ ;  /* 0x0000000702047227 */ /* 0x000fe200078e00ff */
[----:B------:R-:W-:-:S03]  /*12130*/  IABS R18, R22 ;  /* 0x0000001600127213 */ /* 0x000fc60000000000 */
[----:B------:R-:W-:Y:S02]  /*12140*/  IMAD.MOV R4, RZ, RZ, -R4 ;  /* 0x000000ffff047224 */ /* 0x000fe400078e0a04 */
[--C-:B------:R-:W-:Y:S01]  /*12150*/  @!P3 IMAD.IADD R221, R221, 0x1, -R0.reuse ;  /* 0x00000001ddddb824 */ /* 0x100fe200078e0a00 */
[----:B------:R-:W-:Y:S01]  /*12160*/  ISETP.GE.AND P3, PT, R15, RZ, PT ;  /* 0x000000ff0f00720c */ /* 0x000fe20003f66270 */
        /* <DEDUP_REMOVED lines=9> */
[----:B------:R-:W-:Y:S01]  /*12200*/  ISETP.GE.AND P1, PT, R14, RZ, PT ;  /* 0x000000ff0e00720c */ /* 0x000fe20003f26270 */
[----:B------:R-:W-:Y:S01]  /*12210*/  IMAD.HI.U32 R4, R2, R227, RZ ;  /* 0x000000e302047227 */ /* 0x000fe200078e00ff */
[----:B------:R-:W-:-:S02]  /*12220*/  LOP3.LUT R14, R3, 0x44, RZ, 0xfc, !PT ;  /* 0x00000044030e7812 */ /* 0x000fc400078efcff */
[----:B------:R-:W-:Y:S01]  /*12230*/  IABS R7, R15 ;  /* 0x0000000f00077213 */ /* 0x000fe20000000000 */
[--C-:B------:R-:W-:Y:S01]  /*12240*/  @!P6 IMAD.IADD R225, R225, 0x1, -R0.reuse ;  /* 0x00000001e1e1e824 */ /* 0x100fe200078e0a00 */
[----:B------:R-:W-:Y:S01]  /*12250*/  IABS R229, R14 ;  /* 0x0000000e00e57213 */ /* 0x000fe20000000000 */
[----:B------:R-:W-:Y:S01]  /*12260*/  @!P3 IMAD.MOV R223, RZ, RZ, -R223 ;  /* 0x000000ffffdfb224 */ /* 0x000fe200078e0adf */
[----:B------:R-:W-:Y:S01]  /*12270*/  ISETP.GE.AND P6, PT, R16, RZ, PT ;  /* 0x000000ff1000720c */ /* 0x000fe20003fc6270 */
[--C-:B------:R-:W-:Y:S01]  /*12280*/  @!P0 IMAD.IADD R224, R224, 0x1, -R0.reuse ;  /* 0x00000001e0e08824 */ /* 0x100fe200078e0a00 */
[----:B------:R-:W-:Y:S01]  /*12290*/  ISETP.GE.AND P0, PT, R13, RZ, PT ;  /* 0x000000ff0d00720c */ /* 0x000fe20003f06270 */
[----:B------:R-:W-:Y:S01]  /*122a0*/  @!P4 IMAD.IADD R226, R226, 0x1, -R0 ;  /* 0x00000001e2e2c824 */ /* 0x000fe200078e0a00 */
[----:B------:R-:W-:Y:S01]  /*122b0*/  ISETP.GT.U32.AND P4, PT, R0, R225, PT ;  /* 0x000000e10000720c */ /* 0x000fe20003f84070 */
[----:B------:R-:W-:Y:S01]  /*122c0*/  IMAD.MOV R13, RZ, RZ, -R4 ;  /* 0x000000ffff0d7224 */ /* 0x000fe200078e0a04 */
[----:B------:R-:W-:Y:S01]  /*122d0*/  LOP3.LUT R16, R3, 0x40, RZ, 0xfc, !PT ;  /* 0x0000004003107812 */ /* 0x000fe200078efcff */
[----:B------:R-:W-:-:S03]  /*122e0*/  IMAD.HI.U32 R4, R2, R7, RZ ;  /* 0x0000000702047227 */ /* 0x000fc600078e00ff */
[----:B------:R-:W-:Y:S01]  /*122f0*/  IABS R231, R16 ;  /* 0x0000001000e77213 */ /* 0x000fe20000000000 */
[----:B------:R-:W-:Y:S02]  /*12300*/  IMAD R227, R0, R13, R227 ;  /* 0x0000000d00e37224 */ /* 0x000fe400078e02e3 */
[----:B------:R-:W-:-:S03]  /*12310*/  IMAD.HI.U32 R13, R2, R229, RZ ;  /* 0x000000e5020d7227 */ /* 0x000fc600078e00ff */
[C---:B------:R-:W-:Y:S01]  /*12320*/  ISETP.GT.U32.AND P3, PT, R0.reuse, R227, PT ;  /* 0x000000e30000720c */ /* 0x040fe20003f64070 */
[----:B------:R-:W-:Y:S02]  /*12330*/  IMAD.MOV R13, RZ, RZ, -R13 ;  /* 0x000000ffff0d7224 */ /* 0x000fe400078e0a0d */
[----:B------:R-:W-:Y:S02]  /*12340*/  @!P4 IMAD.IADD R225, R225, 0x1, -R0 ;  /* 0x00000001e1e1c824 */ /* 0x000fe400078e0a00 */
[C---:B------:R-:W-:Y:S01]  /*12350*/  IMAD R229, R0.reuse, R13, R229 ;  /* 0x0000000d00e57224 */ /* 0x040fe200078e02e5 */
[----:B------:R-:W-:Y:S01]  /*12360*/  LOP3.LUT R13, R3, 0x42, RZ, 0xfc, !PT ;  /* 0x00000042030d7812 */ /* 0x000fe200078efcff */
[----:B------:R-:W-:Y:S02]  /*12370*/  @!P5 IMAD.MOV R225, RZ, RZ, -R225 ;  /* 0x000000ffffe1d224 */ /* 0x000fe400078e0ae1 */
[----:B------:R-:W-:Y:S01]  /*12380*/  IMAD.MOV R4, RZ, RZ, -R4 ;  /* 0x000000ffff047224 */ /* 0x000fe200078e0a04 */
[C---:B------:R-:W-:Y:S01]  /*12390*/  ISETP.GT.U32.AND P5, PT, R0.reuse, R229, PT ;  /* 0x000000e50000720c */ /* 0x040fe20003fa4070 */
[----:B------:R-:W-:Y:S01]  /*123a0*/  @!P1 IMAD.MOV R222, RZ, RZ, -R222 ;  /* 0x000000ffffde9224 */ /* 0x000fe200078e0ade */
[----:B------:R-:W-:Y:S01]  /*123b0*/  ISETP.GT.U32.AND P1, PT, R0, R226, PT ;  /* 0x000000e20000720c */ /* 0x000fe20003f24070 */
[----:B------:R-:W-:-:S02]  /*123c0*/  @!P3 IMAD.IADD R227, R227, 0x1, -R0 ;  /* 0x00000001e3e3b824 */ /* 0x000fc400078e0a00 */
[----:B------:R-:W-:Y:S01]  /*123d0*/  @!P2 IMAD.MOV R224, RZ, RZ, -R224 ;  /* 0x000000ffffe0a224 */ /* 0x000fe200078e0ae0 */
[----:B------:R-:W-:Y:S01]  /*123e0*/  ISETP.GE.AND P2, PT, R15, RZ, PT ;  /* 0x000000ff0f00720c */ /* 0x000fe20003f46270 */
[----:B------:R-:W-:Y:S01]  /*123f0*/  IMAD R228, R0, R4, R7 ;  /* 0x0000000400e47224 */ /* 0x000fe200078e0207 */
[----:B------:R-:W-:Y:S01]  /*12400*/  IABS R15, R13 ;  /* 0x0000000d000f7213 */ /* 0x000fe20000000000 */
[----:B------:R-:W-:Y:S01]  /*12410*/  VIADD R4, R6, 0x3e ;  /* 0x0000003e06047836 */ /* 0x000fe20000000000 */
[----:B------:R-:W-:-:S03]  /*12420*/  ISETP.GT.U32.AND P3, PT, R0, R227, PT ;  /* 0x000000e30000720c */ /* 0x000fc60003f64070 */
[--C-:B------:R-:W-:Y:S01]  /*12430*/  @!P5 IMAD.IADD R229, R229, 0x1, -R0.reuse ;  /* 0x00000001e5e5d824 */ /* 0x100fe200078e0a00 */
[----:B------:R-:W-:Y:S01]  /*12440*/  ISETP.GE.AND P4, PT, R4, RZ, PT ;  /* 0x000000ff0400720c */ /* 0x000fe20003f86270 */
[----:B------:R-:W-:Y:S01]  /*12450*/  @!P1 IMAD.IADD R226, R226, 0x1, -R0 ;  /* 0x00000001e2e29824 */ /* 0x000fe200078e0a00 */
[----:B------:R-:W-:Y:S01]  /*12460*/  IABS R7, R4 ;  /* 0x0000000400077213 */ /* 0x000fe20000000000 */
[----:B------:R-:W-:Y:S01]  /*12470*/  IMAD.HI.U32 R4, R2, R15, RZ ;  /* 0x0000000f02047227 */ /* 0x000fe200078e00ff */
[C---:B------:R-:W-:Y:S02]  /*12480*/  ISETP.GT.U32.AND P5, PT, R0.reuse, R229, PT ;  /* 0x000000e50000720c */ /* 0x040fe40003fa4070 */
[----:B------:R-:W-:Y:S01]  /*12490*/  ISETP.GT.U32.AND P1, PT, R0, R228, PT ;  /* 0x000000e40000720c */ /* 0x000fe20003f24070 */
[----:B------:R-:W-:Y:S02]  /*124a0*/  IMAD.MOV R230, RZ, RZ, -R4 ;  /* 0x000000ffffe67224 */ /* 0x000fe400078e0a04 */
[----:B------:R-:W-:Y:S01]  /*124b0*/  @!P0 IMAD.MOV R226, RZ, RZ, -R226 ;  /* 0x000000ffffe28224 */ /* 0x000fe200078e0ae2 */
[----:B------:R-:W-:Y:S01]  /*124c0*/  ISETP.GE.AND P0, PT, R14, RZ, PT ;  /* 0x000000ff0e00720c */ /* 0x000fe20003f06270 */
[----:B------:R-:W-:Y:S01]  /*124d0*/  @!P3 IMAD.IADD R227, R227, 0x1, -R0 ;  /* 0x00000001e3e3b824 */ /* 0x000fe200078e0a00 */
[----:B------:R-:W-:Y:S01]  /*124e0*/  ISETP.GE.AND P3, PT, R13, RZ, PT ;  /* 0x000000ff0d00720c */ /* 0x000fe20003f66270 */
[----:B------:R-:W-:Y:S01]  /*124f0*/  IMAD R230, R0, R230, R15 ;  /* 0x000000e600e67224 */ /* 0x000fe200078e020f */
[C---:B------:R-:W-:Y:S01]  /*12500*/  LOP3.LUT R14, R3.reuse, 0x36, RZ, 0xfc, !PT ;  /* 0x00000036030e7812 */ /* 0x040fe200078efcff */
[----:B------:R-:W-:Y:S01]  /*12510*/  IMAD.HI.U32 R4, R2, R231, RZ ;  /* 0x000000e702047227 */ /* 0x000fe200078e00ff */
[----:B------:R-:W-:-:S02]  /*12520*/  LOP3.LUT R15, R3, 0x34, RZ, 0xfc, !PT ;  /* 0x00000034030f7812 */ /* 0x000fc400078efcff */
[----:B------:R-:W-:Y:S01]  /*12530*/  IABS R236, R14 ;  /* 0x0000000e00ec7213 */ /* 0x000fe20000000000 */
[----:B------:R-:W-:Y:S01]  /*12540*/  @!P6 IMAD.MOV R227, RZ, RZ, -R227 ;  /* 0x000000ffffe3e224 */ /* 0x000fe200078e0ae3 */
[C---:B------:R-:W-:Y:S01]  /*12550*/  ISETP.GT.U32.AND P6, PT, R0.reuse, R230, PT ;  /* 0x000000e60000720c */ /* 0x040fe20003fc4070 */
[----:B------:R-:W-:Y:S01]  /*12560*/  IMAD.MOV R4, RZ, RZ, -R4 ;  /* 0x000000ffff047224 */ /* 0x000fe200078e0a04 */
[----:B------:R-:W-:Y:S01]  /*12570*/  IABS R237, R15 ;  /* 0x0000000f00ed7213 */ /* 0x000fe20000000000 */
[--C-:B------:R-:W-:Y:S02]  /*12580*/  @!P5 IMAD.IADD R229, R229, 0x1, -R0.reuse ;  /* 0x00000001e5e5d824 */ /* 0x100fe400078e0a00 */
[----:B------:R-:W-:Y:S01]  /*12590*/  IMAD R231, R0, R4, R231 ;  /* 0x0000000400e77224 */ /* 0x000fe200078e02e7 */
[----:B------:R-:W-:Y:S01]  /*125a0*/  LOP3.LUT R4, R3, 0x3c, RZ, 0xfc, !PT ;  /* 0x0000003c03047812 */ /* 0x000fe200078efcff */
[----:B------:R-:W-:Y:S02]  /*125b0*/  @!P0 IMAD.MOV R229, RZ, RZ, -R229 ;  /* 0x000000ffffe58224 */ /* 0x000fe400078e0ae5 */
[----:B------:R-:W-:Y:S01]  /*125c0*/  @!P1 IMAD.IADD R228, R228, 0x1, -R0 ;  /* 0x00000001e4e49824 */ /* 0x000fe200078e0a00 */
[----:B------:R-:W-:Y:S01]  /*125d0*/  ISETP.GT.U32.AND P0, PT, R0, R231, PT ;  /* 0x000000e70000720c */ /* 0x000fe20003f04070 */
[----:B------:R-:W-:Y:S01]  /*125e0*/  IMAD.HI.U32 R13, R2, R7, RZ ;  /* 0x00000007020d7227 */ /* 0x000fe200078e00ff */
[----:B------:R-:W-:-:S02]  /*125f0*/  IABS R233, R4 ;  /* 0x0000000400e97213 */ /* 0x000fc40000000000 */
[----:B------:R-:W-:Y:S01]  /*12600*/  ISETP.GT.U32.AND P1, PT, R0, R228, PT ;  /* 0x000000e40000720c */ /* 0x000fe20003f24070 */
[----:B------:R-:W-:Y:S01]  /*12610*/  @!P6 IMAD.IADD R230, R230, 0x1, -R0 ;  /* 0x00000001e6e6e824 */ /* 0x000fe200078e0a00 */
[----:B------:R-:W-:Y:S01]  /*12620*/  ISETP.GE.AND P5, PT, R4, RZ, PT ;  /* 0x000000ff0400720c */ /* 0x000fe20003fa6270 */
[----:B------:R-:W-:Y:S02]  /*12630*/  IMAD.MOV R13, RZ, RZ, -R13 ;  /* 0x000000ffff0d7224 */ /* 0x000fe400078e0a0d */
[----:B------:R-:W-:Y:S01]  /*12640*/  IMAD.HI.U32 R17, R2, R233, RZ ;  /* 0x000000e902117227 */ /* 0x000fe200078e00ff */
[----:B------:R-:W-:-:S03]  /*12650*/  ISETP.GT.U32.AND P6, PT, R0, R230, PT ;  /* 0x000000e60000720c */ /* 0x000fc60003fc4070 */
[----:B------:R-:W-:Y:S01]  /*12660*/  IMAD R232, R0, R13, R7 ;  /* 0x0000000d00e87224 */ /* 0x000fe200078e0207 */
[----:B------:R-:W-:Y:S01]  /*12670*/  LOP3.LUT R7, R3, 0x3a, RZ, 0xfc, !PT ;  /* 0x0000003a03077812 */ /* 0x000fe200078efcff */
[--C-:B------:R-:W-:Y:S01]  /*12680*/  @!P0 IMAD.IADD R231, R231, 0x1, -R0.reuse ;  /* 0x00000001e7e78824 */ /* 0x100fe200078e0a00 */
[----:B------:R-:W-:Y:S01]  /*12690*/  LOP3.LUT R13, R3, 0x38, RZ, 0xfc, !PT ;  /* 0x00000038030d7812 */ /* 0x000fe200078efcff */
[--C-:B------:R-:W-:Y:S01]  /*126a0*/  @!P1 IMAD.IADD R228, R228, 0x1, -R0.reuse ;  /* 0x00000001e4e49824 */ /* 0x100fe200078e0a00 */
[----:B------:R-:W-:Y:S01]  /*126b0*/  IABS R234, R7 ;  /* 0x0000000700ea7213 */ /* 0x000fe20000000000 */
[----:B------:R-:W-:Y:S01]  /*126c0*/  IMAD.MOV R17, RZ, RZ, -R17 ;  /* 0x000000ffff117224 */ /* 0x000fe200078e0a11 */
[----:B------:R-:W-:Y:S01]  /*126d0*/  ISETP.GT.U32.AND P0, PT, R0, R231, PT ;  /* 0x000000e70000720c */ /* 0x000fe20003f04070 */
[----:B------:R-:W-:Y:S01]  /*126e0*/  IMAD.HI.U32 R4, R2, R236, RZ ;  /* 0x000000ec02047227 */ /* 0x000fe200078e00ff */
[----:B------:R-:W-:Y:S02]  /*126f0*/  ISETP.GE.AND P1, PT, R16, RZ, PT ;  /* 0x000000ff1000720c */ /* 0x000fe40003f26270 */
[----:B------:R-:W-:Y:S01]  /*12700*/  IABS R235, R13 ;  /* 0x0000000d00eb7213 */ /* 0x000fe20000000000 */
[----:B------:R-:W-:Y:S01]  /*12710*/  @!P6 IMAD.IADD R230, R230, 0x1, -R0 ;  /* 0x00000001e6e6e824 */ /* 0x000fe200078e0a00 */
[----:B------:R-:W-:Y:S01]  /*12720*/  ISETP.GT.U32.AND P6, PT, R0, R232, PT ;  /* 0x000000e80000720c */ /* 0x000fe20003fc4070 */
[----:B------:R-:W-:-:S04]  /*12730*/  IMAD.HI.U32 R16, R2, R234, RZ ;  /* 0x000000ea02107227 */ /* 0x000fc800078e00ff */
[----:B------:R-:W-:Y:S02]  /*12740*/  IMAD.MOV R16, RZ, RZ, -R16 ;  /* 0x000000ffff107224 */ /* 0x000fe400078e0a10 */
[C---:B------:R-:W-:Y:S02]  /*12750*/  IMAD R233, R0.reuse, R17, R233 ;  /* 0x0000001100e97224 */ /* 0x040fe400078e02e9 */
[C---:B------:R-:W-:Y:S02]  /*12760*/  IMAD R234, R0.reuse, R16, R234 ;  /* 0x0000001000ea7224 */ /* 0x040fe400078e02ea */
[----:B------:R-:W-:Y:S01]  /*12770*/  @!P0 IMAD.IADD R231, R231, 0x1, -R0 ;  /* 0x00000001e7e78824 */ /* 0x000fe200078e0a00 */
[C---:B------:R-:W-:Y:S01]  /*12780*/  ISETP.GT.U32.AND P0, PT, R0.reuse, R233, PT ;  /* 0x000000e90000720c */ /* 0x040fe20003f04070 */
[----:B------:R-:W-:Y:S01]  /*12790*/  @!P3 IMAD.MOV R230, RZ, RZ, -R230 ;  /* 0x000000ffffe6b224 */ /* 0x000fe200078e0ae6 */
[----:B------:R-:W-:Y:S01]  /*127a0*/  ISETP.GT.U32.AND P3, PT, R0, R234, PT ;  /* 0x000000ea0000720c */ /* 0x000fe20003f64070 */
[----:B------:R-:W-:-:S02]  /*127b0*/  @!P6 IMAD.IADD R232, R232, 0x1, -R0 ;  /* 0x00000001e8e8e824 */ /* 0x000fc400078e0a00 */
[----:B------:R-:W-:Y:S01]  /*127c0*/  @!P2 IMAD.MOV R228, RZ, RZ, -R228 ;  /* 0x000000ffffe4a224 */ /* 0x000fe200078e0ae4 */
[----:B------:R-:W-:Y:S01]  /*127d0*/  ISETP.GE.AND P2, PT, R7, RZ, PT ;  /* 0x000000ff0700720c */ /* 0x000fe20003f46270 */
[----:B------:R-:W-:Y:S01]  /*127e0*/  IMAD.MOV R4, RZ, RZ, -R4 ;  /* 0x000000ffff047224 */ /* 0x000fe200078e0a04 */
[----:B------:R-:W-:Y:S01]  /*127f0*/  ISETP.GT.U32.AND P6, PT, R0, R232, PT ;  /* 0x000000e80000720c */ /* 0x000fe20003fc4070 */
[----:B------:R-:W-:-:S04]  /*12800*/  IMAD.HI.U32 R7, R2, R235, RZ ;  /* 0x000000eb02077227 */ /* 0x000fc800078e00ff */
[----:B------:R-:W-:Y:S01]  /*12810*/  IMAD R236, R0, R4, R236 ;  /* 0x0000000400ec7224 */ /* 0x000fe200078e02ec */
[----:B------:R-:W-:Y:S01]  /*12820*/  LOP3.LUT R4, R3, 0x32, RZ, 0xfc, !PT ;  /* 0x0000003203047812 */ /* 0x000fe200078efcff */
[--C-:B------:R-:W-:Y:S02]  /*12830*/  @!P0 IMAD.IADD R233, R233, 0x1, -R0.reuse ;  /* 0x00000001e9e98824 */ /* 0x100fe400078e0a00 */
[----:B------:R-:W-:Y:S01]  /*12840*/  IMAD.MOV R7, RZ, RZ, -R7 ;  /* 0x000000ffff077224 */ /* 0x000fe200078e0a07 */
[----:B------:R-:W-:Y:S01]  /*12850*/  IABS R238, R4 ;  /* 0x0000000400ee7213 */ /* 0x000fe20000000000 */
[----:B------:R-:W-:Y:S01]  /*12860*/  @!P3 IMAD.IADD R234, R234, 0x1, -R0 ;  /* 0x00000001eaeab824 */ /* 0x000fe200078e0a00 */
[C---:B------:R-:W-:Y:S01]  /*12870*/  ISETP.GT.U32.AND P0, PT, R0.reuse, R233, PT ;  /* 0x000000e90000720c */ /* 0x040fe20003f04070 */
[----:B------:R-:W-:Y:S02]  /*12880*/  IMAD R235, R0, R7, R235 ;  /* 0x0000000700eb7224 */ /* 0x000fe400078e02eb */
[----:B------:R-:W-:Y:S01]  /*12890*/  IMAD.HI.U32 R7, R2, R237, RZ ;  /* 0x000000ed02077227 */ /* 0x000fe200078e00ff */
[----:B------:R-:W-:-:S03]  /*128a0*/  ISETP.GT.U32.AND P3, PT, R0, R234, PT ;  /* 0x000000ea0000720c */ /* 0x000fc60003f64070 */
[----:B------:R-:W-:Y:S01]  /*128b0*/  @!P6 IMAD.IADD R232, R232, 0x1, -R0 ;  /* 0x00000001e8e8e824 */ /* 0x000fe200078e0a00 */
[----:B------:R-:W-:Y:S01]  /*128c0*/  ISETP.GT.U32.AND P6, PT, R0, R235, PT ;  /* 0x000000eb0000720c */ /* 0x000fe20003fc4070 */
[----:B------:R-:W-:Y:S02]  /*128d0*/  IMAD.MOV R7, RZ, RZ, -R7 ;  /* 0x000000ffff077224 */ /* 0x000fe400078e0a07 */
[----:B------:R-:W-:-:S04]  /*128e0*/  IMAD.HI.U32 R16, R2, R238, RZ ;  /* 0x000000ee02107227 */ /* 0x000fc800078e00ff */
[----:B------:R-:W-:Y:S01]  /*128f0*/  @!P4 IMAD.MOV R232, RZ, RZ, -R232 ;  /* 0x000000ffffe8c224 */ /* 0x000fe200078e0ae8 */
[C---:B------:R-:W-:Y:S01]  /*12900*/  ISETP.GT.U32.AND P4, PT, R0.reuse, R236, PT ;  /* 0x000000ec0000720c */ /* 0x040fe20003f84070 */
[C---:B------:R-:W-:Y:S01]  /*12910*/  IMAD R237, R0.reuse, R7, R237 ;  /* 0x0000000700ed7224 */ /* 0x040fe200078e02ed */
[----:B------:R-:W-:Y:S01]  /*12920*/  LOP3.LUT R7, R3, 0x30, RZ, 0xfc, !PT ;  /* 0x0000003003077812 */ /* 0x000fe200078efcff */
[----:B------:R-:W-:Y:S02]  /*12930*/  IMAD.MOV R16, RZ, RZ, -R16 ;  /* 0x000000ffff107224 */ /* 0x000fe400078e0a10 */
[----:B------:R-:W-:Y:S01]  /*12940*/  @!P0 IMAD.IADD R233, R233, 0x1, -R0 ;  /* 0x00000001e9e98824 */ /* 0x000fe200078e0a00 */
[C---:B------:R-:W-:Y:S01]  /*12950*/  ISETP.GT.U32.AND P0, PT, R0.reuse, R237, PT ;  /* 0x000000ed0000720c */ /* 0x040fe20003f04070 */
[----:B------:R-:W-:Y:S01]  /*12960*/  IMAD R238, R0, R16, R238 ;  /* 0x0000001000ee7224 */ /* 0x000fe200078e02ee */
[----:B------:R-:W-:Y:S01]  /*12970*/  IABS R239, R7 ;  /* 0x0000000700ef7213 */ /* 0x000fe20000000000 */
[----:B------:R-:W-:-:S02]  /*12980*/  @!P3 IMAD.IADD R234, R234, 0x1, -R0 ;  /* 0x00000001eaeab824 */ /* 0x000fc400078e0a00 */
[--C-:B------:R-:W-:Y:S01]  /*12990*/  @!P6 IMAD.IADD R235, R235, 0x1, -R0.reuse ;  /* 0x00000001ebebe824 */ /* 0x100fe200078e0a00 */
[----:B------:R-:W-:Y:S01]  /*129a0*/  ISETP.GT.U32.AND P3, PT, R0, R238, PT ;  /* 0x000000ee0000720c */ /* 0x000fe20003f64070 */
[--C-:B------:R-:W-:Y:S02]  /*129b0*/  @!P4 IMAD.IADD R236, R236, 0x1, -R0.reuse ;  /* 0x00000001ececc824 */ /* 0x100fe400078e0a00 */
[----:B------:R-:W-:Y:S01]  /*129c0*/  IMAD.HI.U32 R16, R2, R239, RZ ;  /* 0x000000ef02107227 */ /* 0x000fe200078e00ff */
[C---:B------:R-:W-:Y:S02]  /*129d0*/  ISETP.GT.U32.AND P6, PT, R0.reuse, R235, PT ;  /* 0x000000eb0000720c */ /* 0x040fe40003fc4070 */
[----:B------:R-:W-:Y:S01]  /*129e0*/  ISETP.GT.U32.AND P4, PT, R0, R236, PT ;  /* 0x000000ec0000720c */ /* 0x000fe20003f84070 */
[----:B------:R-:W-:Y:S01]  /*129f0*/  @!P0 IMAD.IADD R237, R237, 0x1, -R0 ;  /* 0x00000001eded8824 */ /* 0x000fe200078e0a00 */
[----:B------:R-:W-:Y:S01]  /*12a00*/  ISETP.GE.AND P0, PT, R15, RZ, PT ;  /* 0x000000ff0f00720c */ /* 0x000fe20003f06270 */
[----:B------:R-:W-:Y:S01]  /*12a10*/  @!P5 IMAD.MOV R233, RZ, RZ, -R233 ;  /* 0x000000ffffe9d224 */ /* 0x000fe200078e0ae9 */
[----:B------:R-:W-:Y:S01]  /*12a20*/  ISETP.GE.AND P5, PT, R13, RZ, PT ;  /* 0x000000ff0d00720c */ /* 0x000fe20003fa6270 */
[----:B------:R-:W-:Y:S01]  /*12a30*/  IMAD.MOV R16, RZ, RZ, -R16 ;  /* 0x000000ffff107224 */ /* 0x000fe200078e0a10 */
[----:B------:R-:W-:Y:S01]  /*12a40*/  LOP3.LUT R13, R3, 0x2a, RZ, 0xfc, !PT ;  /* 0x0000002a030d7812 */ /* 0x000fe200078efcff */
[--C-:B------:R-:W-:Y:S01]  /*12a50*/  @!P3 IMAD.IADD R238, R238, 0x1, -R0.reuse ;  /* 0x00000001eeeeb824 */ /* 0x100fe200078e0a00 */
[----:B------:R-:W-:Y:S01]  /*12a60*/  ISETP.GT.U32.AND P3, PT, R0, R237, PT ;  /* 0x000000ed0000720c */ /* 0x000fe20003f64070 */
[----:B------:R-:W-:Y:S01]  /*12a70*/  @!P1 IMAD.MOV R231, RZ, RZ, -R231 ;  /* 0x000000ffffe79224 */ /* 0x000fe200078e0ae7 */
[----:B------:R-:W-:Y:S01]  /*12a80*/  ISETP.GE.AND P1, PT, R240, RZ, PT ;  /* 0x000000fff000720c */ /* 0x000fe20003f26270 */
[--C-:B------:R-:W-:Y:S01]  /*12a90*/  @!P6 IMAD.IADD R235, R235, 0x1, -R0.reuse ;  /* 0x00000001ebebe824 */ /* 0x100fe200078e0a00 */
[----:B------:R-:W-:Y:S01]  /*12aa0*/  IABS R240, R240 ;  /* 0x000000f000f07213 */ /* 0x000fe20000000000 */
[----:B------:R-:W-:Y:S01]  /*12ab0*/  IMAD R239, R0, R16, R239 ;  /* 0x0000001000ef7224 */ /* 0x000fe200078e02ef */
[----:B------:R-:W-:Y:S01]  /*12ac0*/  ISETP.GE.AND P6, PT, R14, RZ, PT ;  /* 0x000000ff0e00720c */ /* 0x000fe20003fc6270 */
[----:B------:R-:W-:Y:S01]  /*12ad0*/  @!P4 IMAD.IADD R236, R236, 0x1, -R0 ;  /* 0x00000001ececc824 */ /* 0x000fe200078e0a00 */
[----:B------:R-:W-:Y:S01]  /*12ae0*/  LOP3.LUT R14, R3, 0x2c, RZ, 0xfc, !PT ;  /* 0x0000002c030e7812 */ /* 0x000fe200078efcff */
[----:B------:R-:W-:Y:S01]  /*12af0*/  @!P2 IMAD.MOV R234, RZ, RZ, -R234 ;  /* 0x000000ffffeaa224 */ /* 0x000fe200078e0aea */
[----:B------:R-:W-:Y:S01]  /*12b00*/  ISETP.GT.U32.AND P4, PT, R0, R239, PT ;  /* 0x000000ef0000720c */ /* 0x000fe20003f84070 */
[----:B------:R-:W-:Y:S01]  /*12b10*/  IMAD.HI.U32 R17, R2, R240, RZ ;  /* 0x000000f002117227 */ /* 0x000fe200078e00ff */
[----:B------:R-:W-:-:S02]  /*12b20*/  ISETP.GT.U32.AND P2, PT, R0, R238, PT ;  /* 0x000000ee0000720c */ /* 0x000fc40003f44070 */
[----:B------:R-:W-:Y:S01]  /*12b30*/  IABS R15, R14 ;  /* 0x0000000e000f7213 */ /* 0x000fe20000000000 */
[----:B------:R-:W-:Y:S01]  /*12b40*/  @!P5 IMAD.MOV R235, RZ, RZ, -R235 ;  /* 0x000000ffffebd224 */ /* 0x000fe200078e0aeb */
[----:B------:R-:W-:Y:S01]  /*12b50*/  ISETP.GE.AND P5, PT, R4, RZ, PT ;  /* 0x000000ff0400720c */ /* 0x000fe20003fa6270 */
[----:B------:R-:W-:Y:S01]  /*12b60*/  @!P3 IMAD.IADD R237, R237, 0x1, -R0 ;  /* 0x00000001ededb824 */ /* 0x000fe200078e0a00 */
[----:B------:R-:W-:Y:S01]  /*12b70*/  ISETP.GE.AND P3, PT, R7, RZ, PT ;  /* 0x000000ff0700720c */ /* 0x000fe20003f66270 */
[----:B------:R-:W-:Y:S01]  /*12b80*/  IMAD.MOV R17, RZ, RZ, -R17 ;  /* 0x000000ffff117224 */ /* 0x000fe200078e0a11 */
[----:B------:R-:W-:Y:S01]  /*12b90*/  IABS R242, R13 ;  /* 0x0000000d00f27213 */ /* 0x000fe20000000000 */
        /* <DEDUP_REMOVED lines=8> */
[----:B------:R-:W-:Y:S01]  /*12c20*/  ISETP.GE.AND P4, PT, R13, RZ, PT ;  /* 0x000000ff0d00720c */ /* 0x000fe20003f86270 */
[----:B------:R-:W-:Y:S01]  /*12c30*/  @!P2 IMAD.IADD R238, R238, 0x1, -R0 ;  /* 0x00000001eeeea824 */ /* 0x000fe200078e0a00 */
[----:B------:R-:W-:Y:S01]  /*12c40*/  IABS R13, R3 ;  /* 0x00000003000d7213 */ /* 0x000fe20000000000 */
[----:B------:R-:W-:Y:S01]  /*12c50*/  IMAD R241, R0, R7, R15 ;  /* 0x0000000700f17224 */ /* 0x000fe200078e020f */
[C---:B------:R-:W-:Y:S01]  /*12c60*/  LOP3.LUT R7, R3.reuse, 0x28, RZ, 0xfc, !PT ;  /* 0x0000002803077812 */ /* 0x040fe200078efcff */
[----:B------:R-:W-:Y:S01]  /*12c70*/  @!P5 IMAD.MOV R238, RZ, RZ, -R238 ;  /* 0x000000ffffeed224 */ /* 0x000fe200078e0aee */
[----:B------:R-:W-:Y:S01]  /*12c80*/  LOP3.LUT R15, R3, 0x24, RZ, 0xfc, !PT ;  /* 0x00000024030f7812 */ /* 0x000fe200078efcff */
[----:B------:R-:W-:Y:S01]  /*12c90*/  IMAD.HI.U32 R243, R2, R13, RZ ;  /* 0x0000000d02f37227 */ /* 0x000fe200078e00ff */
[----:B------:R-:W-:-:S02]  /*12ca0*/  ISETP.GT.U32.AND P5, PT, R0, R241, PT ;  /* 0x000000f10000720c */ /* 0x000fc40003fa4070 */
[----:B------:R-:W-:Y:S01]  /*12cb0*/  IABS R246, R15 ;  /* 0x0000000f00f67213 */ /* 0x000fe20000000000 */
[----:B------:R-:W-:Y:S01]  /*12cc0*/  IMAD.MOV R243, RZ, RZ, -R243 ;  /* 0x000000fffff37224 */ /* 0x000fe200078e0af3 */
[----:B------:R-:W-:Y:S01]  /*12cd0*/  ISETP.GE.AND P2, PT, R14, RZ, PT ;  /* 0x000000ff0e00720c */ /* 0x000fe20003f46270 */
[----:B------:R-:W-:Y:S01]  /*12ce0*/  @!P6 IMAD.IADD R240, R240, 0x1, -R0 ;  /* 0x00000001f0f0e824 */ /* 0x000fe200078e0a00 */
[C---:B------:R-:W-:Y:S01]  /*12cf0*/  ISETP.GT.U32.AND P6, PT, R0.reuse, R239, PT ;  /* 0x000000ef0000720c */ /* 0x040fe20003fc4070 */
[C---:B------:R-:W-:Y:S02]  /*12d00*/  IMAD R243, R0.reuse, R243, R13 ;  /* 0x000000f300f37224 */ /* 0x040fe400078e020d */
[----:B------:R-:W-:Y:S01]  /*12d10*/  @!P0 IMAD.MOV R237, RZ, RZ, -R237 ;  /* 0x000000ffffed8224 */ /* 0x000fe200078e0aed */
[----:B------:R-:W-:Y:S01]  /*12d20*/  ISETP.GT.U32.AND P0, PT, R0, R240, PT ;  /* 0x000000f00000720c */ /* 0x000fe20003f04070 */
[----:B------:R-:W-:-:S04]  /*12d30*/  IMAD.HI.U32 R4, R2, R242, RZ ;  /* 0x000000f202047227 */ /* 0x000fc800078e00ff */
[----:B------:R-:W-:Y:S01]  /*12d40*/  @!P5 IMAD.IADD R241, R241, 0x1, -R0 ;  /* 0x00000001f1f1d824 */ /* 0x000fe200078e0a00 */
[C---:B------:R-:W-:Y:S01]  /*12d50*/  ISETP.GT.U32.AND P5, PT, R0.reuse, R243, PT ;  /* 0x000000f30000720c */ /* 0x040fe20003fa4070 */
[----:B------:R-:W-:Y:S02]  /*12d60*/  IMAD.MOV R4, RZ, RZ, -R4 ;  /* 0x000000ffff047224 */ /* 0x000fe400078e0a04 */
[----:B------:R-:W-:Y:S01]  /*12d70*/  @!P6 IMAD.IADD R239, R239, 0x1, -R0 ;  /* 0x00000001efefe824 */ /* 0x000fe200078e0a00 */
[----:B------:R-:W-:Y:S01]  /*12d80*/  ISETP.GE.AND P6, PT, R7, RZ, PT ;  /* 0x000000ff0700720c */ /* 0x000fe20003fc6270 */
[----:B------:R-:W-:Y:S01]  /*12d90*/  IMAD R242, R0, R4, R242 ;  /* 0x0000000400f27224 */ /* 0x000fe200078e02f2 */
[----:B------:R-:W-:Y:S01]  /*12da0*/  LOP3.LUT R4, R3, 0x26, RZ, 0xfc, !PT ;  /* 0x0000002603047812 */ /* 0x000fe200078efcff */
[----:B------:R-:W-:Y:S01]  /*12db0*/  @!P0 IMAD.IADD R240, R240, 0x1, -R0 ;  /* 0x00000001f0f08824 */ /* 0x000fe200078e0a00 */
[----:B------:R-:W-:Y:S01]  /*12dc0*/  IABS R7, R7 ;  /* 0x0000000700077213 */ /* 0x000fe20000000000 */
[----:B------:R-:W-:Y:S01]  /*12dd0*/  @!P3 IMAD.MOV R239, RZ, RZ, -R239 ;  /* 0x000000ffffefb224 */ /* 0x000fe200078e0aef */
[----:B------:R-:W-:Y:S01]  /*12de0*/  IABS R245, R4 ;  /* 0x0000000400f57213 */ /* 0x000fe20000000000 */
[----:B------:R-:W-:Y:S01]  /*12df0*/  @!P1 IMAD.MOV R240, RZ, RZ, -R240 ;  /* 0x000000fffff09224 */ /* 0x000fe200078e0af0 */
[C---:B------:R-:W-:Y:S01]  /*12e00*/  ISETP.GT.U32.AND P3, PT, R0.reuse, R241, PT ;  /* 0x000000f10000720c */ /* 0x040fe20003f64070 */
[----:B------:R-:W-:Y:S01]  /*12e10*/  @!P5 IMAD.IADD R243, R243, 0x1, -R0 ;  /* 0x00000001f3f3d824 */ /* 0x000fe200078e0a00 */
[----:B------:R-:W-:Y:S01]  /*12e20*/  ISETP.GT.U32.AND P0, PT, R0, R242, PT ;  /* 0x000000f20000720c */ /* 0x000fe20003f04070 */
[----:B------:R-:W-:Y:S01]  /*12e30*/  IMAD.HI.U32 R244, R2, R7, RZ ;  /* 0x0000000702f47227 */ /* 0x000fe200078e00ff */
[----:B------:R-:W-:-:S02]  /*12e40*/  ISETP.GE.AND P5, PT, R4, RZ, PT ;  /* 0x000000ff0400720c */ /* 0x000fc40003fa6270 */
[----:B------:R-:W-:Y:S01]  /*12e50*/  ISETP.GT.U32.AND P1, PT, R0, R243, PT ;  /* 0x000000f30000720c */ /* 0x000fe20003f24070 */
[----:B------:R-:W-:-:S04]  /*12e60*/  IMAD.HI.U32 R13, R2, R245, RZ ;  /* 0x000000f5020d7227 */ /* 0x000fc800078e00ff */
[----:B------:R-:W-:Y:S02]  /*12e70*/  IMAD.MOV R244, RZ, RZ, -R244 ;  /* 0x000000fffff47224 */ /* 0x000fe400078e0af4 */
[----:B------:R-:W-:Y:S02]  /*12e80*/  IMAD.MOV R13, RZ, RZ, -R13 ;  /* 0x000000ffff0d7224 */ /* 0x000fe400078e0a0d */
[C---:B------:R-:W-:Y:S02]  /*12e90*/  IMAD R244, R0.reuse, R244, R7 ;  /* 0x000000f400f47224 */ /* 0x040fe400078e0207 */
[C---:B------:R-:W-:Y:S01]  /*12ea0*/  IMAD R245, R0.reuse, R13, R245 ;  /* 0x0000000d00f57224 */ /* 0x040fe200078e02f5 */
[----:B------:R-:W-:Y:S01]  /*12eb0*/  LOP3.LUT R13, R3, 0x22, RZ, 0xfc, !PT ;  /* 0x00000022030d7812 */ /* 0x000fe200078efcff */
[--C-:B------:R-:W-:Y:S01]  /*12ec0*/  @!P3 IMAD.IADD R241, R241, 0x1, -R0.reuse ;  /* 0x00000001f1f1b824 */ /* 0x100fe200078e0a00 */
[C---:B------:R-:W-:Y:S01]  /*12ed0*/  ISETP.GT.U32.AND P3, PT, R0.reuse, R244, PT ;  /* 0x000000f40000720c */ /* 0x040fe20003f64070 */
[--C-:B------:R-:W-:Y:S01]  /*12ee0*/  @!P1 IMAD.IADD R243, R243, 0x1, -R0.reuse ;  /* 0x00000001f3f39824 */ /* 0x100fe200078e0a00 */
[----:B------:R-:W-:Y:S01]  /*12ef0*/  ISETP.GT.U32.AND P1, PT, R0, R245, PT ;  /* 0x000000f50000720c */ /* 0x000fe20003f24070 */
[----:B------:R-:W-:Y:S01]  /*12f00*/  @!P0 IMAD.IADD R242, R242, 0x1, -R0 ;  /* 0x00000001f2f28824 */ /* 0x000fe200078e0a00 */
[----:B------:R-:W-:Y:S01]  /*12f10*/  IABS R247, R13 ;  /* 0x0000000d00f77213 */ /* 0x000fe20000000000 */
[----:B------:R-:W-:-:S03]  /*12f20*/  IMAD.HI.U32 R14, R2, R246, RZ ;  /* 0x000000f6020e7227 */ /* 0x000fc600078e00ff */
[----:B------:R-:W-:Y:S01]  /*12f30*/  ISETP.GT.U32.AND P0, PT, R0, R242, PT ;  /* 0x000000f20000720c */ /* 0x000fe20003f04070 */
[----:B------:R-:W-:Y:S02]  /*12f40*/  IMAD.MOV R14, RZ, RZ, -R14 ;  /* 0x000000ffff0e7224 */ /* 0x000fe400078e0a0e */
[----:B------:R-:W-:-:S04]  /*12f50*/  IMAD.HI.U32 R7, R2, R247, RZ ;  /* 0x000000f702077227 */ /* 0x000fc800078e00ff */
[--C-:B------:R-:W-:Y:S01]  /*12f60*/  @!P3 IMAD.IADD R244, R244, 0x1, -R0.reuse ;  /* 0x00000001f4f4b824 */ /* 0x100fe200078e0a00 */
[----:B------:R-:W-:Y:S01]  /*12f70*/  ISETP.GE.AND P3, PT, R3, RZ, PT ;  /* 0x000000ff0300720c */ /* 0x000fe20003f66270 */
[----:B------:R-:W-:Y:S02]  /*12f80*/  @!P1 IMAD.IADD R245, R245, 0x1, -R0 ;  /* 0x00000001f5f59824 */ /* 0x000fe400078e0a00 */
[C---:B------:R-:W-:Y:S01]  /*12f90*/  IMAD R246, R0.reuse, R14, R246 ;  /* 0x0000000e00f67224 */ /* 0x040fe200078e02f6 */
[----:B------:R-:W-:Y:S01]  /*12fa0*/  ISETP.GT.U32.AND P1, PT, R0, R244, PT ;  /* 0x000000f40000720c */ /* 0x000fe20003f24070 */
[----:B------:R-:W-:Y:S02]  /*12fb0*/  @!P0 IMAD.IADD R242, R242, 0x1, -R0 ;  /* 0x00000001f2f28824 */ /* 0x000fe400078e0a00 */
[----:B------:R-:W-:Y:S02]  /*12fc0*/  IMAD.MOV R7, RZ, RZ, -R7 ;  /* 0x000000ffff077224 */ /* 0x000fe400078e0a07 */
[----:B------:R-:W-:Y:S01]  /*12fd0*/  @!P4 IMAD.MOV R242, RZ, RZ, -R242 ;  /* 0x000000fffff2c224 */ /* 0x000fe200078e0af2 */
[C---:B------:R-:W-:Y:S01]  /*12fe0*/  ISETP.GT.U32.AND P4, PT, R0.reuse, R246, PT ;  /* 0x000000f60000720c */ /* 0x040fe20003f84070 */
[----:B------:R-:W-:-:S02]  /*12ff0*/  IMAD R247, R0, R7, R247 ;  /* 0x0000000700f77224 */ /* 0x000fc400078e02f7 */
[----:B------:R-:W-:Y:S02]  /*13000*/  VIADD R4, R6, 0x1e ;  /* 0x0000001e06047836 */ /* 0x000fe40000000000 */
[----:B------:R-:W-:-:S03]  /*13010*/  IMAD.HI.U32 R14, R2, R250, RZ ;  /* 0x000000fa020e7227 */ /* 0x000fc600078e00ff */
[----:B------:R-:W-:Y:S01]  /*13020*/  IABS R249, R4 ;  /* 0x0000000400f97213 */ /* 0x000fe20000000000 */
[--C-:B------:R-:W-:Y:S01]  /*13030*/  @!P1 IMAD.IADD R244, R244, 0x1, -R0.reuse ;  /* 0x00000001f4f49824 */ /* 0x100fe200078e0a00 */
[----:B------:R-:W-:Y:S01]  /*13040*/  ISETP.GT.U32.AND P1, PT, R0, R247, PT ;  /* 0x000000f70000720c */ /* 0x000fe20003f24070 */
[----:B------:R-:W-:Y:S01]  /*13050*/  @!P2 IMAD.MOV R241, RZ, RZ, -R241 ;  /* 0x000000fffff1a224 */ /* 0x000fe200078e0af1 */
[----:B------:R-:W-:Y:S01]  /*13060*/  ISETP.GE.AND P0, PT, R4, RZ, PT ;  /* 0x000000ff0400720c */ /* 0x000fe20003f06270 */
[----:B------:R-:W-:Y:S01]  /*13070*/  @!P4 IMAD.IADD R246, R246, 0x1, -R0 ;  /* 0x00000001f6f6c824 */ /* 0x000fe200078e0a00 */
[----:B------:R-:W-:Y:S01]  /*13080*/  ISETP.GT.U32.AND P2, PT, R0, R245, PT ;  /* 0x000000f50000720c */ /* 0x000fe20003f44070 */
[----:B------:R-:W-:-:S04]  /*13090*/  IMAD.HI.U32 R4, R2, R248, RZ ;  /* 0x000000f802047227 */ /* 0x000fc800078e00ff */
[----:B------:R-:W-:-:S04]  /*130a0*/  IMAD.HI.U32 R17, R2, R249, RZ ;  /* 0x000000f902117227 */ /* 0x000fc800078e00ff */
[----:B------:R-:W-:Y:S01]  /*130b0*/  @!P1 IMAD.IADD R247, R247, 0x1, -R0 ;  /* 0x00000001f7f79824 */ /* 0x000fe200078e0a00 */
[C---:B------:R-:W-:Y:S01]  /*130c0*/  ISETP.GT.U32.AND P1, PT, R0.reuse, R246, PT ;  /* 0x000000f60000720c */ /* 0x040fe20003f24070 */
[----:B------:R-:W-:Y:S02]  /*130d0*/  IMAD.MOV R4, RZ, RZ, -R4 ;  /* 0x000000ffff047224 */ /* 0x000fe400078e0a04 */
[----:B------:R-:W-:Y:S01]  /*130e0*/  IMAD.MOV R7, RZ, RZ, -R17 ;  /* 0x000000ffff077224 */ /* 0x000fe200078e0a11 */
[----:B------:R-:W-:Y:S01]  /*130f0*/  IABS R17, R21 ;  /* 0x0000001500117213 */ /* 0x000fe20000000000 */
[C---:B------:R-:W-:Y:S02]  /*13100*/  IMAD R248, R0.reuse, R4, R248 ;  /* 0x0000000400f87224 */ /* 0x040fe400078e02f8 */
[C---:B------:R-:W-:Y:S02]  /*13110*/  IMAD R249, R0.reuse, R7, R249 ;  /* 0x0000000700f97224 */ /* 0x040fe400078e02f9 */
[----:B------:R-:W-:Y:S01]  /*13120*/  IMAD.MOV R4, RZ, RZ, -R14 ;  /* 0x000000ffff047224 */ /* 0x000fe200078e0a0e */
[C---:B------:R-:W-:Y:S01]  /*13130*/  ISETP.GT.U32.AND P4, PT, R0.reuse, R248, PT ;  /* 0x000000f80000720c */ /* 0x040fe20003f84070 */
[----:B------:R-:W-:Y:S01]  /*13140*/  @!P6 IMAD.MOV R244, RZ, RZ, -R244 ;  /* 0x000000fffff4e224 */ /* 0x000fe200078e0af4 */
[----:B------:R-:W-:Y:S01]  /*13150*/  ISETP.GT.U32.AND P6, PT, R0, R247, PT ;  /* 0x000000f70000720c */ /* 0x000fe20003fc4070 */
[----:B------:R-:W-:Y:S01]  /*13160*/  @!P1 IMAD.IADD R246, R246, 0x1, -R0 ;  /* 0x00000001f6f69824 */ /* 0x000fe200078e0a00 */
[C---:B------:R-:W-:Y:S01]  /*13170*/  ISETP.GT.U32.AND P1, PT, R0.reuse, R249, PT ;  /* 0x000000f90000720c */ /* 0x040fe20003f24070 */
[----:B------:R-:W-:-:S02]  /*13180*/  IMAD R250, R0, R4, R250 ;  /* 0x0000000400fa7224 */ /* 0x000fc400078e02fa */
[----:B------:R-:W-:-:S04]  /*13190*/  IMAD.HI.U32 R4, R2, R251, RZ ;  /* 0x000000fb02047227 */ /* 0x000fc800078e00ff */
[----:B------:R-:W-:Y:S02]  /*131a0*/  IMAD.MOV R4, RZ, RZ, -R4 ;  /* 0x000000ffff047224 */ /* 0x000fe400078e0a04 */
[--C-:B------:R-:W-:Y:S02]  /*131b0*/  @!P4 IMAD.IADD R248, R248, 0x1, -R0.reuse ;  /* 0x00000001f8f8c824 */ /* 0x100fe400078e0a00 */
[C---:B------:R-:W-:Y:S02]  /*131c0*/  IMAD R251, R0.reuse, R4, R251 ;  /* 0x0000000400fb7224 */ /* 0x040fe400078e02fb */
[--C-:B------:R-:W-:Y:S01]  /*131d0*/  @!P1 IMAD.IADD R249, R249, 0x1, -R0.reuse ;  /* 0x00000001f9f99824 */ /* 0x100fe200078e0a00 */
[C---:B------:R-:W-:Y:S01]  /*131e0*/  ISETP.GT.U32.AND P4, PT, R0.reuse, R248, PT ;  /* 0x000000f80000720c */ /* 0x040fe20003f84070 */
[--C-:B------:R-:W-:Y:S01]  /*131f0*/  @!P2 IMAD.IADD R245, R245, 0x1, -R0.reuse ;  /* 0x00000001f5f5a824 */ /* 0x100fe200078e0a00 */
[----:B------:R-:W-:Y:S01]  /*13200*/  ISETP.GT.U32.AND P1, PT, R0, R251, PT ;  /* 0x000000fb0000720c */ /* 0x000fe20003f24070 */
[----:B------:R-:W-:Y:S01]  /*13210*/  @!P6 IMAD.IADD R247, R247, 0x1, -R0 ;  /* 0x00000001f7f7e824 */ /* 0x000fe200078e0a00 */
[----:B------:R-:W-:Y:S01]  /*13220*/  ISETP.GE.AND P2, PT, R13, RZ, PT ;  /* 0x000000ff0d00720c */ /* 0x000fe20003f46270 */
[----:B------:R-:W-:Y:S01]  /*13230*/  IMAD.HI.U32 R7, R2, R252, RZ ;  /* 0x000000fc02077227 */ /* 0x000fe200078e00ff */
[----:B------:R-:W-:-:S03]  /*13240*/  ISETP.GT.U32.AND P6, PT, R0, R250, PT ;  /* 0x000000fa0000720c */ /* 0x000fc60003fc4070 */
[----:B------:R-:W-:-:S04]  /*13250*/  IMAD.HI.U32 R13, R2, R18, RZ ;  /* 0x00000012020d7227 */ /* 0x000fc800078e00ff */
[----:B------:R-:W-:Y:S02]  /*13260*/  IMAD.MOV R4, RZ, RZ, -R7 ;  /* 0x000000ffff047224 */ /* 0x000fe400078e0a07 */
[--C-:B------:R-:W-:Y:S01]  /*13270*/  @!P1 IMAD.IADD R251, R251, 0x1, -R0.reuse ;  /* 0x00000001fbfb9824 */ /* 0x100fe200078e0a00 */
[----:B------:R-:W-:Y:S01]  /*13280*/  ISETP.GT.U32.AND P1, PT, R0, R249, PT ;  /* 0x000000f90000720c */ /* 0x000fe20003f24070 */
[----:B------:R-:W-:Y:S02]  /*13290*/  IMAD.MOV R7, RZ, RZ, -R13 ;  /* 0x000000ffff077224 */ /* 0x000fe400078e0a0d */
[----:B------:R-:W-:Y:S01]  /*132a0*/  @!P4 IMAD.IADD R248, R248, 0x1, -R0 ;  /* 0x00000001f8f8c824 */ /* 0x000fe200078e0a00 */
[----:B------:R-:W-:Y:S01]  /*132b0*/  ISETP.GE.AND P4, PT, R16, RZ, PT ;  /* 0x000000ff1000720c */ /* 0x000fe20003f86270 */
[C---:B------:R-:W-:Y:S01]  /*132c0*/  IMAD R252, R0.reuse, R4, R252 ;  /* 0x0000000400fc7224 */ /* 0x040fe200078e02fc */
[----:B------:R-:W-:Y:S01]  /*132d0*/  IABS R16, R19 ;  /* 0x0000001300107213 */ /* 0x000fe20000000000 */
[----:B------:R-:W-:-:S02]  /*132e0*/  IMAD R18, R0, R7, R18 ;  /* 0x0000000700127224 */ /* 0x000fc400078e0212 */
[----:B------:R-:W-:Y:S01]  /*132f0*/  @!P6 IMAD.IADD R250, R250, 0x1, -R0 ;  /* 0x00000001fafae824 */ /* 0x000fe200078e0a00 */
[----:B------:R-:W-:Y:S01]  /*13300*/  ISETP.GT.U32.AND P6, PT, R0, R252, PT ;  /* 0x000000fc0000720c */ /* 0x000fe20003fc4070 */
[----:B------:R-:W-:-:S04]  /*13310*/  IMAD.HI.U32 R4, R2, R16, RZ ;  /* 0x0000001002047227 */ /* 0x000fc800078e00ff */
[----:B------:R-:W-:Y:S01]  /*13320*/  @!P1 IMAD.IADD R249, R249, 0x1, -R0 ;  /* 0x00000001f9f99824 */ /* 0x000fe200078e0a00 */
[----:B------:R-:W-:Y:S01]  /*13330*/  ISETP.GT.U32.AND P1, PT, R0, R18, PT ;  /* 0x000000120000720c */ /* 0x000fe20003f24070 */
[----:B------:R-:W-:Y:S02]  /*13340*/  IMAD.MOV R4, RZ, RZ, -R4 ;  /* 0x000000ffff047224 */ /* 0x000fe400078e0a04 */
[----:B------:R-:W-:Y:S01]  /*13350*/  @!P3 IMAD.MOV R243, RZ, RZ, -R243 ;  /* 0x000000fffff3b224 */ /* 0x000fe200078e0af3 */
[----:B------:R-:W-:Y:S01]  /*13360*/  ISETP.GE.AND P3, PT, R15, RZ, PT ;  /* 0x000000ff0f00720c */ /* 0x000fe20003f66270 */
[----:B------:R-:W-:Y:S01]  /*13370*/  IMAD.HI.U32 R14, R2, R17, RZ ;  /* 0x00000011020e7227 */ /* 0x000fe200078e00ff */
[----:B------:R-:W-:-:S03]  /*13380*/  IABS R15, R152 ;  /* 0x00000098000f7213 */ /* 0x000fc60000000000 */
[----:B------:R-:W-:Y:S02]  /*13390*/  VIADD R6, R6, 0xe ;  /* 0x0000000e06067836 */ /* 0x000fe40000000000 */
[----:B------:R-:W-:Y:S02]  /*133a0*/  IMAD R16, R0, R4, R16 ;  /* 0x0000000400107224 */ /* 0x000fe400078e0210 */
[----:B------:R-:W-:Y:S01]  /*133b0*/  IMAD.MOV R13, RZ, RZ, -R14 ;  /* 0x000000ffff0d7224 */ /* 0x000fe200078e0a0e */
[----:B------:R-:W-:Y:S01]  /*133c0*/  IABS R14, R6 ;  /* 0x00000006000e7213 */ /* 0x000fe20000000000 */
[--C-:B------:R-:W-:Y:S01]  /*133d0*/  @!P6 IMAD.IADD R252, R252, 0x1, -R0.reuse ;  /* 0x00000001fcfce824 */ /* 0x100fe200078e0a00 */
[----:B------:R-:W-:Y:S01]  /*133e0*/  ISETP.GE.AND P6, PT, R6, RZ, PT ;  /* 0x000000ff0600720c */ /* 0x000fe20003fc6270 */
[----:B------:R-:W-:Y:S01]  /*133f0*/  @!P1 IMAD.IADD R18, R18, 0x1, -R0 ;  /* 0x0000000112129824 */ /* 0x000fe200078e0a00 */
[----:B------:R-:W-:Y:S01]  /*13400*/  ISETP.GT.U32.AND P1, PT, R0, R16, PT ;  /* 0x000000100000720c */ /* 0x000fe20003f24070 */
[----:B------:R-:W-:-:S04]  /*13410*/  IMAD.HI.U32 R6, R2, R15, RZ ;  /* 0x0000000f02067227 */ /* 0x000fc800078e00ff */
[----:B------:R-:W-:Y:S02]  /*13420*/  IMAD.MOV R4, RZ, RZ, -R6 ;  /* 0x000000ffff047224 */ /* 0x000fe400078e0a06 */
[----:B------:R-:W-:Y:S01]  /*13430*/  @!P3 IMAD.MOV R246, RZ, RZ, -R246 ;  /* 0x000000fffff6b224 */ /* 0x000fe200078e0af6 */
[C---:B------:R-:W-:Y:S01]  /*13440*/  ISETP.GT.U32.AND P3, PT, R0.reuse, R250, PT ;  /* 0x000000fa0000720c */ /* 0x040fe20003f64070 */
[----:B------:R-:W-:Y:S02]  /*13450*/  IMAD R15, R0, R4, R15 ;  /* 0x00000004000f7224 */ /* 0x000fe400078e020f */
[----:B------:R-:W-:-:S04]  /*13460*/  IMAD.HI.U32 R7, R2, R14, RZ ;  /* 0x0000000e02077227 */ /* 0x000fc800078e00ff */
[--C-:B------:R-:W-:Y:S01]  /*13470*/  @!P1 IMAD.IADD R16, R16, 0x1, -R0.reuse ;  /* 0x0000000110109824 */ /* 0x100fe200078e0a00 */
[C---:B------:R-:W-:Y:S01]  /*13480*/  ISETP.GT.U32.AND P1, PT, R0.reuse, R15, PT ;  /* 0x0000000f0000720c */ /* 0x040fe20003f24070 */
[C---:B------:R-:W-:Y:S01]  /*13490*/  IMAD R17, R0.reuse, R13, R17 ;  /* 0x0000000d00117224 */ /* 0x040fe200078e0211 */
[----:B------:R-:W-:Y:S01]  /*134a0*/  IABS R13, R12 ;  /* 0x0000000c000d7213 */ /* 0x000fe20000000000 */
[----:B------:R-:W-:Y:S01]  /*134b0*/  @!P2 IMAD.MOV R247, RZ, RZ, -R247 ;  /* 0x000000fffff7a224 */ /* 0x000fe200078e0af7 */
[C---:B------:R-:W-:Y:S01]  /*134c0*/  ISETP.GT.U32.AND P2, PT, R0.reuse, R252, PT ;  /* 0x000000fc0000720c */ /* 0x040fe20003f44070 */
[----:B------:R-:W-:Y:S01]  /*134d0*/  IMAD.MOV R6, RZ, RZ, -R7 ;  /* 0x000000ffff067224 */ /* 0x000fe200078e0a07 */
[----:B------:R-:W-:Y:S01]  /*134e0*/  IABS R7, R11 ;  /* 0x0000000b00077213 */ /* 0x000fe20000000000 */
[----:B------:R-:W-:Y:S01]  /*134f0*/  @!P5 IMAD.MOV R245, RZ, RZ, -R245 ;  /* 0x000000fffff5d224 */ /* 0x000fe200078e0af5 */
[----:B------:R-:W-:Y:S01]  /*13500*/  ISETP.GT.U32.AND P5, PT, R0, R251, PT ;  /* 0x000000fb0000720c */ /* 0x000fe20003fa4070 */
[----:B------:R-:W-:Y:S01]  /*13510*/  @!P3 IMAD.IADD R250, R250, 0x1, -R0 ;  /* 0x00000001fafab824 */ /* 0x000fe200078e0a00 */
[C---:B------:R-:W-:Y:S01]  /*13520*/  ISETP.GT.U32.AND P3, PT, R0.reuse, R17, PT ;  /* 0x000000110000720c */ /* 0x040fe20003f64070 */
[----:B------:R-:W-:-:S02]  /*13530*/  IMAD R14, R0, R6, R14 ;  /* 0x00000006000e7224 */ /* 0x000fc400078e020e */
[----:B------:R-:W-:Y:S02]  /*13540*/  @!P1 IMAD.IADD R15, R15, 0x1, -R0 ;  /* 0x000000010f0f9824 */ /* 0x000fe400078e0a00 */
[----:B------:R-:W-:Y:S01]  /*13550*/  IMAD.HI.U32 R4, R2, R13, RZ ;  /* 0x0000000d02047227 */ /* 0x000fe200078e00ff */
[----:B------:R-:W-:-:S03]  /*13560*/  ISETP.GT.U32.AND P1, PT, R0, R14, PT ;  /* 0x0000000e0000720c */ /* 0x000fc60003f24070 */
[--C-:B------:R-:W-:Y:S01]  /*13570*/  @!P2 IMAD.IADD R252, R252, 0x1, -R0.reuse ;  /* 0x00000001fcfca824 */ /* 0x100fe200078e0a00 */
[----:B------:R-:W-:Y:S01]  /*13580*/  ISETP.GE.AND P2, PT, R8, RZ, PT ;  /* 0x000000ff0800720c */ /* 0x000fe20003f46270 */
[--C-:B------:R-:W-:Y:S01]  /*13590*/  @!P5 IMAD.IADD R251, R251, 0x1, -R0.reuse ;  /* 0x00000001fbfbd824 */ /* 0x100fe200078e0a00 */
[----:B------:R-:W-:Y:S01]  /*135a0*/  LOP3.LUT R8, R3, 0x6, RZ, 0xfc, !PT ;  /* 0x0000000603087812 */ /* 0x000fe200078efcff */
[----:B------:R-:W-:Y:S01]  /*135b0*/  @!P3 IMAD.IADD R17, R17, 0x1, -R0 ;  /* 0x000000011111b824 */ /* 0x000fe200078e0a00 */
[----:B------:R-:W-:Y:S01]  /*135c0*/  ISETP.GE.AND P5, PT, R9, RZ, PT ;  /* 0x000000ff0900720c */ /* 0x000fe20003fa6270 */
[----:B------:R-:W-:Y:S01]  /*135d0*/  IMAD.MOV R20, RZ, RZ, -R4 ;  /* 0x000000ffff147224 */ /* 0x000fe200078e0a04 */
[----:B------:R-:W-:Y:S02]  /*135e0*/  ISETP.GE.AND P3, PT, R5, RZ, PT ;  /* 0x000000ff0500720c */ /* 0x000fe40003f66270 */
[----:B------:R-:W-:Y:S01]  /*135f0*/  LOP3.LUT R9, R3, 0x8, RZ, 0xfc, !PT ;  /* 0x0000000803097812 */ /* 0x000fe200078efcff */
[----:B------:R-:W-:Y:S01]  /*13600*/  @!P1 IMAD.IADD R14, R14, 0x1, -R0 ;  /* 0x000000010e0e9824 */ /* 0x000fe200078e0a00 */
[----:B------:R-:W-:Y:S01]  /*13610*/  IABS R5, R8 ;  /* 0x0000000800057213 */ /* 0x000fe20000000000 */
[----:B------:R-:W-:Y:S01]  /*13620*/  @!P0 IMAD.MOV R249, RZ, RZ, -R249 ;  /* 0x000000fffff98224 */ /* 0x000fe200078e0af9 */
[----:B------:R-:W-:Y:S01]  /*13630*/  IABS R6, R9 ;  /* 0x0000000900067213 */ /* 0x000fe20000000000 */
[C---:B------:R-:W-:Y:S01]  /*13640*/  IMAD R13, R0.reuse, R20, R13 ;  /* 0x00000014000d7224 */ /* 0x040fe200078e020d */
[----:B------:R-:W-:Y:S01]  /*13650*/  ISETP.GT.U32.AND P1, PT, R0, R18, PT ;  /* 0x000000120000720c */ /* 0x000fe20003f24070 */
[----:B------:R-:W-:-:S02]  /*13660*/  IMAD.MOV.U32 R4, RZ, RZ, R5 ;  /* 0x000000ffff047224 */ /* 0x000fc400078e0005 */
[----:B------:R-:W-:Y:S01]  /*13670*/  IMAD.HI.U32 R5, R2, R7, RZ ;  /* 0x0000000702057227 */ /* 0x000fe200078e00ff */
[----:B------:R-:W-:-:S03]  /*13680*/  ISETP.GT.U32.AND P0, PT, R0, R17, PT ;  /* 0x000000110000720c */ /* 0x000fc60003f04070 */
[----:B------:R-:W-:-:S04]  /*13690*/  IMAD.HI.U32 R24, R2, R6, RZ ;  /* 0x0000000602187227 */ /* 0x000fc800078e00ff */
[----:B------:R-:W-:Y:S01]  /*136a0*/  IMAD.MOV R20, RZ, RZ, -R5 ;  /* 0x000000ffff147224 */ /* 0x000fe200078e0a05 */
[----:B------:R-:W-:Y:S01]  /*136b0*/  LOP3.LUT R5, R3, 0x2, RZ, 0xfc, !PT ;  /* 0x0000000203057812 */ /* 0x000fe200078efcff */
[----:B------:R-:W-:-:S04]  /*136c0*/  IMAD.HI.U32 R23, R2, R4, RZ ;  /* 0x0000000402177227 */ /* 0x000fc800078e00ff */
[----:B------:R-:W-:Y:S02]  /*136d0*/  IMAD.MOV.U32 R3, RZ, RZ, R25 ;  /* 0x000000ffff037224 */ /* 0x000fe400078e0019 */
[----:B------:R-:W-:Y:S02]  /*136e0*/  IMAD.MOV R25, RZ, RZ, -R24 ;  /* 0x000000ffff197224 */ /* 0x000fe400078e0a18 */
[C---:B------:R-:W-:Y:S01]  /*136f0*/  IMAD R7, R0.reuse, R20, R7 ;  /* 0x0000001400077224 */ /* 0x040fe200078e0207 */
[----:B------:R-:W-:Y:S01]  /*13700*/  IABS R20, R5 ;  /* 0x0000000500147213 */ /* 0x000fe20000000000 */
[----:B------:R-:W-:Y:S01]  /*13710*/  @!P2 IMAD.MOV R251, RZ, RZ, -R251 ;  /* 0x000000fffffba224 */ /* 0x000fe200078e0afb */
[C---:B------:R-:W-:Y:S01]  /*13720*/  ISETP.GT.U32.AND P2, PT, R0.reuse, R15, PT ;  /* 0x0000000f0000720c */ /* 0x040fe20003f44070 */
[----:B------:R-:W-:Y:S02]  /*13730*/  IMAD.MOV R24, RZ, RZ, -R23 ;  /* 0x000000ffff187224 */ /* 0x000fe400078e0a17 */
[----:B------:R-:W-:Y:S01]  /*13740*/  @!P4 IMAD.MOV R248, RZ, RZ, -R248 ;  /* 0x000000fffff8c224 */ /* 0x000fe200078e0af8 */
[----:B------:R-:W-:Y:S01]  /*13750*/  ISETP.GT.U32.AND P4, PT, R0, R16, PT ;  /* 0x000000100000720c */ /* 0x000fe20003f84070 */
[----:B------:R-:W-:-:S04]  /*13760*/  IMAD.HI.U32 R23, R2, R3, RZ ;  /* 0x0000000302177227 */ /* 0x000fc800078e00ff */
[C---:B------:R-:W-:Y:S02]  /*13770*/  IMAD R6, R0.reuse, R25, R6 ;  /* 0x0000001900067224 */ /* 0x040fe400078e0206 */
[----:B------:R-:W-:Y:S01]  /*13780*/  @!P3 IMAD.MOV R252, RZ, RZ, -R252 ;  /* 0x000000fffffcb224 */ /* 0x000fe200078e0afc */
[----:B------:R-:W-:Y:S01]  /*13790*/  ISETP.GT.U32.AND P3, PT, R0, R13, PT ;  /* 0x0000000d0000720c */ /* 0x000fe20003f64070 */
[----:B------:R-:W-:Y:S01]  /*137a0*/  @!P1 IMAD.IADD R18, R18, 0x1, -R0 ;  /* 0x0000000112129824 */ /* 0x000fe200078e0a00 */
[C---:B------:R-:W-:Y:S01]  /*137b0*/  ISETP.GT.U32.AND P1, PT, R0.reuse, R7, PT ;  /* 0x000000070000720c */ /* 0x040fe20003f24070 */
[----:B------:R-:W-:Y:S01]  /*137c0*/  @!P5 IMAD.MOV R250, RZ, RZ, -R250 ;  /* 0x000000fffffad224 */ /* 0x000fe200078e0afa */
[C---:B------:R-:W-:Y:S01]  /*137d0*/  ISETP.GT.U32.AND P5, PT, R0.reuse, R14, PT ;  /* 0x0000000e0000720c */ /* 0x040fe20003fa4070 */
[----:B------:R-:W-:Y:S01]  /*137e0*/  IMAD.MOV R23, RZ, RZ, -R23 ;  /* 0x000000ffff177224 */ /* 0x000fe200078e0a17 */
[----:B------:R-:W2:Y:S01]  /*137f0*/  LDL.LU R25, [R1+0x523c] ;  /* 0x00523c0001197983 */ /* 0x000ea20000300800 */
[----:B------:R-:W-:Y:S01]  /*13800*/  @!P0 IMAD.IADD R17, R17, 0x1, -R0 ;  /* 0x0000000111118824 */ /* 0x000fe200078e0a00 */
[C---:B------:R-:W-:Y:S01]  /*13810*/  ISETP.GT.U32.AND P0, PT, R0.reuse, R6, PT ;  /* 0x000000060000720c */ /* 0x040fe20003f04070 */
[----:B------:R-:W-:-:S02]  /*13820*/  IMAD R3, R0, R23, R3 ;  /* 0x0000001700037224 */ /* 0x000fc400078e0203 */
[C---:B------:R-:W-:Y:S02]  /*13830*/  IMAD R4, R0.reuse, R24, R4 ;  /* 0x0000001800047224 */ /* 0x040fe400078e0204 */
[--C-:B------:R-:W-:Y:S01]  /*13840*/  @!P2 IMAD.IADD R15, R15, 0x1, -R0.reuse ;  /* 0x000000010f0fa824 */ /* 0x100fe200078e0a00 */
[----:B------:R-:W-:Y:S01]  /*13850*/  ISETP.GT.U32.AND P2, PT, R0, R3, PT ;  /* 0x000000030000720c */ /* 0x000fe20003f44070 */
[--C-:B------:R-:W-:Y:S01]  /*13860*/  @!P4 IMAD.IADD R16, R16, 0x1, -R0.reuse ;  /* 0x000000011010c824 */ /* 0x100fe200078e0a00 */
[----:B------:R-:W-:Y:S01]  /*13870*/  ISETP.GT.U32.AND P4, PT, R0, R4, PT ;  /* 0x000000040000720c */ /* 0x000fe20003f84070 */
[--C-:B------:R-:W-:Y:S01]  /*13880*/  @!P3 IMAD.IADD R13, R13, 0x1, -R0.reuse ;  /* 0x000000010d0db824 */ /* 0x100fe200078e0a00 */
[----:B------:R-:W-:Y:S01]  /*13890*/  ISETP.GE.AND P3, PT, R21, RZ, PT ;  /* 0x000000ff1500720c */ /* 0x000fe20003f66270 */
[--C-:B------:R-:W-:Y:S01]  /*138a0*/  @!P1 IMAD.IADD R7, R7, 0x1, -R0.reuse ;  /* 0x0000000107079824 */ /* 0x100fe200078e0a00 */
[----:B------:R-:W-:Y:S01]  /*138b0*/  ISETP.GE.AND P1, PT, R19, RZ, PT ;  /* 0x000000ff1300720c */ /* 0x000fe20003f26270 */
[--C-:B------:R-:W-:Y:S01]  /*138c0*/  @!P5 IMAD.IADD R14, R14, 0x1, -R0.reuse ;  /* 0x000000010e0ed824 */ /* 0x100fe200078e0a00 */
[----:B------:R-:W-:Y:S01]  /*138d0*/  ISETP.GE.AND P5, PT, R22, RZ, PT ;  /* 0x000000ff1600720c */ /* 0x000fe20003fa6270 */
[--C-:B------:R-:W-:Y:S01]  /*138e0*/  @!P0 IMAD.IADD R6, R6, 0x1, -R0.reuse ;  /* 0x0000000106068824 */ /* 0x100fe200078e0a00 */
[----:B------:R-:W-:Y:S01]  /*138f0*/  ISETP.GE.AND P0, PT, R152, RZ, PT ;  /* 0x000000ff9800720c */ /* 0x000fe20003f06270 */
[----:B------:R-:W-:Y:S01]  /*13900*/  IMAD.HI.U32 R2, R2, R20, RZ ;  /* 0x0000001402027227 */ /* 0x000fe200078e00ff */
[----:B------:R-:W3:Y:S03]  /*13910*/  LDL.LU R24, [R1+0x5238] ;  /* 0x0052380001187983 */ /* 0x000ee60000300800 */
[--C-:B------:R-:W-:Y:S01]  /*13920*/  @!P2 IMAD.IADD R3, R3, 0x1, -R0.reuse ;  /* 0x000000010303a824 */ /* 0x100fe200078e0a00 */
[----:B------:R-:W-:Y:S01]  /*13930*/  ISETP.GT.U32.AND P2, PT, R0, R13, PT ;  /* 0x0000000d0000720c */ /* 0x000fe20003f44070 */
[----:B------:R-:W-:Y:S01]  /*13940*/  @!P4 IMAD.IADD R4, R4, 0x1, -R0 ;  /* 0x000000010404c824 */ /* 0x000fe200078e0a00 */
[----:B------:R-:W4:Y:S01]  /*13950*/  LDL.LU R23, [R1+0x5234] ;  /* 0x0052340001177983 */ /* 0x000f220000300800 */
[----:B------:R-:W-:Y:S01]  /*13960*/  @!P3 IMAD.MOV R17, RZ, RZ, -R17 ;  /* 0x000000ffff11b224 */ /* 0x000fe200078e0a11 */
[C---:B------:R-:W-:Y:S01]  /*13970*/  ISETP.GT.U32.AND P3, PT, R0.reuse, R7, PT ;  /* 0x000000070000720c */ /* 0x040fe20003f64070 */
[----:B------:R-:W-:Y:S01]  /*13980*/  @!P1 IMAD.MOV R16, RZ, RZ, -R16 ;  /* 0x000000ffff109224 */ /* 0x000fe200078e0a10 */
[C---:B------:R-:W-:Y:S01]  /*13990*/  ISETP.GT.U32.AND P1, PT, R0.reuse, R6, PT ;  /* 0x000000060000720c */ /* 0x040fe20003f24070 */
[----:B------:R-:W-:Y:S01]  /*139a0*/  @!P5 IMAD.MOV R18, RZ, RZ, -R18 ;  /* 0x000000ffff12d224 */ /* 0x000fe200078e0a12 */
[C---:B------:R-:W-:Y:S01]  /*139b0*/  ISETP.GT.U32.AND P5, PT, R0.reuse, R4, PT ;  /* 0x000000040000720c */ /* 0x040fe20003fa4070 */
[----:B------:R-:W-:Y:S01]  /*139c0*/  @!P0 IMAD.MOV R15, RZ, RZ, -R15 ;  /* 0x000000ffff0f8224 */ /* 0x000fe200078e0a0f */
[----:B------:R-:W-:Y:S01]  /*139d0*/  ISETP.GT.U32.AND P0, PT, R0, R3, PT ;  /* 0x000000030000720c */ /* 0x000fe20003f04070 */
[----:B------:R-:W-:Y:S01]  /*139e0*/  IMAD.MOV R2, RZ, RZ, -R2 ;  /* 0x000000ffff027224 */ /* 0x000fe200078e0a02 */
[----:B------:R-:W2:Y:S01]  /*139f0*/  LDL.LU R22, [R1+0x5230] ;  /* 0x0052300001167983 */ /* 0x000ea20000300800 */
[----:B------:R-:W-:-:S02]  /*13a00*/  @!P2 IMAD.IADD R13, R13, 0x1, -R0 ;  /* 0x000000010d0da824 */ /* 0x000fc400078e0a00 */
[----:B------:R-:W-:Y:S01]  /*13a10*/  IMAD R2, R0, R2, R20 ;  /* 0x0000000200027224 */ /* 0x000fe200078e0214 */
[----:B------:R-:W3:Y:S01]  /*13a20*/  LDL.LU R21, [R1+0x522c] ;  /* 0x00522c0001157983 */ /* 0x000ee20000300800 */
[----:B------:R-:W-:Y:S01]  /*13a30*/  @!P6 IMAD.MOV R14, RZ, RZ, -R14 ;  /* 0x000000ffff0ee224 */ /* 0x000fe200078e0a0e */
[----:B------:R-:W-:Y:S02]  /*13a40*/  ISETP.GE.AND P2, PT, R11, RZ, PT ;  /* 0x000000ff0b00720c */ /* 0x000fe40003f46270 */
[----:B------:R-:W4:Y:S01]  /*13a50*/  LDL.LU R20, [R1+0x5228] ;  /* 0x0052280001147983 */ /* 0x000f220000300800 */
[----:B------:R-:W-:Y:S01]  /*13a60*/  ISETP.GE.AND P6, PT, R12, RZ, PT ;  /* 0x000000ff0c00720c */ /* 0x000fe20003fc6270 */
[--C-:B------:R-:W-:Y:S02]  /*13a70*/  @!P3 IMAD.IADD R7, R7, 0x1, -R0.reuse ;  /* 0x000000010707b824 */ /* 0x100fe400078e0a00 */
[----:B------:R-:W2:Y:S01]  /*13a80*/  LDL.LU R19, [R1+0x5224] ;  /* 0x0052240001137983 */ /* 0x000ea20000300800 */
[----:B------:R-:W-:Y:S01]  /*13a90*/  ISETP.GE.AND P3, PT, R9, RZ, PT ;  /* 0x000000ff0900720c */ /* 0x000fe20003f66270 */
[--C-:B------:R-:W-:Y:S01]  /*13aa0*/  @!P1 IMAD.IADD R6, R6, 0x1, -R0.reuse ;  /* 0x0000000106069824 */ /* 0x100fe200078e0a00 */
[----:B------:R-:W-:Y:S01]  /*13ab0*/  ISETP.GE.AND P1, PT, R8, RZ, PT ;  /* 0x000000ff0800720c */ /* 0x000fe20003f26270 */
[----:B------:R-:W3:Y:S01]  /*13ac0*/  LDL.LU R11, [R1+0x2c] ;  /* 0x00002c00010b7983 */ /* 0x000ee20000300800 */
[----:B------:R-:W-:Y:S01]  /*13ad0*/  @!P5 IMAD.IADD R4, R4, 0x1, -R0 ;  /* 0x000000010404d824 */ /* 0x000fe200078e0a00 */
[----:B------:R-:W-:-:S02]  /*13ae0*/  ISETP.GT.U32.AND P4, PT, R0, R2, PT ;  /* 0x000000020000720c */ /* 0x000fc40003f84070 */
[----:B------:R-:W4:Y:S01]  /*13af0*/  LDL.LU R12, [R1+0x28] ;  /* 0x00002800010c7983 */ /* 0x000f220000300800 */
[----:B------:R-:W-:Y:S01]  /*13b00*/  ISETP.GE.AND P5, PT, R10, RZ, PT ;  /* 0x000000ff0a00720c */ /* 0x000fe20003fa6270 */
[----:B------:R-:W-:Y:S02]  /*13b10*/  @!P0 IMAD.IADD R3, R3, 0x1, -R0 ;  /* 0x0000000103038824 */ /* 0x000fe400078e0a00 */
[----:B------:R-:W2:Y:S01]  /*13b20*/  LDL.LU R9, [R1+0x24] ;  /* 0x0000240001097983 */ /* 0x000ea20000300800 */
[----:B------:R-:W-:-:S03]  /*13b30*/  ISETP.GE.AND P0, PT, R5, RZ, PT ;  /* 0x000000ff0500720c */ /* 0x000fc60003f06270 */
[----:B------:R-:W2:Y:S03]  /*13b40*/  LDL.LU R8, [R1+0x20] ;  /* 0x0000200001087983 */ /* 0x000ea60000300800 */
[----:B------:R-:W-:Y:S01]  /*13b50*/  @!P4 IMAD.IADD R2, R2, 0x1, -R0 ;  /* 0x000000010202c824 */ /* 0x000fe200078e0a00 */
[----:B------:R-:W2:Y:S04]  /*13b60*/  LDL.LU R152, [R1+0x1c] ;  /* 0x00001c0001987983 */ /* 0x000ea80000300800 */
[----:B------:R-:W2:Y:S01]  /*13b70*/  LDL.LU R10, [R1+0x5220] ;  /* 0x00522000010a7983 */ /* 0x000ea20000300800 */
[----:B------:R-:W-:-:S03]  /*13b80*/  ISETP.GT.U32.AND P4, PT, R0, R2, PT ;  /* 0x000000020000720c */ /* 0x000fc60003f84070 */
[----:B------:R-:W3:Y:S10]  /*13b90*/  LDL.LU R5, [R1+0x521c] ;  /* 0x00521c0001057983 */ /* 0x000ef40000300800 */
[----:B------:R-:W-:-:S02]  /*13ba0*/  @!P4 IMAD.IADD R2, R2, 0x1, -R0 ;  /* 0x000000010202c824 */ /* 0x000fc400078e0a00 */
[----:B------:R-:W0:Y:S01]  /*13bb0*/  S2R R0, SR_TID.X ;  /* 0x0000000000007919 */ /* 0x000e220000002100 */
[----:B------:R-:W-:Y:S01]  /*13bc0*/  @!P6 IMAD.MOV R13, RZ, RZ, -R13 ;  /* 0x000000ffff0de224 */ /* 0x000fe200078e0a0d */
[----:B0-----:R-:W-:-:S05]  /*13bd0*/  LOP3.LUT R0, R0, 0x3f, RZ, 0xc0, !PT ;  /* 0x0000003f00007812 */ /* 0x001fca00078ec0ff */
[----:B------:R-:W-:-:S05]  /*13be0*/  IMAD R0, R0, UR5, RZ ;  /* 0x0000000500007c24 */ /* 0x000fca000f8e02ff */
[----:B------:R0:W-:Y:S02]  /*13bf0*/  STL [R1+0xf4], R0 ;  /* 0x0000f40001007387 */ /* 0x0001e40000100800 */
[----:B0-----:R-:W-:Y:S02]  /*13c00*/  IADD3 R0, P6, R0, UR6, RZ ;  /* 0x0000000600007c10 */ /* 0x001fe4000ffde0ff */
[----:B---3--:R-:W-:Y:S01]  /*13c10*/  ISETP.NE.AND P4, PT, R5, RZ, PT ;  /* 0x000000ff0500720c */ /* 0x008fe20003f85270 */
[----:B------:R-:W-:Y:S01]  /*13c20*/  @!P0 IMAD.MOV R2, RZ, RZ, -R2 ;  /* 0x000000ffff028224 */ /* 0x000fe200078e0a02 */
[----:B------:R-:W-:Y:S01]  /*13c30*/  LOP3.LUT R5, RZ, R5, RZ, 0x33, !PT ;  /* 0x00000005ff057212 */ /* 0x000fe200078e33ff */
[----:B------:R0:W-:Y:S01]  /*13c40*/  STL [R1+0x51f4], R0 ;  /* 0x0051f40001007387 */ /* 0x0001e20000100800 */
[----:B------:R-:W-:Y:S02]  /*13c50*/  ULDC UR6, c[0x0][0x240] ;  /* 0x0000900000067ab9 */ /* 0x000fe40000000800 */
[----:B------:R-:W-:-:S02]  /*13c60*/  SEL R11, R5, R11, !P4 ;  /* 0x0000000b050b7207 */ /* 0x000fc40006000000 */
[C---:B----4-:R-:W-:Y:S02]  /*13c70*/  SEL R12, R5.reuse, R12, !P4 ;  /* 0x0000000c050c7207 */ /* 0x050fe40006000000 */
[C---:B--2---:R-:W-:Y:S01]  /*13c80*/  SEL R9, R5.reuse, R9, !P4 ;  /* 0x0000000905097207 */ /* 0x044fe20006000000 */
[----:B0-----:R-:W2:Y:S01]  /*13c90*/  LDL.LU R0, [R1+0x18] ;  /* 0x0000180001007983 */ /* 0x001ea20000300800 */
[----:B------:R-:W-:-:S03]  /*13ca0*/  SEL R8, R5, R8, !P4 ;  /* 0x0000000805087207 */ /* 0x000fc60006000000 */
[----:B------:R0:W-:Y:S01]  /*13cb0*/  STL [R1+0xf0], R11 ;  /* 0x0000f00b01007387 */ /* 0x0001e20000100800 */
[----:B------:R-:W-:-:S03]  /*13cc0*/  SEL R152, R5, R152, !P4 ;  /* 0x0000009805987207 */ /* 0x000fc60006000000 */
[----:B0-----:R-:W3:Y:S04]  /*13cd0*/  LDL.LU R11, [R1+0x5218] ;  /* 0x00521800010b7983 */ /* 0x001ee80000300800 */
[----:B------:R0:W-:Y:S04]  /*13ce0*/  STL [R1+0xec], R12 ;  /* 0x0000ec0c01007387 */ /* 0x0001e80000100800 */
[----:B0-----:R-:W4:Y:S04]  /*13cf0*/  LDL.LU R12, [R1+0x5214] ;  /* 0x00521400010c7983 */ /* 0x001f280000300800 */
[----:B------:R0:W-:Y:S04]  /*13d00*/  STL [R1+0xe8], R9 ;  /* 0x0000e80901007387 */ /* 0x0001e80000100800 */
[----:B0-----:R-:W3:Y:S04]  /*13d10*/  LDL.LU R9, [R1+0x5210] ;  /* 0x0052100001097983 */ /* 0x001ee80000300800 */
[----:B------:R0:W-:Y:S04]  /*13d20*/  STL [R1+0xe4], R8 ;  /* 0x0000e40801007387 */ /* 0x0001e80000100800 */
[----:B0-----:R-:W4:Y:S04]  /*13d30*/  LDL.LU R8, [R1+0x520c] ;  /* 0x00520c0001087983 */ /* 0x001f280000300800 */
[----:B------:R0:W-:Y:S04]  /*13d40*/  STL [R1+0xe0], R152 ;  /* 0x0000e09801007387 */ /* 0x0001e80000100800 */
[----:B0-----:R-:W3:Y:S01]  /*13d50*/  LDL.LU R152, [R1+0x5208] ;  /* 0x0052080001987983 */ /* 0x001ee20000300800 */
[----:B--2---:R-:W-:-:S05]  /*13d60*/  SEL R0, R5, R0, !P4 ;  /* 0x0000000005007207 */ /* 0x004fca0006000000 */
[----:B------:R3:W-:Y:S02]  /*13d70*/  STL [R1+0xdc], R0 ;  /* 0x0000dc0001007387 */ /* 0x0007e40000100800 */
[C---:B---3--:R-:W-:Y:S02]  /*13d80*/  SEL R0, R5.reuse, R152, !P4 ;  /* 0x0000009805007207 */ /* 0x048fe40006000000 */
[C---:B----4-:R-:W-:Y:S02]  /*13d90*/  SEL R152, R5.reuse, R8, !P4 ;  /* 0x0000000805987207 */ /* 0x050fe40006000000 */
[C---:B------:R-:W-:Y:S01]  /*13da0*/  SEL R8, R5.reuse, R9, !P4 ;  /* 0x0000000905087207 */ /* 0x040fe20006000000 */
[----:B------:R0:W-:Y:S01]  /*13db0*/  STL [R1+0xd8], R0 ;  /* 0x0000d80001007387 */ /* 0x0001e20000100800 */
[----:B------:R-:W-:-:S03]  /*13dc0*/  SEL R9, R5, R11, !P4 ;  /* 0x0000000b05097207 */ /* 0x000fc60006000000 */
[----:B------:R-:W-:Y:S01]  /*13dd0*/  STL [R1+0xd4], R152 ;  /* 0x0000d49801007387 */ /* 0x000fe20000100800 */
[----:B0-----:R-:W-:-:S03]  /*13de0*/  SEL R0, R5, R12, !P4 ;  /* 0x0000000c05007207 */ /* 0x001fc60006000000 */
[----:B------:R0:W-:Y:S04]  /*13df0*/  STL [R1+0xd0], R8 ;  /* 0x0000d00801007387 */ /* 0x0001e80000100800 */
[----:B------:R1:W-:Y:S01]  /*13e00*/  STL [R1+0xcc], R0 ;  /* 0x0000cc0001007387 */ /* 0x0003e20000100800 */
[----:B0-----:R-:W-:-:S03]  /*13e10*/  SEL R8, R5, R10, !P4 ;  /* 0x0000000a05087207 */ /* 0x001fc60006000000 */
[----:B------:R0:W-:Y:S01]  /*13e20*/  STL [R1+0xc8], R9 ;  /* 0x0000c80901007387 */ /* 0x0001e20000100800 */
[----:B-1----:R-:W-:-:S03]  /*13e30*/  SEL R0, R5, R19, !P4 ;  /* 0x0000001305007207 */ /* 0x002fc60006000000 */
[----:B------:R1:W-:Y:S04]  /*13e40*/  STL [R1+0xc4], R8 ;  /* 0x0000c40801007387 */ /* 0x0003e80000100800 */
[----:B------:R2:W-:Y:S01]  /*13e50*/  STL [R1+0xc0], R0 ;  /* 0x0000c00001007387 */ /* 0x0005e20000100800 */
[C---:B0-----:R-:W-:Y:S02]  /*13e60*/  SEL R9, R5.reuse, R20, !P4 ;  /* 0x0000001405097207 */ /* 0x041fe40006000000 */
[----:B-1----:R-:W-:-:S03]  /*13e70*/  SEL R8, R5, R21, !P4 ;  /* 0x0000001505087207 */ /* 0x002fc60006000000 */
[----:B------:R0:W-:Y:S01]  /*13e80*/  STL [R1+0xbc], R9 ;  /* 0x0000bc0901007387 */ /* 0x0001e20000100800 */
[----:B--2---:R-:W-:-:S03]  /*13e90*/  SEL R0, R5, R22, !P4 ;  /* 0x0000001605007207 */ /* 0x004fc60006000000 */
        /* <DEDUP_REMOVED lines=45> */
[C---:B-1----:R-:W-:Y:S02]  /*14170*/  SEL R8, R5.reuse, R70, !P4 ;  /* 0x0000004605087207 */ /* 0x042fe40006000000 */
[----:B--2---:R-:W-:-:S03]  /*14180*/  SEL R0, R5, R71, !P4 ;  /* 0x0000004705007207 */ /* 0x004fc60006000000 */
[----:B------:R0:W-:Y:S04]  /*14190*/  STL [R1+0x5c], R8 ;  /* 0x00005c0801007387 */ /* 0x0001e80000100800 */
        /* <DEDUP_REMOVED lines=24> */
[----:B------:R1:W-:Y:S01]  /*14320*/  STL [R1+0x14], R0 ;  /* 0x0000140001007387 */ /* 0x0003e20000100800 */
[----:B------:R-:W-:-:S03]  /*14330*/  SEL R37, R5, R51, !P4 ;  /* 0x0000003305257207 */ /* 0x000fc60006000000 */
[----:B------:R-:W-:Y:S04]  /*14340*/  STL [R1+0x20], R9 ;  /* 0x0000200901007387 */ /* 0x000fe80000100800 */
[----:B------:R-:W2:Y:S01]  /*14350*/  LDL.LU R51, [R1+0xf4] ;  /* 0x0000f40001337983 */ /* 0x000ea20000300800 */
[C---:B0-----:R-:W-:Y:S02]  /*14360*/  SEL R8, R5.reuse, R85, !P4 ;  /* 0x0000005505087207 */ /* 0x041fe40006000000 */
[C---:B-1----:R-:W-:Y:S02]  /*14370*/  SEL R0, R5.reuse, R86, !P4 ;  /* 0x0000005605007207 */ /* 0x042fe40006000000 */
[C---:B------:R-:W-:Y:S01]  /*14380*/  SEL R38, R5.reuse, R50, !P4 ;  /* 0x0000003205267207 */ /* 0x040fe20006000000 */
[----:B------:R-:W-:Y:S01]  /*14390*/  STL [R1+0x2c], R8 ;  /* 0x00002c0801007387 */ /* 0x000fe20000100800 */
[----:B------:R-:W-:-:S03]  /*143a0*/  SEL R39, R5, R49, !P4 ;  /* 0x0000003105277207 */ /* 0x000fc60006000000 */
[----:B------:R-:W3:Y:S01]  /*143b0*/  LDL.LU R50, [R1+0xf0] ;  /* 0x0000f00001327983 */ /* 0x000ee20000300800 */
[----:B------:R-:W-:-:S03]  /*143c0*/  SEL R40, R5, R48, !P4 ;  /* 0x0000003005287207 */ /* 0x000fc60006000000 */
[----:B------:R0:W-:Y:S01]  /*143d0*/  STL [R1+0x28], R0 ;  /* 0x0000280001007387 */ /* 0x0001e20000100800 */
[----:B------:R-:W-:-:S03]  /*143e0*/  SEL R41, R5, R47, !P4 ;  /* 0x0000002f05297207 */ /* 0x000fc60006000000 */
[----:B------:R-:W4:Y:S01]  /*143f0*/  LDL.LU R49, [R1+0xec] ;  /* 0x0000ec0001317983 */ /* 0x000f220000300800 */
[----:B------:R-:W-:-:S03]  /*14400*/  SEL R42, R5, R46, !P4 ;  /* 0x0000002e052a7207 */ /* 0x000fc60006000000 */
[----:B------:R-:W4:Y:S01]  /*14410*/  LDL.LU R48, [R1+0xe8] ;  /* 0x0000e80001307983 */ /* 0x000f220000300800 */
[----:B------:R-:W-:-:S03]  /*14420*/  SEL R43, R5, R45, !P4 ;  /* 0x0000002d052b7207 */ /* 0x000fc60006000000 */
[----:B------:R-:W4:Y:S04]  /*14430*/  LDL.LU R47, [R1+0xe4] ;  /* 0x0000e400012f7983 */ /* 0x000f280000300800 */
[----:B------:R-:W4:Y:S04]  /*14440*/  LDL.LU R46, [R1+0xe0] ;  /* 0x0000e000012e7983 */ /* 0x000f280000300800 */
[----:B------:R-:W4:Y:S01]  /*14450*/  LDL.LU R45, [R1+0xdc] ;  /* 0x0000dc00012d7983 */ /* 0x000f220000300800 */
[C---:B0-----:R-:W-:Y:S02]  /*14460*/  SEL R0, R5.reuse, R87, !P4 ;  /* 0x0000005705007207 */ /* 0x041fe40006000000 */
[----:B------:R-:W-:-:S02]  /*14470*/  SEL R152, R5, R88, !P4 ;  /* 0x0000005805987207 */ /* 0x000fc40006000000 */
[C---:B------:R-:W-:Y:S02]  /*14480*/  SEL R8, R5.reuse, R89, !P4 ;  /* 0x0000005905087207 */ /* 0x040fe40006000000 */
[C---:B------:R-:W-:Y:S02]  /*14490*/  SEL R12, R5.reuse, R93, !P4 ;  /* 0x0000005d050c7207 */ /* 0x040fe40006000000 */
[C---:B------:R-:W-:Y:S02]  /*144a0*/  SEL R9, R5.reuse, R90, !P4 ;  /* 0x0000005a05097207 */ /* 0x040fe40006000000 */
[C---:B------:R-:W-:Y:S01]  /*144b0*/  SEL R93, R5.reuse, R2, !P4 ;  /* 0x00000002055d7207 */ /* 0x040fe20006000000 */
[----:B------:R-:W-:Y:S04]  /*144c0*/  STL [R1+0x51f8], R0 ;  /* 0x0051f80001007387 */ /* 0x000fe80000100800 */
[----:B------:R-:W-:Y:S04]  /*144d0*/  STL [R1+0x51fc], R152 ;  /* 0x0051fc9801007387 */ /* 0x000fe80000100800 */
[----:B------:R-:W-:Y:S04]  /*144e0*/  STL [R1+0x5200], R8 ;  /* 0x0052000801007387 */ /* 0x000fe80000100800 */
[----:B------:R0:W-:Y:S01]  /*144f0*/  STL [R1+0x5204], R9 ;  /* 0x0052040901007387 */ /* 0x0001e20000100800 */
[----:B------:R-:W-:-:S02]  /*14500*/  SEL R19, R5, R69, !P4 ;  /* 0x0000004505137207 */ /* 0x000fc40006000000 */
[C---:B------:R-:W-:Y:S02]  /*14510*/  SEL R20, R5.reuse, R68, !P4 ;  /* 0x0000004405147207 */ /* 0x040fe40006000000 */
[C---:B------:R-:W-:Y:S02]  /*14520*/  SEL R21, R5.reuse, R67, !P4 ;  /* 0x0000004305157207 */ /* 0x040fe40006000000 */
[C---:B------:R-:W-:Y:S02]  /*14530*/  SEL R22, R5.reuse, R66, !P4 ;  /* 0x0000004205167207 */ /* 0x040fe40006000000 */
[C---:B------:R-:W-:Y:S02]  /*14540*/  SEL R23, R5.reuse, R65, !P4 ;  /* 0x0000004105177207 */ /* 0x040fe40006000000 */
[C---:B------:R-:W-:Y:S02]  /*14550*/  SEL R24, R5.reuse, R64, !P4 ;  /* 0x0000004005187207 */ /* 0x040fe40006000000 */
        /* <DEDUP_REMOVED lines=11> */
[C---:B------:R-:W-:Y:S01]  /*14610*/  SEL R36, R5.reuse, R52, !P4 ;  /* 0x0000003405247207 */ /* 0x040fe20006000000 */
[----:B------:R-:W-:Y:S01]  /*14620*/  @!P2 IMAD.MOV R7, RZ, RZ, -R7 ;  /* 0x000000ffff07a224 */ /* 0x000fe200078e0a07 */
[C---:B------:R-:W-:Y:S01]  /*14630*/  SEL R79, R5.reuse, R18, !P4 ;  /* 0x00000012054f7207 */ /* 0x040fe20006000000 */
[----:B------:R-:W-:Y:S01]  /*14640*/  @!P3 IMAD.MOV R6, RZ, RZ, -R6 ;  /* 0x000000ffff06b224 */ /* 0x000fe200078e0a06 */
[C---:B------:R-:W-:Y:S01]  /*14650*/  SEL R81, R5.reuse, R17, !P4 ;  /* 0x0000001105517207 */ /* 0x040fe20006000000 */
[----:B------:R-:W-:Y:S01]  /*14660*/  @!P1 IMAD.MOV R4, RZ, RZ, -R4 ;  /* 0x000000ffff049224 */ /* 0x000fe200078e0a04 */
[C---:B------:R-:W-:Y:S01]  /*14670*/  SEL R82, R5.reuse, R16, !P4 ;  /* 0x0000001005527207 */ /* 0x040fe20006000000 */
[----:B------:R-:W-:Y:S01]  /*14680*/  @!P5 IMAD.MOV R3, RZ, RZ, -R3 ;  /* 0x000000ffff03d224 */ /* 0x000fe200078e0a03 */
        /* <DEDUP_REMOVED lines=77> */
[----:B------:R-:W-:Y:S02]  /*14b60*/  SEL R164, R5, R164, !P4 ;  /* 0x000000a405a47207 */ /* 0x000fe40006000000 */
[----:B--2---:R-:W-:-:S05]  /*14b70*/  LEA.HI.X.SX32 R2, R51, UR7, 0x1, P6 ;  /* 0x0000000733027c11 */ /* 0x004fca000b0f0eff */
[----:B------:R1:W-:Y:S04]  /*14b80*/  STL [R1+0x51f0], R2 ;  /* 0x0051f00201007387 */ /* 0x0003e80000100800 */
[----:B------:R-:W2:Y:S04]  /*14b90*/  LDL.LU R75, [R1+0xd8] ;  /* 0x0000d800014b7983 */ /* 0x000ea80000300800 */
        /* <DEDUP_REMOVED lines=19> */
[----:B------:R-:W2:Y:S01]  /*14cd0*/  LDL.LU R55, [R1+0x88] ;  /* 0x0000880001377983 */ /* 0x000ea20000300800 */
[----:B---3--:R-:W-:-:S03]  /*14ce0*/  IMAD R86, R50, UR6, RZ ;  /* 0x0000000632567c24 */ /* 0x008fc6000f8e02ff */
[----:B------:R-:W3:Y:S01]  /*14cf0*/  LDL.LU R54, [R1+0x84] ;  /* 0x0000840001367983 */ /* 0x000ee20000300800 */
[----:B----4-:R-:W-:-:S03]  /*14d00*/  IMAD R83, R49, UR6, RZ ;  /* 0x0000000631537c24 */ /* 0x010fc6000f8e02ff */
[----:B------:R-:W4:Y:S01]  /*14d10*/  LDL.LU R53, [R1+0x80] ;  /* 0x0000800001357983 */ /* 0x000f220000300800 */
[----:B------:R-:W-:-:S03]  /*14d20*/  IMAD R80, R48, UR6, RZ ;  /* 0x0000000630507c24 */ /* 0x000fc6000f8e02ff */
[----:B------:R-:W4:Y:S01]  /*14d30*/  LDL.LU R52, [R1+0x7c] ;  /* 0x00007c0001347983 */ /* 0x000f220000300800 */
[----:B------:R-:W-:-:S03]  /*14d40*/  IMAD R78, R47, UR6, RZ ;  /* 0x000000062f4e7c24 */ /* 0x000fc6000f8e02ff */
[----:B------:R-:W4:Y:S01]  /*14d50*/  LDL.LU R51, [R1+0x78] ;  /* 0x0000780001337983 */ /* 0x000f220000300800 */
[----:B------:R-:W-:-:S03]  /*14d60*/  IMAD R77, R46, UR6, RZ ;  /* 0x000000062e4d7c24 */ /* 0x000fc6000f8e02ff */
[----:B------:R-:W4:Y:S01]  /*14d70*/  LDL.LU R50, [R1+0x74] ;  /* 0x0000740001327983 */ /* 0x000f220000300800 */
[----:B------:R-:W-:-:S03]  /*14d80*/  IMAD R76, R45, UR6, RZ ;  /* 0x000000062d4c7c24 */ /* 0x000fc6000f8e02ff */
[----:B------:R-:W4:Y:S04]  /*14d90*/  LDL.LU R49, [R1+0x70] ;  /* 0x0000700001317983 */ /* 0x000f280000300800 */
[----:B------:R-:W4:Y:S04]  /*14da0*/  LDL.LU R48, [R1+0x6c] ;  /* 0x00006c0001307983 */ /* 0x000f280000300800 */
[----:B------:R-:W4:Y:S04]  /*14db0*/  LDL.LU R47, [R1+0x68] ;  /* 0x00006800012f7983 */ /* 0x000f280000300800 */
[----:B------:R-:W4:Y:S04]  /*14dc0*/  LDL.LU R46, [R1+0x64] ;  /* 0x00006400012e7983 */ /* 0x000f280000300800 */
[----:B------:R-:W4:Y:S04]  /*14dd0*/  LDL.LU R45, [R1+0x60] ;  /* 0x00006000012d7983 */ /* 0x000f280000300800 */
[----:B------:R-:W4:Y:S04]  /*14de0*/  LDL.LU R18, [R1+0x5c] ;  /* 0x00005c0001127983 */ /* 0x000f280000300800 */
[----:B------:R-:W4:Y:S04]  /*14df0*/  LDL.LU R17, [R1+0x58] ;  /* 0x0000580001117983 */ /* 0x000f280000300800 */
[----:B------:R-:W4:Y:S04]  /*14e00*/  LDL.LU R16, [R1+0x54] ;  /* 0x0000540001107983 */ /* 0x000f280000300800 */
[----:B------:R-:W4:Y:S01]  /*14e10*/  LDL.LU R15, [R1+0x50] ;  /* 0x00005000010f7983 */ /* 0x000f220000300800 */
[----:B------:R-:W-:-:S03]  /*14e20*/  SEL R165, R5, R165, !P4 ;  /* 0x000000a505a57207 */ /* 0x000fc60006000000 */
[----:B------:R-:W4:Y:S01]  /*14e30*/  LDL.LU R14, [R1+0x4c] ;  /* 0x00004c00010e7983 */ /* 0x000f220000300800 */
[----:B------:R-:W-:-:S03]  /*14e40*/  SEL R166, R5, R166, !P4 ;  /* 0x000000a605a67207 */ /* 0x000fc60006000000 */
[----:B------:R-:W4:Y:S01]  /*14e50*/  LDL.LU R13, [R1+0x48] ;  /* 0x00004800010d7983 */ /* 0x000f220000300800 */
[C---:B------:R-:W-:Y:S02]  /*14e60*/  SEL R167, R5.reuse, R167, !P4 ;  /* 0x000000a705a77207 */ /* 0x040fe40006000000 */
[C---:B------:R-:W-:Y:S01]  /*14e70*/  SEL R168, R5.reuse, R168, !P4 ;  /* 0x000000a805a87207 */ /* 0x040fe20006000000 */
[----:B------:R-:W4:Y:S01]  /*14e80*/  LDL.LU R7, [R1+0x44] ;  /* 0x0000440001077983 */ /* 0x000f220000300800 */
[C---:B------:R-:W-:Y:S02]  /*14e90*/  SEL R169, R5.reuse, R169, !P4 ;  /* 0x000000a905a97207 */ /* 0x040fe40006000000 */
[C---:B------:R-:W-:Y:S01]  /*14ea0*/  SEL R170, R5.reuse, R170, !P4 ;  /* 0x000000aa05aa7207 */ /* 0x040fe20006000000 */
[----:B------:R-:W4:Y:S01]  /*14eb0*/  LDL.LU R6, [R1+0x40] ;  /* 0x0000400001067983 */ /* 0x000f220000300800 */
        /* <DEDUP_REMOVED lines=83> */
[----:B------:R-:W-:Y:S02]  /*153f0*/  SEL R91, R5, R3, !P4 ;  /* 0x00000003055b7207 */ /* 0x000fe40006000000 */
[----:B------:R-:W4:Y:S04]  /*15400*/  LDL.LU R5, [R1+0x3c] ;  /* 0x00003c0001057983 */ /* 0x000f280000300800 */
[----:B------:R-:W4:Y:S04]  /*15410*/  LDL.LU R4, [R1+0x38] ;  /* 0x0000380001047983 */ /* 0x000f280000300800 */
[----:B------:R-:W4:Y:S04]  /*15420*/  LDL.LU R3, [R1+0x34] ;  /* 0x0000340001037983 */ /* 0x000f280000300800 */
[----:B------:R-:W4:Y:S04]  /*15430*/  LDL.LU R92, [R1+0x30] ;  /* 0x00003000015c7983 */ /* 0x000f280000300800 */
[----:B0-----:R-:W2:Y:S04]  /*15440*/  LDL.LU R9, [R1+0x8] ;  /* 0x0000080001097983 */ /* 0x001ea80000300800 */
[----:B------:R-:W3:Y:S04]  /*15450*/  LDL.LU R8, [R1+0x14] ;  /* 0x0000140001087983 */ /* 0x000ee80000300800 */
[----:B------:R-:W4:Y:S04]  /*15460*/  LDL.LU R152, [R1+0x20] ;  /* 0x0000200001987983 */ /* 0x000f280000300800 */
[----:B------:R-:W4:Y:S04]  /*15470*/  LDL.LU R0, [R1+0x2c] ;  /* 0x00002c0001007983 */ /* 0x000f280000300800 */
[----:B-1----:R-:W4:Y:S01]  /*15480*/  LDL.LU R2, [R1+0x28] ;  /* 0x0000280001027983 */ /* 0x002f220000300800 */
[----:B--2---:R-:W-:-:S02]  /*15490*/  IMAD R9, R9, UR6, RZ ;  /* 0x0000000609097c24 */ /* 0x004fc4000f8e02ff */
[----:B---3--:R-:W-:-:S03]  /*154a0*/  IMAD R8, R8, UR6, RZ ;  /* 0x0000000608087c24 */ /* 0x008fc6000f8e02ff */
[----:B------:R0:W-:Y:S01]  /*154b0*/  STL [R1+0x8], R9 ;  /* 0x0000080901007387 */ /* 0x0001e20000100800 */
[----:B----4-:R-:W-:Y:S02]  /*154c0*/  IMAD R152, R152, UR6, RZ ;  /* 0x0000000698987c24 */ /* 0x010fe4000f8e02ff */
[----:B------:R-:W-:Y:S01]  /*154d0*/  IMAD R0, R0, UR6, RZ ;  /* 0x0000000600007c24 */ /* 0x000fe2000f8e02ff */
[----:B0-----:R-:W2:Y:S04]  /*154e0*/  LDL.LU R9, [R1+0x5204] ;  /* 0x0052040001097983 */ /* 0x001ea80000300800 */
[----:B------:R0:W-:Y:S04]  /*154f0*/  STL [R1+0x14], R8 ;  /* 0x0000140801007387 */ /* 0x0001e80000100800 */
[----:B0-----:R-:W3:Y:S04]  /*15500*/  LDL.LU R8, [R1+0x5200] ;  /* 0x0052000001087983 */ /* 0x001ee80000300800 */
[----:B------:R0:W-:Y:S04]  /*15510*/  STL [R1+0x20], R152 ;  /* 0x0000209801007387 */ /* 0x0001e80000100800 */
[----:B0-----:R-:W4:Y:S04]  /*15520*/  LDL.LU R152, [R1+0x51fc] ;  /* 0x0051fc0001987983 */ /* 0x001f280000300800 */
[----:B------:R0:W-:Y:S04]  /*15530*/  STL [R1+0x2c], R0 ;  /* 0x00002c0001007387 */ /* 0x0001e80000100800 */
[----:B0-----:R-:W2:Y:S01]  /*15540*/  LDL.LU R0, [R1+0x51f8] ;  /* 0x0051f80001007983 */ /* 0x001ea20000300800 */
[----:B------:R-:W-:-:S05]  /*15550*/  IMAD R2, R2, UR6, RZ ;  /* 0x0000000602027c24 */ /* 0x000fca000f8e02ff */
[----:B------:R2:W-:Y:S02]  /*15560*/  STL [R1+0x28], R2 ;  /* 0x0000280201007387 */ /* 0x0005e40000100800 */
[----:B--2---:R-:W-:Y:S02]  /*15570*/  IMAD R2, R0, UR6, RZ ;  /* 0x0000000600027c24 */ /* 0x004fe4000f8e02ff */
[----:B------:R-:W2:Y:S04]  /*15580*/  LDL.LU R0, [R1+0x51f4] ;  /* 0x0051f40001007983 */ /* 0x000ea80000300800 */
[----:B------:R2:W-:Y:S01]  /*15590*/  STL [R1+0x24], R2 ;  /* 0x0000240201007387 */ /* 0x0005e20000100800 */
[----:B------:R-:W-:Y:S01]  /*155a0*/  IMAD R75, R75, UR6, RZ ;  /* 0x000000064b4b7c24 */ /* 0x000fe2000f8e02ff */
[----:B--2---:R-:W-:-:S05]  /*155b0*/  IADD3 R2, P3, R86, R0, RZ ;  /* 0x0000000056027210 */ /* 0x004fca0007f7e0ff */
[----:B------:R0:W-:Y:S02]  /*155c0*/  STL [R1+0x2864], R2 ;  /* 0x0028640201007387 */ /* 0x0001e40000100800 */
[----:B0-----:R-:W-:-:S05]  /*155d0*/  IADD3 R2, P2, R83, R0, RZ ;  /* 0x0000000053027210 */ /* 0x001fca0007f5e0ff */
        /* <DEDUP_REMOVED lines=10> */
[----:B------:R0:W-:Y:S04]  /*15680*/  STL [R1+0x2894], R2 ;  /* 0x0028940201007387 */ /* 0x0001e80000100800 */
[----:B0-----:R-:W2:Y:S01]  /*15690*/  LDL.LU R2, [R1+0x51f0] ;  /* 0x0051f00001027983 */ /* 0x001ea20000300800 */
[----:B------:R-:W-:Y:S02]  /*156a0*/  IMAD R74, R74, UR6, RZ ;  /* 0x000000064a4a7c24 */ /* 0x000fe4000f8e02ff */
[----:B------:R-:W-:Y:S02]  /*156b0*/  IMAD R73, R73, UR6, RZ ;  /* 0x0000000649497c24 */ /* 0x000fe4000f8e02ff */
[----:B------:R-:W-:Y:S02]  /*156c0*/  IMAD R72, R72, UR6, RZ ;  /* 0x0000000648487c24 */ /* 0x000fe4000f8e02ff */
[----:B------:R-:W-:-:S02]  /*156d0*/  IMAD R71, R71, UR6, RZ ;  /* 0x0000000647477c24 */ /* 0x000fc4000f8e02ff */
[----:B------:R-:W-:Y:S02]  /*156e0*/  IMAD R70, R70, UR6, RZ ;  /* 0x0000000646467c24 */ /* 0x000fe4000f8e02ff */
[----:B------:R-:W-:Y:S02]  /*156f0*/  IMAD R69, R69, UR6, RZ ;  /* 0x0000000645457c24 */ /* 0x000fe4000f8e02ff */
        /* <DEDUP_REMOVED lines=51> */
[----:B------:R-:W-:Y:S01]  /*15a30*/  IMAD R17, R17, UR6, RZ ;  /* 0x0000000611117c24 */ /* 0x000fe2000f8e02ff */
[----:B--2---:R-:W-:-:S05]  /*15a40*/  LEA.HI.X.SX32 R86, R86, R2, 0x1, P3 ;  /* 0x0000000256567211 */ /* 0x004fca00018f0eff */
[----:B------:R0:W-:Y:S01]  /*15a50*/  STL [R1+0x2860], R86 ;  /* 0x0028605601007387 */ /* 0x0001e20000100800 */
[----:B------:R-:W-:Y:S02]  /*15a60*/  LEA.HI.X.SX32 R80, R80, R2, 0x1, P1 ;  /* 0x0000000250507211 */ /* 0x000fe400008f0eff */
[----:B0-----:R-:W-:-:S05]  /*15a70*/  IADD3 R86, P3, R74, R0, RZ ;  /* 0x000000004a567210 */ /* 0x001fca0007f7e0ff */
[----:B------:R0:W-:Y:S02]  /*15a80*/  STL [R1+0x289c], R86 ;  /* 0x00289c5601007387 */ /* 0x0001e40000100800 */
[----:B0-----:R-:W-:Y:S02]  /*15a90*/  LEA.HI.X.SX32 R86, R83, R2, 0x1, P2 ;  /* 0x0000000253567211 */ /* 0x001fe400010f0eff */
[----:B------:R-:W-:-:S03]  /*15aa0*/  IADD3 R83, P2, R73, R0, RZ ;  /* 0x0000000049537210 */ /* 0x000fc60007f5e0ff */
[----:B------:R0:W-:Y:S04]  /*15ab0*/  STL [R1+0x2868], R86 ;  /* 0x0028685601007387 */ /* 0x0001e80000100800 */
[----:B------:R1:W-:Y:S04]  /*15ac0*/  STL [R1+0x28a4], R83 ;  /* 0x0028a45301007387 */ /* 0x0003e80000100800 */
[----:B------:R2:W-:Y:S01]  /*15ad0*/  STL [R1+0x2870], R80 ;  /* 0x0028705001007387 */ /* 0x0005e20000100800 */
[----:B0-----:R-:W-:Y:S02]  /*15ae0*/  IADD3 R86, P1, R72, R0, RZ ;  /* 0x0000000048567210 */ /* 0x001fe40007f3e0ff */
[----:B-1----:R-:W-:-:S02]  /*15af0*/  LEA.HI.X.SX32 R83, R78, R2, 0x1, P0 ;  /* 0x000000024e537211 */ /* 0x002fc400000f0eff */
[----:B------:R-:W-:Y:S02]  /*15b00*/  LEA.HI.X.SX32 R78, R77, R2, 0x1, P4 ;  /* 0x000000024d4e7211 */ /* 0x000fe400020f0eff */
[-C--:B--2---:R-:W-:Y:S01]  /*15b10*/  IADD3 R80, P0, R71, R0.reuse, RZ ;  /* 0x0000000047507210 */ /* 0x084fe20007f1e0ff */
[----:B------:R-:W-:Y:S01]  /*15b20*/  STL [R1+0x28ac], R86 ;  /* 0x0028ac5601007387 */ /* 0x000fe20000100800 */
[----:B------:R-:W-:Y:S02]  /*15b30*/  IADD3 R77, P4, R70, R0, RZ ;  /* 0x00000000464d7210 */ /* 0x000fe40007f9e0ff */
[----:B------:R-:W-:Y:S01]  /*15b40*/  LEA.HI.X.SX32 R76, R76, R2, 0x1, P6 ;  /* 0x000000024c4c7211 */ /* 0x000fe200030f0eff */
[----:B------:R-:W-:Y:S04]  /*15b50*/  STL [R1+0x2878], R83 ;  /* 0x0028785301007387 */ /* 0x000fe80000100800 */
[----:B------:R-:W-:Y:S04]  /*15b60*/  STL [R1+0x28b4], R80 ;  /* 0x0028b45001007387 */ /* 0x000fe80000100800 */
[----:B------:R0:W-:Y:S04]  /*15b70*/  STL [R1+0x2880], R78 ;  /* 0x0028804e01007387 */ /* 0x0001e80000100800 */
[----:B------:R1:W-:Y:S04]  /*15b80*/  STL [R1+0x28bc], R77 ;  /* 0x0028bc4d01007387 */ /* 0x0003e80000100800 */
[----:B------:R2:W-:Y:S01]  /*15b90*/  STL [R1+0x2888], R76 ;  /* 0x0028884c01007387 */ /* 0x0005e20000100800 */
[----:B0-----:R-:W-:-:S02]  /*15ba0*/  IADD3 R78, P6, R69, R0, RZ ;  /* 0x00000000454e7210 */ /* 0x001fc40007fde0ff */
[-C--:B-1----:R-:W-:Y:S02]  /*15bb0*/  LEA.HI.X.SX32 R77, R75, R2.reuse, 0x1, P5 ;  /* 0x000000024b4d7211 */ /* 0x082fe400028f0eff */
        /* <DEDUP_REMOVED lines=191> */
[----:B-1----:R-:W-:-:S03]  /*167b0*/  LEA.HI.X.SX32 R29, R27, R2, 0x1, P6 ;  /* 0x000000021b1d7211 */ /* 0x002fc600030f0eff */
[----:B------:R-:W-:Y:S01]  /*167c0*/  STL [R1+0x2a44], R30 ;  /* 0x002a441e01007387 */ /* 0x000fe20000100800 */
[----:B------:R-:W-:Y:S02]  /*167d0*/  LEA.HI.X.SX32 R27, R26, R2, 0x1, P5 ;  /* 0x000000021a1b7211 */ /* 0x000fe400028f0eff */
[-C--:B--2---:R-:W-:Y:S01]  /*167e0*/  IADD3 R28, P6, R20, R0.reuse, RZ ;  /* 0x00000000141c7210 */ /* 0x084fe20007fde0ff */
[----:B------:R-:W-:Y:S01]  /*167f0*/  STL [R1+0x2a10], R29 ;  /* 0x002a101d01007387 */ /* 0x000fe20000100800 */
[----:B------:R-:W-:Y:S02]  /*16800*/  IADD3 R26, P5, R19, R0, RZ ;  /* 0x00000000131a7210 */ /* 0x000fe40007fbe0ff */
[----:B------:R-:W-:Y:S01]  /*16810*/  LEA.HI.X.SX32 R25, R25, R2, 0x1, P3 ;  /* 0x0000000219197211 */ /* 0x000fe200018f0eff */
[----:B------:R-:W-:Y:S04]  /*16820*/  STL [R1+0x2a4c], R28 ;  /* 0x002a4c1c01007387 */ /* 0x000fe80000100800 */
[----:B------:R-:W2:Y:S04]  /*16830*/  LDL.LU R76, [R1+0x8] ;  /* 0x00000800014c7983 */ /* 0x000ea80000300800 */
[----:B------:R-:W-:Y:S04]  /*16840*/  STL [R1+0x2a18], R27 ;  /* 0x002a181b01007387 */ /* 0x000fe80000100800 */
[----:B------:R0:W-:Y:S04]  /*16850*/  STL [R1+0x2a54], R26 ;  /* 0x002a541a01007387 */ /* 0x0001e80000100800 */
[----:B------:R-:W2:Y:S04]  /*16860*/  LDL.LU R77, [R1+0x14] ;  /* 0x00001400014d7983 */ /* 0x000ea80000300800 */
[----:B------:R1:W-:Y:S01]  /*16870*/  STL [R1+0x2a20], R25 ;  /* 0x002a201901007387 */ /* 0x0003e20000100800 */
[----:B0-----:R-:W-:-:S03]  /*16880*/  IADD3 R26, P3, R18, R0, RZ ;  /* 0x00000000121a7210 */ /* 0x001fc60007f7e0ff */
[----:B------:R-:W2:Y:S01]  /*16890*/  LDL.LU R78, [R1+0x20] ;  /* 0x00002000014e7983 */ /* 0x000ea20000300800 */
[----:B-1----:R-:W-:-:S03]  /*168a0*/  LEA.HI.X.SX32 R25, R24, R2, 0x1, P2 ;  /* 0x0000000218197211 */ /* 0x002fc600010f0eff */
[----:B------:R-:W-:Y:S01]  /*168b0*/  STL [R1+0x2a5c], R26 ;  /* 0x002a5c1a01007387 */ /* 0x000fe20000100800 */
[----:B------:R-:W-:-:S03]  /*168c0*/  IADD3 R24, P2, R17, R0, RZ ;  /* 0x0000000011187210 */ /* 0x000fc60007f5e0ff */
[----:B------:R-:W2:Y:S04]  /*168d0*/  LDL.LU R80, [R1+0x2c] ;  /* 0x00002c0001507983 */ /* 0x000ea80000300800 */
[----:B------:R0:W-:Y:S04]  /*168e0*/  STL [R1+0x2a28], R25 ;  /* 0x002a281901007387 */ /* 0x0001e80000100800 */
[----:B------:R-:W2:Y:S04]  /*168f0*/  LDL.LU R83, [R1+0x28] ;  /* 0x0000280001537983 */ /* 0x000ea80000300800 */
[----:B------:R1:W-:Y:S04]  /*16900*/  STL [R1+0x2a64], R24 ;  /* 0x002a641801007387 */ /* 0x0003e80000100800 */
[----:B------:R-:W2:Y:S01]  /*16910*/  LDL.LU R86, [R1+0x24] ;  /* 0x0000240001567983 */ /* 0x000ea20000300800 */
[----:B------:R-:W-:Y:S01]  /*16920*/  IMAD R16, R16, UR6, RZ ;  /* 0x0000000610107c24 */ /* 0x000fe2000f8e02ff */
[----:B------:R-:W-:Y:S01]  /*16930*/  LEA.HI.X.SX32 R23, R23, R2, 0x1, P1 ;  /* 0x0000000217177211 */ /* 0x000fe200008f0eff */
[----:B------:R-:W-:-:S02]  /*16940*/  IMAD R15, R15, UR6, RZ ;  /* 0x000000060f0f7c24 */ /* 0x000fc4000f8e02ff */
[----:B------:R-:W-:Y:S01]  /*16950*/  IMAD R14, R14, UR6, RZ ;  /* 0x000000060e0e7c24 */ /* 0x000fe2000f8e02ff */
[----:B0-----:R-:W-:Y:S01]  /*16960*/  IADD3 R25, P1, R16, R0, RZ ;  /* 0x0000000010197210 */ /* 0x001fe20007f3e0ff */
[----:B------:R0:W-:Y:S01]  /*16970*/  STL [R1+0x2a30], R23 ;  /* 0x002a301701007387 */ /* 0x0001e20000100800 */
[-C--:B-1----:R-:W-:Y:S01]  /*16980*/  LEA.HI.X.SX32 R24, R22, R2.reuse, 0x1, P0 ;  /* 0x0000000216187211 */ /* 0x082fe200000f0eff */
[----:B------:R-:W-:Y:S01]  /*16990*/  IMAD R13, R13, UR6, RZ ;  /* 0x000000060d0d7c24 */ /* 0x000fe2000f8e02ff */
[----:B------:R-:W-:Y:S01]  /*169a0*/  LEA.HI.X.SX32 R22, R21, R2, 0x1, P4 ;  /* 0x0000000215167211 */ /* 0x000fe200020f0eff */
[----:B------:R-:W-:Y:S01]  /*169b0*/  STL [R1+0x2a6c], R25 ;  /* 0x002a6c1901007387 */ /* 0x000fe20000100800 */
[----:B------:R-:W-:Y:S01]  /*169c0*/  IADD3 R21, P4, R14, R0, RZ ;  /* 0x000000000e157210 */ /* 0x000fe20007f9e0ff */
[----:B------:R-:W-:Y:S01]  /*169d0*/  IMAD R7, R7, UR6, RZ ;  /* 0x0000000607077c24 */ /* 0x000fe2000f8e02ff */
[----:B------:R-:W-:Y:S02]  /*169e0*/  LEA.HI.X.SX32 R20, R20, R2, 0x1, P6 ;  /* 0x0000000214147211 */ /* 0x000fe400030f0eff */
[----:B0-----:R-:W-:Y:S01]  /*169f0*/  IADD3 R23, P0, R15, R0, RZ ;  /* 0x000000000f177210 */ /* 0x001fe20007f1e0ff */
[----:B------:R-:W-:Y:S01]  /*16a00*/  STL [R1+0x2a38], R24 ;  /* 0x002a381801007387 */ /* 0x000fe20000100800 */
[----:B------:R-:W-:-:S03]  /*16a10*/  IMAD R6, R6, UR6, RZ ;  /* 0x0000000606067c24 */ /* 0x000fc6000f8e02ff */
[----:B------:R-:W-:Y:S04]  /*16a20*/  STL [R1+0x2a74], R23 ;  /* 0x002a741701007387 */ /* 0x000fe80000100800 */
[----:B------:R0:W-:Y:S04]  /*16a30*/  STL [R1+0x2a40], R22 ;  /* 0x002a401601007387 */ /* 0x0001e80000100800 */
[----:B------:R1:W-:Y:S01]  /*16a40*/  STL [R1+0x2a7c], R21 ;  /* 0x002a7c1501007387 */ /* 0x0003e20000100800 */
[----:B------:R-:W-:-:S03]  /*16a50*/  IMAD R5, R5, UR6, RZ ;  /* 0x0000000605057c24 */ /* 0x000fc6000f8e02ff */
[----:B------:R3:W-:Y:S01]  /*16a60*/  STL [R1+0x2a48], R20 ;  /* 0x002a481401007387 */ /* 0x0007e20000100800 */
[----:B0-----:R-:W-:Y:S02]  /*16a70*/  IADD3 R22, P6, R13, R0, RZ ;  /* 0x000000000d167210 */ /* 0x001fe40007fde0ff */
[-C--:B-1----:R-:W-:Y:S02]  /*16a80*/  LEA.HI.X.SX32 R21, R19, R2.reuse, 0x1, P5 ;  /* 0x0000000213157211 */ /* 0x082fe400028f0eff */
[----:B------:R-:W-:Y:S02]  /*16a90*/  LEA.HI.X.SX32 R19, R18, R2, 0x1, P3 ;  /* 0x0000000212137211 */ /* 0x000fe400018f0eff */
[-C--:B---3--:R-:W-:Y:S01]  /*16aa0*/  IADD3 R20, P5, R7, R0.reuse, RZ ;  /* 0x0000000007147210 */ /* 0x088fe20007fbe0ff */
[----:B------:R-:W-:Y:S01]  /*16ab0*/  STL [R1+0x2a84], R22 ;  /* 0x002a841601007387 */ /* 0x000fe20000100800 */
[----:B------:R-:W-:Y:S01]  /*16ac0*/  IADD3 R18, P3, R6, R0, RZ ;  /* 0x0000000006127210 */ /* 0x000fe20007f7e0ff */
[----:B------:R-:W-:Y:S01]  /*16ad0*/  IMAD R4, R4, UR6, RZ ;  /* 0x0000000604047c24 */ /* 0x000fe2000f8e02ff */
[----:B------:R-:W-:Y:S01]  /*16ae0*/  LEA.HI.X.SX32 R17, R17, R2, 0x1, P2 ;  /* 0x0000000211117211 */ /* 0x000fe200010f0eff */
        /* <DEDUP_REMOVED lines=21> */
[-C--:B------:R-:W-:Y:S01]  /*16c40*/  LEA.HI.X.SX32 R13, R7, R2.reuse, 0x1, P5 ;  /* 0x00000002070d7211 */ /* 0x080fe200028f0eff */
[----:B------:R-:W-:Y:S01]  /*16c50*/  STL [R1+0x2ab4], R16 ;  /* 0x002ab41001007387 */ /* 0x000fe20000100800 */
[----:B------:R-:W-:-:S03]  /*16c60*/  LEA.HI.X.SX32 R6, R6, R2, 0x1, P3 ;  /* 0x0000000206067211 */ /* 0x000fc600018f0eff */
[----:B------:R-:W-:Y:S01]  /*16c70*/  STL [R1+0x2a80], R15 ;  /* 0x002a800f01007387 */ /* 0x000fe20000100800 */
[----:B------:R-:W-:Y:S01]  /*16c80*/  LEA.HI.X.SX32 R3, R3, R2, 0x1, P0 ;  /* 0x0000000203037211 */ /* 0x000fe200000f0eff */
[----:B----4-:R-:W-:Y:S02]  /*16c90*/  IMAD R152, R152, UR6, RZ ;  /* 0x0000000698987c24 */ /* 0x010fe4000f8e02ff */
        /* <DEDUP_REMOVED lines=18> */
[----:B------:R-:W-:Y:S01]  /*16dc0*/  IMAD R107, R107, UR6, RZ ;  /* 0x000000066b6b7c24 */ /* 0x000fe2000f8e02ff */
[----:B--2---:R-:W-:-:S05]  /*16dd0*/  IADD3 R14, P6, R76, R0, RZ ;  /* 0x000000004c0e7210 */ /* 0x004fca0007fde0ff */
[----:B------:R-:W-:Y:S01]  /*16de0*/  STL [R1+0x2abc], R14 ;  /* 0x002abc0e01007387 */ /* 0x000fe20000100800 */
        /* <DEDUP_REMOVED lines=8> */
[----:B------:R-:W-:Y:S04]  /*16e70*/  STL [R1+0x2acc], R13 ;  /* 0x002acc0d01007387 */ /* 0x000fe80000100800 */
[----:B------:R-:W-:Y:S01]  /*16e80*/  STL [R1+0x2a98], R7 ;  /* 0x002a980701007387 */ /* 0x000fe20000100800 */
[----:B------:R-:W-:-:S03]  /*16e90*/  IADD3 R4, P1, R83, R0, RZ ;  /* 0x0000000053047210 */ /* 0x000fc60007f3e0ff */
[----:B------:R-:W-:Y:S04]  /*16ea0*/  STL [R1+0x2ad4], R6 ;  /* 0x002ad40601007387 */ /* 0x000fe80000100800 */
[----:B------:R0:W-:Y:S04]  /*16eb0*/  STL [R1+0x2aa0], R5 ;  /* 0x002aa00501007387 */ /* 0x0001e80000100800 */
[----:B------:R1:W-:Y:S04]  /*16ec0*/  STL [R1+0x2adc], R4 ;  /* 0x002adc0401007387 */ /* 0x0003e80000100800 */
[----:B------:R2:W-:Y:S01]  /*16ed0*/  STL [R1+0x2aa8], R3 ;  /* 0x002aa80301007387 */ /* 0x0005e20000100800 */
[----:B0-----:R-:W-:-:S02]  /*16ee0*/  IADD3 R5, P0, R86, R0, RZ ;  /* 0x0000000056057210 */ /* 0x001fc40007f1e0ff */
[----:B-1----:R-:W-:-:S03]  /*16ef0*/  LEA.HI.X.SX32 R4, R92, R2, 0x1, P4 ;  /* 0x000000025c047211 */ /* 0x002fc600020f0eff */
[----:B------:R0:W-:Y:S01]  /*16f00*/  STL [R1+0x2ae4], R5 ;  /* 0x002ae40501007387 */ /* 0x0001e20000100800 */
[----:B--2---:R-:W-:-:S03]  /*16f10*/  IADD3 R3, P4, R152, R0, RZ ;  /* 0x0000000098037210 */ /* 0x004fc60007f9e0ff */
[----:B------:R1:W-:Y:S04]  /*16f20*/  STL [R1+0x2ab0], R4 ;  /* 0x002ab00401007387 */ /* 0x0003e80000100800 */
[----:B------:R2:W-:Y:S01]  /*16f30*/  STL [R1+0x2aec], R3 ;  /* 0x002aec0301007387 */ /* 0x0005e20000100800 */
[----:B0-----:R-:W-:Y:S02]  /*16f40*/  LEA.HI.X.SX32 R5, R76, R2, 0x1, P6 ;  /* 0x000000024c057211 */ /* 0x001fe400030f0eff */
[----:B-1----:R-:W-:-:S03]  /*16f50*/  IADD3 R4, P6, R8, R0, RZ ;  /* 0x0000000008047210 */ /* 0x002fc60007fde0ff */
[----:B------:R0:W-:Y:S01]  /*16f60*/  STL [R1+0x2ab8], R5 ;  /* 0x002ab80501007387 */ /* 0x0001e20000100800 */
[----:B--2---:R-:W-:-:S03]  /*16f70*/  LEA.HI.X.SX32 R3, R77, R2, 0x1, P5 ;  /* 0x000000024d037211 */ /* 0x004fc600028f0eff */
[----:B------:R1:W-:Y:S04]  /*16f80*/  STL [R1+0x2af4], R4 ;  /* 0x002af40401007387 */ /* 0x0003e80000100800 */
[----:B------:R2:W-:Y:S01]  /*16f90*/  STL [R1+0x2ac0], R3 ;  /* 0x002ac00301007387 */ /* 0x0005e20000100800 */
[----:B0-----:R-:W-:Y:S02]  /*16fa0*/  IADD3 R5, P5, R9, R0, RZ ;  /* 0x0000000009057210 */ /* 0x001fe40007fbe0ff */
        /* <DEDUP_REMOVED lines=15> */
[----:B------:R1:W-:Y:S01]  /*170a0*/  STL [R1+0x2ae0], R4 ;  /* 0x002ae00401007387 */ /* 0x0003e20000100800 */
[----:B0-----:R-:W-:-:S03]  /*170b0*/  LEA.HI.X.SX32 R5, R152, R2, 0x1, P4 ;  /* 0x0000000298057211 */ /* 0x001fc600020f0eff */
[----:B------:R-:W2:Y:S04]  /*170c0*/  LDL.LU R152, [R1+0x51ec] ;  /* 0x0051ec0001987983 */ /* 0x000ea80000300800 */
[----:B------:R0:W-:Y:S01]  /*170d0*/  STL [R1+0x2b1c], R3 ;  /* 0x002b1c0301007387 */ /* 0x0001e20000100800 */
[----:B-1----:R-:W-:-:S03]  /*170e0*/  LEA.HI.X.SX32 R4, R8, R2, 0x1, P6 ;  /* 0x0000000208047211 */ /* 0x002fc600030f0eff */
[----:B------:R1:W-:Y:S04]  /*170f0*/  STL [R1+0x2ae8], R5 ;  /* 0x002ae80501007387 */ /* 0x0003e80000100800 */
[----:B------:R-:W3:Y:S01]  /*17100*/  LDL.LU R8, [R1+0x51e8] ;  /* 0x0051e80001087983 */ /* 0x000ee20000300800 */
[----:B0-----:R-:W-:-:S05]  /*17110*/  IADD3 R3, P4, R95, R0, RZ ;  /* 0x000000005f037210 */ /* 0x001fca0007f9e0ff */
[----:B------:R0:W-:Y:S01]  /*17120*/  STL [R1+0x2b24], R3 ;  /* 0x002b240301007387 */ /* 0x0001e20000100800 */
[----:B-1----:R-:W-:-:S03]  /*17130*/  LEA.HI.X.SX32 R5, R9, R2, 0x1, P5 ;  /* 0x0000000209057211 */ /* 0x002fc600028f0eff */
[----:B------:R1:W-:Y:S04]  /*17140*/  STL [R1+0x2af0], R4 ;  /* 0x002af00401007387 */ /* 0x0003e80000100800 */
[----:B------:R-:W4:Y:S01]  /*17150*/  LDL.LU R9, [R1+0x51e4] ;  /* 0x0051e40001097983 */ /* 0x000f220000300800 */
[----:B0-----:R-:W-:-:S05]  /*17160*/  IADD3 R3, P6, R96, R0, RZ ;  /* 0x0000000060037210 */ /* 0x001fca0007fde0ff */
[----:B------:R0:W-:Y:S01]  /*17170*/  STL [R1+0x2b2c], R3 ;  /* 0x002b2c0301007387 */ /* 0x0001e20000100800 */
[----:B-1----:R-:W-:-:S03]  /*17180*/  LEA.HI.X.SX32 R4, R10, R2, 0x1, P3 ;  /* 0x000000020a047211 */ /* 0x002fc600018f0eff */
[----:B------:R1:W-:Y:S04]  /*17190*/  STL [R1+0x2af8], R5 ;  /* 0x002af80501007387 */ /* 0x0003e80000100800 */
[----:B------:R1:W5:Y:S01]  /*171a0*/  LDL.LU R10, [R1+0x51e0] ;  /* 0x0051e000010a7983 */ /* 0x0003620000300800 */
        /* <DEDUP_REMOVED lines=13> */
[----:B------:R1:W-:Y:S01]  /*17280*/  STL [R1+0x2b10], R4 ;  /* 0x002b100401007387 */ /* 0x0003e20000100800 */
[-C--:B0-----:R-:W-:Y:S02]  /*17290*/  IADD3 R3, P1, R100, R0.reuse, RZ ;  /* 0x0000000064037210 */ /* 0x081fe40007f3e0ff */
[----:B-1----:R-:W-:-:S03]  /*172a0*/  IADD3 R4, P0, R101, R0, RZ ;  /* 0x0000000065047210 */ /* 0x002fc60007f1e0ff */
[----:B------:R0:W-:Y:S04]  /*172b0*/  STL [R1+0x2b4c], R3 ;  /* 0x002b4c0301007387 */ /* 0x0001e80000100800 */
[----:B------:R1:W-:Y:S04]  /*172c0*/  STL [R1+0x2b18], R5 ;  /* 0x002b180501007387 */ /* 0x0003e80000100800 */
[----:B------:R1:W-:Y:S01]  /*172d0*/  STL [R1+0x2b54], R4 ;  /* 0x002b540401007387 */ /* 0x0003e20000100800 */
[----:B0-----:R-:W-:Y:S02]  /*172e0*/  LEA.HI.X.SX32 R3, R95, R2, 0x1, P4 ;  /* 0x000000025f037211 */ /* 0x001fe400020f0eff */
[----:B-1----:R-:W-:-:S03]  /*172f0*/  IADD3 R5, P4, R102, R0, RZ ;  /* 0x0000000066057210 */ /* 0x002fc60007f9e0ff */
[----:B------:R0:W-:Y:S01]  /*17300*/  STL [R1+0x2b20], R3 ;  /* 0x002b200301007387 */ /* 0x0001e20000100800 */
[----:B------:R-:W-:-:S03]  /*17310*/  LEA.HI.X.SX32 R4, R96, R2, 0x1, P6 ;  /* 0x0000000260047211 */ /* 0x000fc600030f0eff */
[----:B------:R1:W-:Y:S04]  /*17320*/  STL [R1+0x2b5c], R5 ;  /* 0x002b5c0501007387 */ /* 0x0003e80000100800 */
[----:B------:R1:W-:Y:S01]  /*17330*/  STL [R1+0x2b28], R4 ;  /* 0x002b280401007387 */ /* 0x0003e20000100800 */
[----:B0-----:R-:W-:Y:S02]  /*17340*/  IADD3 R3, P6, R103, R0, RZ ;  /* 0x0000000067037210 */ /* 0x001fe40007fde0ff */
[----:B-1----:R-:W-:-:S03]  /*17350*/  LEA.HI.X.SX32 R5, R97, R2, 0x1, P5 ;  /* 0x0000000261057211 */ /* 0x002fc600028f0eff */
[----:B------:R0:W-:Y:S01]  /*17360*/  STL [R1+0x2b64], R3 ;  /* 0x002b640301007387 */ /* 0x0001e20000100800 */
[----:B------:R-:W-:-:S03]  /*17370*/  IADD3 R4, P5, R104, R0, RZ ;  /* 0x0000000068047210 */ /* 0x000fc60007fbe0ff */
[----:B------:R1:W-:Y:S04]  /*17380*/  STL [R1+0x2b30], R5 ;  /* 0x002b300501007387 */ /* 0x0003e80000100800 */
[----:B------:R1:W-:Y:S01]  /*17390*/  STL [R1+0x2b6c], R4 ;  /* 0x002b6c0401007387 */ /* 0x0003e20000100800 */
[----:B0-----:R-:W-:Y:S02]  /*173a0*/  LEA.HI.X.SX32 R3, R98, R2, 0x1, P3 ;  /* 0x0000000262037211 */ /* 0x001fe400018f0eff */
[----:B-1----:R-:W-:-:S03]  /*173b0*/  IADD3 R5, P3, R105, R0, RZ ;  /* 0x0000000069057210 */ /* 0x002fc60007f7e0ff */
[----:B------:R0:W-:Y:S01]  /*173c0*/  STL [R1+0x2b38], R3 ;  /* 0x002b380301007387 */ /* 0x0001e20000100800 */
[----:B------:R-:W-:-:S03]  /*173d0*/  LEA.HI.X.SX32 R4, R99, R2, 0x1, P2 ;  /* 0x0000000263047211 */ /* 0x000fc600010f0eff */
[----:B------:R1:W-:Y:S01]  /*173e0*/  STL [R1+0x2b74], R5 ;  /* 0x002b740501007387 */ /* 0x0003e20000100800 */
[----:B------:R-:W-:-:S03]  /*173f0*/  IMAD R108, R108, UR6, RZ ;  /* 0x000000066c6c7c24 */ /* 0x000fc6000f8e02ff */
[----:B------:R1:W-:Y:S01]  /*17400*/  STL [R1+0x2b40], R4 ;  /* 0x002b400401007387 */ /* 0x0003e20000100800 */
[----:B0-----:R-:W-:Y:S02]  /*17410*/  IADD3 R3, P2, R106, R0, RZ ;  /* 0x000000006a037210 */ /* 0x001fe40007f5e0ff */
[----:B-1----:R-:W-:-:S03]  /*17420*/  LEA.HI.X.SX32 R5, R100, R2, 0x1, P1 ;  /* 0x0000000264057211 */ /* 0x002fc600008f0eff */
[----:B------:R0:W-:Y:S01]  /*17430*/  STL [R1+0x2b7c], R3 ;  /* 0x002b7c0301007387 */ /* 0x0001e20000100800 */
[----:B------:R-:W-:-:S03]  /*17440*/  IADD3 R4, P1, R107, R0, RZ ;  /* 0x000000006b047210 */ /* 0x000fc60007f3e0ff */
[----:B------:R1:W-:Y:S01]  /*17450*/  STL [R1+0x2b48], R5 ;  /* 0x002b480501007387 */ /* 0x0003e20000100800 */
[----:B------:R-:W-:-:S03]  /*17460*/  IMAD R109, R109, UR6, RZ ;  /* 0x000000066d6d7c24 */ /* 0x000fc6000f8e02ff */
[----:B------:R1:W-:Y:S01]  /*17470*/  STL [R1+0x2b84], R4 ;  /* 0x002b840401007387 */ /* 0x0003e20000100800 */
[----:B0-----:R-:W-:Y:S01]  /*17480*/  LEA.HI.X.SX32 R3, R101, R2, 0x1, P0 ;  /* 0x0000000265037211 */ /* 0x001fe200000f0eff */
[----:B------:R-:W-:Y:S01]  /*17490*/  IMAD R110, R110, UR6, RZ ;  /* 0x000000066e6e7c24 */ /* 0x000fe2000f8e02ff */
        /* <DEDUP_REMOVED lines=54> */
[----:B--2---:R-:W-:-:S03]  /*17800*/  IADD3 R4, P3, R119, R0, RZ ;  /* 0x0000000077047210 */ /* 0x004fc60007f7e0ff */
[----:B------:R1:W-:Y:S01]  /*17810*/  STL [R1+0x2ba8], R5 ;  /* 0x002ba80501007387 */ /* 0x0003e20000100800 */
[----:B------:R-:W-:-:S03]  /*17820*/  IMAD R121, R121, UR6, RZ ;  /* 0x0000000679797c24 */ /* 0x000fc6000f8e02ff */
[----:B------:R2:W-:Y:S01]  /*17830*/  STL [R1+0x2be4], R4 ;  /* 0x002be40401007387 */ /* 0x0005e20000100800 */
[----:B0-----:R-:W-:Y:S01]  /*17840*/  LEA.HI.X.SX32 R3, R113, R2, 0x1, P2 ;  /* 0x0000000271037211 */ /* 0x001fe200010f0eff */
[----:B------:R-:W-:Y:S01]  /*17850*/  IMAD R122, R122, UR6, RZ ;  /* 0x000000067a7a7c24 */ /* 0x000fe2000f8e02ff */
[----:B-1----:R-:W-:-:S03]  /*17860*/  IADD3 R5, P2, R120, R0, RZ ;  /* 0x0000000078057210 */ /* 0x002fc60007f5e0ff */
[----:B------:R0:W-:Y:S01]  /*17870*/  STL [R1+0x2bb0], R3 ;  /* 0x002bb00301007387 */ /* 0x0001e20000100800 */
[----:B--2---:R-:W-:-:S03]  /*17880*/  LEA.HI.X.SX32 R4, R114, R2, 0x1, P1 ;  /* 0x0000000272047211 */ /* 0x004fc600008f0eff */
        /* <DEDUP_REMOVED lines=698> */
[----:B------:R-:W-:Y:S01]  /*1a430*/  IMAD R93, R93, UR6, RZ ;  /* 0x000000065d5d7c24 */ /* 0x000fe2000f8e02ff */
[----:B------:R-:W-:Y:S02]  /*1a440*/  ULDC.64 UR6, c[0x0][0x210] ;  /* 0x0000840000067ab9 */ /* 0x000fe40000000a00 */
[----:B------:R2:W-:Y:S01]  /*1a450*/  STL [R1+0x3030], R4 ;  /* 0x0030300401007387 */ /* 0x0005e20000100800 */
[----:B0-----:R-:W-:Y:S02]  /*1a460*/  LEA.HI.X.SX32 R3, R82, R2, 0x1, P1 ;  /* 0x0000000252037211 */ /* 0x001fe400008f0eff */
[----:B-1----:R-:W-:-:S03]  /*1a470*/  IADD3 R5, P1, R91, R0, RZ ;  /* 0x000000005b057210 */ /* 0x002fc60007f3e0ff */
[----:B------:R0:W-:Y:S01]  /*1a480*/  STL [R1+0x3010], R3 ;  /* 0x0030100301007387 */ /* 0x0001e20000100800 */
[----:B--2---:R-:W-:-:S03]  /*1a490*/  LEA.HI.X.SX32 R4, R84, R2, 0x1, P0 ;  /* 0x0000000254047211 */ /* 0x004fc600000f0eff */
[----:B------:R-:W-:Y:S04]  /*1a4a0*/  STL [R1+0x3034], R5 ;  /* 0x0030340501007387 */ /* 0x000fe80000100800 */
[----:B------:R1:W-:Y:S01]  /*1a4b0*/  STL [R1+0x3018], R4 ;  /* 0x0030180401007387 */ /* 0x0003e20000100800 */
[----:B0-----:R-:W-:Y:S02]  /*1a4c0*/  IADD3 R3, P0, R93, R0, RZ ;  /* 0x000000005d037210 */ /* 0x001fe40007f1e0ff */
[----:B------:R-:W-:-:S03]  /*1a4d0*/  LEA.HI.X.SX32 R0, R85, R2, 0x1, P4 ;  /* 0x0000000255007211 */ /* 0x000fc600020f0eff */
[----:B------:R0:W-:Y:S01]  /*1a4e0*/  STL [R1+0x207c], R3 ;  /* 0x00207c0301007387 */ /* 0x0001e20000100800 */
[----:B-1----:R-:W-:-:S03]  /*1a4f0*/  LEA.HI.X.SX32 R4, R87, R2, 0x1, P6 ;  /* 0x0000000257047211 */ /* 0x002fc600030f0eff */
[----:B------:R1:W-:Y:S04]  /*1a500*/  STL [R1+0x2060], R0 ;  /* 0x0020600001007387 */ /* 0x0003e80000100800 */
[----:B------:R2:W-:Y:S01]  /*1a510*/  STL [R1+0x2064], R4 ;  /* 0x0020640401007387 */ /* 0x0005e20000100800 */
[-C--:B0-----:R-:W-:Y:S02]  /*1a520*/  LEA.HI.X.SX32 R3, R88, R2.reuse, 0x1, P5 ;  /* 0x0000000258037211 */ /* 0x081fe400028f0eff */
[----:B-1----:R-:W-:-:S03]  /*1a530*/  LEA.HI.X.SX32 R0, R89, R2, 0x1, P3 ;  /* 0x0000000259007211 */ /* 0x002fc600018f0eff */
[----:B------:R0:W-:Y:S01]  /*1a540*/  STL [R1+0x2068], R3 ;  /* 0x0020680301007387 */ /* 0x0001e20000100800 */
[----:B--2---:R-:W-:-:S03]  /*1a550*/  LEA.HI.X.SX32 R4, R90, R2, 0x1, P2 ;  /* 0x000000025a047211 */ /* 0x004fc600010f0eff */
[----:B------:R1:W-:Y:S04]  /*1a560*/  STL [R1+0x206c], R0 ;  /* 0x00206c0001007387 */ /* 0x0003e80000100800 */
[----:B------:R-:W-:Y:S04]  /*1a570*/  STL [R1+0x2070], R4 ;  /* 0x0020700401007387 */ /* 0x000fe80000100800 */
[----:B------:R-:W2:Y:S01]  /*1a580*/  LDL.LU R86, [R1+0xf8] ;  /* 0x0000f80001567983 */ /* 0x000ea20000300800 */
[-C--:B0-----:R-:W-:Y:S02]  /*1a590*/  LEA.HI.X.SX32 R3, R91, R2.reuse, 0x1, P1 ;  /* 0x000000025b037211 */ /* 0x081fe400008f0eff */
[----:B-1----:R-:W-:-:S03]  /*1a5a0*/  LEA.HI.X.SX32 R0, R93, R2, 0x1, P0 ;  /* 0x000000025d007211 */ /* 0x002fc600000f0eff */
[----:B------:R-:W-:Y:S01]  /*1a5b0*/  STL [R1+0x2074], R3 ;  /* 0x0020740301007387 */ /* 0x000fe20000100800 */
[----:B----4-:R-:W-:-:S03]  /*1a5c0*/  IMAD R13, R9, UR8, RZ ;  /* 0x00000008090d7c24 */ /* 0x010fc6000f8e02ff */
[----:B------:R0:W-:Y:S01]  /*1a5d0*/  STL [R1+0x2078], R0 ;  /* 0x0020780001007387 */ /* 0x0001e20000100800 */
[----:B---3--:R-:W-:-:S03]  /*1a5e0*/  IMAD R15, R8, UR8, RZ ;  /* 0x00000008080f7c24 */ /* 0x008fc6000f8e02ff */
[----:B------:R1:W5:Y:S04]  /*1a5f0*/  LDL.LU R9, [R1+0x51d4] ;  /* 0x0051d40001097983 */ /* 0x0003680000300800 */
[----:B------:R1:W5:Y:S01]  /*1a600*/  LDL.LU R8, [R1+0x51d0] ;  /* 0x0051d00001087983 */ /* 0x0003620000300800 */
[----:B--2---:R-:W-:Y:S02]  /*1a610*/  IMAD R2, R86, UR8, RZ ;  /* 0x0000000856027c24 */ /* 0x004fe4000f8e02ff */
[----:B------:R-:W0:Y:S02]  /*1a620*/  S2R R86, SR_TID.X ;  /* 0x0000000000567919 */ /* 0x000e240000002100 */
[----:B0-----:R-:W-:-:S05]  /*1a630*/  IMAD.SHL.U32 R0, R86, 0x8, RZ ;  /* 0x0000000856007824 */ /* 0x001fca00078e00ff */
[----:B------:R-:W-:Y:S04]  /*1a640*/  STL [R1+0x4628], R0 ;  /* 0x0046280001007387 */ /* 0x000fe80000100800 */
[----:B------:R-:W-:Y:S04]  /*1a650*/  STL [R1+0x1ed4], RZ ;  /* 0x001ed4ff01007387 */ /* 0x000fe80000100800 */
        /* <DEDUP_REMOVED lines=1792> */
[----:B------:R-:W-:Y:S04]  /*21660*/  STL [R1], RZ ;  /* 0x000000ff01007387 */ /* 0x000fe80000100800 */
        /* <DEDUP_REMOVED lines=63> */
[----:B------:R-:W-:Y:S01]  /*21a60*/  STL [R1+0x100], RZ ;  /* 0x000100ff01007387 */ /* 0x000fe20000100800 */
[----:B------:R-:W-:-:S03]  /*21a70*/  IMAD R17, R152, UR8, RZ ;  /* 0x0000000898117c24 */ /* 0x000fc6000f8e02ff */
[----:B------:R-:W-:Y:S04]  /*21a80*/  STL [R1+0x104], RZ ;  /* 0x000104ff01007387 */ /* 0x000fe80000100800 */
[----:B------:R-:W-:Y:S04]  /*21a90*/  STL [R1+0x108], RZ ;  /* 0x000108ff01007387 */ /* 0x000fe80000100800 */
[----:B------:R-:W-:Y:S01]  /*21aa0*/  STL [R1+0x10c], RZ ;  /* 0x00010cff01007387 */ /* 0x000fe20000100800 */
[----:B------:R-:W-:-:S03]  /*21ab0*/  UIMAD UR50, UR17, 0x3f, URZ ;  /* 0x0000003f113278a4 */ /* 0x000fc6000f8e023f */
[----:B------:R-:W-:Y:S01]  /*21ac0*/  STL [R1+0x110], RZ ;  /* 0x000110ff01007387 */ /* 0x000fe20000100800 */
[----:B------:R-:W-:-:S03]  /*21ad0*/  IADD3 R3, P0, R2, UR6, RZ ;  /* 0x0000000602037c10 */ /* 0x000fc6000ff1e0ff */
[----:B------:R-:W-:Y:S01]  /*21ae0*/  STL [R1+0x114], RZ ;  /* 0x000114ff01007387 */ /* 0x000fe20000100800 */
[----:B------:R-:W-:-:S03]  /*21af0*/  IADD3 R14, P1, R13, UR6, RZ ;  /* 0x000000060d0e7c10 */ /* 0x000fc6000ff3e0ff */
[----:B------:R-:W-:Y:S01]  /*21b00*/  STL [R1+0x118], RZ ;  /* 0x000118ff01007387 */ /* 0x000fe20000100800 */
[----:B------:R-:W-:-:S03]  /*21b10*/  IADD3 R18, P3, R17, UR6, RZ ;  /* 0x0000000611127c10 */ /* 0x000fc6000ff7e0ff */
[----:B------:R-:W-:Y:S01]  /*21b20*/  STL [R1+0x11c], RZ ;  /* 0x00011cff01007387 */ /* 0x000fe20000100800 */
[----:B------:R-:W-:-:S03]  /*21b30*/  IADD3 R16, P2, R15, UR6, RZ ;  /* 0x000000060f107c10 */ /* 0x000fc6000ff5e0ff */
[----:B------:R-:W-:Y:S01]  /*21b40*/  STL [R1+0x120], RZ ;  /* 0x000120ff01007387 */ /* 0x000fe20000100800 */
[----:B------:R-:W-:-:S03]  /*21b50*/  LEA.HI.X.SX32 R2, R2, UR7, 0x1, P0 ;  /* 0x0000000702027c11 */ /* 0x000fc600080f0eff */
[----:B------:R-:W-:Y:S01]  /*21b60*/  STL [R1+0x124], RZ ;  /* 0x000124ff01007387 */ /* 0x000fe20000100800 */
[----:B------:R-:W-:-:S03]  /*21b70*/  LEA.HI.X.SX32 R13, R13, UR7, 0x1, P1 ;  /* 0x000000070d0d7c11 */ /* 0x000fc600088f0eff */
[----:B------:R-:W-:Y:S01]  /*21b80*/  STL [R1+0x128], RZ ;  /* 0x000128ff01007387 */ /* 0x000fe20000100800 */
[----:B------:R-:W-:-:S03]  /*21b90*/  IADD3 R5, P0, R18, UR50, RZ ;  /* 0x0000003212057c10 */ /* 0x000fc6000ff1e0ff */
[----:B------:R-:W-:Y:S01]  /*21ba0*/  STL [R1+0x12c], RZ ;  /* 0x00012cff01007387 */ /* 0x000fe20000100800 */
[----:B------:R-:W-:-:S03]  /*21bb0*/  LEA.HI.X.SX32 R15, R15, UR7, 0x1, P2 ;  /* 0x000000070f0f7c11 */ /* 0x000fc600090f0eff */
[----:B------:R-:W-:Y:S01]  /*21bc0*/  STL [R1+0x130], RZ ;  /* 0x000130ff01007387 */ /* 0x000fe20000100800 */
[----:B------:R-:W-:Y:S01]  /*21bd0*/  IADD3 R6, P1, R16, UR50, RZ ;  /* 0x0000003210067c10 */ /* 0x000fe2000ff3e0ff */
[----:B------:R-:W-:Y:S02]  /*21be0*/  USHF.R.S32.HI UR6, URZ, 0x1f, UR50 ;  /* 0x0000001f3f067899 */ /* 0x000fe40008011432 */
[----:B------:R-:W-:Y:S01]  /*21bf0*/  STL [R1+0x134], RZ ;  /* 0x000134ff01007387 */ /* 0x000fe20000100800 */
[----:B------:R-:W-:-:S03]  /*21c00*/  IADD3 R4, P2, R14, UR50, RZ ;  /* 0x000000320e047c10 */ /* 0x000fc6000ff5e0ff */
[----:B------:R-:W-:Y:S01]  /*21c10*/  STL [R1+0x138], RZ ;  /* 0x000138ff01007387 */ /* 0x000fe20000100800 */
[----:B------:R-:W-:-:S03]  /*21c20*/  LEA.HI.X.SX32 R17, R17, UR7, 0x1, P3 ;  /* 0x0000000711117c11 */ /* 0x000fc600098f0eff */
[----:B------:R-:W-:Y:S04]  /*21c30*/  STL [R1+0x13c], RZ ;  /* 0x00013cff01007387 */ /* 0x000fe80000100800 */
[----:B------:R-:W-:Y:S04]  /*21c40*/  STL [R1+0x140], RZ ;  /* 0x000140ff01007387 */ /* 0x000fe80000100800 */
[----:B------:R-:W-:Y:S04]  /*21c50*/  STL [R1+0x144], RZ ;  /* 0x000144ff01007387 */ /* 0x000fe80000100800 */
[----:B------:R0:W-:Y:S04]  /*21c60*/  STL [R1+0x2084], R5 ;  /* 0x0020840501007387 */ /* 0x0001e80000100800 */
[----:B------:R2:W-:Y:S04]  /*21c70*/  STL [R1+0x208c], R6 ;  /* 0x00208c0601007387 */ /* 0x0005e80000100800 */
[----:B------:R3:W-:Y:S01]  /*21c80*/  STL [R1+0x2094], R4 ;  /* 0x0020940401007387 */ /* 0x0007e20000100800 */
[----:B0-----:R-:W-:Y:S01]  /*21c90*/  IADD3 R5, P3, R3, UR50, RZ ;  /* 0x0000003203057c10 */ /* 0x001fe2000ff7e0ff */
[----:B------:R-:W-:Y:S01]  /*21ca0*/  UIMAD UR46, UR17, 0x3e, URZ ;  /* 0x0000003e112e78a4 */ /* 0x000fe2000f8e023f */
[----:B--2---:R-:W-:-:S03]  /*21cb0*/  IADD3.X R6, R15, UR6, RZ, P1, !PT ;  /* 0x000000060f067c10 */ /* 0x004fc60008ffe4ff */
[----:B------:R0:W-:Y:S01]  /*21cc0*/  STL [R1+0x209c], R5 ;  /* 0x00209c0501007387 */ /* 0x0001e20000100800 */
[----:B---3--:R-:W-:-:S05]  /*21cd0*/  IADD3.X R4, R17, UR6, RZ, P0, !PT ;  /* 0x0000000611047c10 */ /* 0x008fca00087fe4ff */
[----:B------:R2:W-:Y:S01]  /*21ce0*/  STL [R1+0x2080], R4 ;  /* 0x0020800401007387 */ /* 0x0005e20000100800 */
[----:B0-----:R-:W-:-:S03]  /*21cf0*/  IADD3.X R5, R13, UR6, RZ, P2, !PT ;  /* 0x000000060d057c10 */ /* 0x001fc600097fe4ff */
[----:B------:R0:W-:Y:S01]  /*21d00*/  STL [R1+0x2088], R6 ;  /* 0x0020880601007387 */ /* 0x0001e20000100800 */
[----:B--2---:R-:W-:-:S03]  /*21d10*/  IADD3.X R4, R2, UR6, RZ, P3, !PT ;  /* 0x0000000602047c10 */ /* 0x004fc60009ffe4ff */
[----:B------:R2:W-:Y:S01]  /*21d20*/  STL [R1+0x2090], R5 ;  /* 0x0020900501007387 */ /* 0x0005e20000100800 */
[----:B------:R-:W-:Y:S02]  /*21d30*/  USHF.R.S32.HI UR6, URZ, 0x1f, UR46 ;  /* 0x0000001f3f067899 */ /* 0x000fe4000801142e */
[----:B0-----:R-:W-:Y:S01]  /*21d40*/  IADD3 R6, P1, R16, UR46, RZ ;  /* 0x0000002e10067c10 */ /* 0x001fe2000ff3e0ff */
[----:B------:R0:W-:Y:S01]  /*21d50*/  STL [R1+0x2098], R4 ;  /* 0x0020980401007387 */ /* 0x0001e20000100800 */
[----:B--2---:R-:W-:Y:S02]  /*21d60*/  IADD3 R5, P0, R18, UR46, RZ ;  /* 0x0000002e12057c10 */ /* 0x004fe4000ff1e0ff */
[----:B0-----:R-:W-:-:S03]  /*21d70*/  IADD3 R4, P2, R14, UR46, RZ ;  /* 0x0000002e0e047c10 */ /* 0x001fc6000ff5e0ff */
        /* <DEDUP_REMOVED lines=291> */
[----:B0-----:R-:W-:Y:S02]  /*22fb0*/  IADD3 R5, P3, R3, UR46, RZ ;  /* 0x0000002e03057c10 */ /* 0x001fe4000ff7e0ff */
[----:B--2---:R-:W-:-:S02]  /*22fc0*/  IADD3.X R6, R15, UR6, RZ, P1, !PT ;  /* 0x000000060f067c10 */ /* 0x004fc40008ffe4ff */
[----:B---3--:R-:W-:Y:S01]  /*22fd0*/  IADD3.X R4, R17, UR6, RZ, P0, !PT ;  /* 0x0000000611047c10 */ /* 0x008fe200087fe4ff */
[----:B------:R0:W-:Y:S04]  /*22fe0*/  STL [R1+0x22bc], R5 ;  /* 0x0022bc0501007387 */ /* 0x0001e80000100800 */
[----:B------:R2:W-:Y:S01]  /*22ff0*/  STL [R1+0x22a0], R4 ;  /* 0x0022a00401007387 */ /* 0x0005e20000100800 */
[----:B0-----:R-:W-:-:S03]  /*23000*/  IADD3.X R5, R13, UR6, RZ, P2, !PT ;  /* 0x000000060d057c10 */ /* 0x001fc600097fe4ff */
[----:B------:R-:W-:Y:S01]  /*23010*/  STL [R1+0x22a8], R6 ;  /* 0x0022a80601007387 */ /* 0x000fe20000100800 */
[----:B--2---:R-:W-:-:S03]  /*23020*/  IADD3.X R4, R2, UR6, RZ, P3, !PT ;  /* 0x0000000602047c10 */ /* 0x004fc60009ffe4ff */
[----:B------:R-:W-:Y:S04]  /*23030*/  STL [R1+0x22b0], R5 ;  /* 0x0022b00501007387 */ /* 0x000fe80000100800 */
[----:B------:R0:W-:Y:S04]  /*23040*/  STL [R1+0x22b8], R4 ;  /* 0x0022b80401007387 */ /* 0x0001e80000100800 */
        /* <DEDUP_REMOVED lines=14> */
[----:B------:R-:W-:-:S03]  /*23130*/  UIMAD UR13, UR17, 0x2d, URZ ;  /* 0x0000002d110d78a4 */ /* 0x000fc6000f8e023f */
[----:B------:R-:W-:Y:S04]  /*23140*/  STL [R1+0x180], RZ ;  /* 0x000180ff01007387 */ /* 0x000fe80000100800 */
[----:B------:R-:W-:Y:S04]  /*23150*/  STL [R1+0x184], RZ ;  /* 0x000184ff01007387 */ /* 0x000fe80000100800 */
[----:B------:R-:W-:Y:S04]  /*23160*/  STL [R1+0x188], RZ ;  /* 0x000188ff01007387 */ /* 0x000fe80000100800 */
[----:B------:R-:W-:Y:S04]  /*23170*/  STL [R1+0x18c], RZ ;  /* 0x00018cff01007387 */ /* 0x000fe80000100800 */
[----:B------:R-:W-:Y:S04]  /*23180*/  STL [R1+0x190], RZ ;  /* 0x000190ff01007387 */ /* 0x000fe80000100800 */
[----:B------:R-:W-:Y:S01]  /*23190*/  STL [R1+0x194], RZ ;  /* 0x000194ff01007387 */ /* 0x000fe20000100800 */
[----:B0-----:R-:W-:Y:S01]  /*231a0*/  IADD3 R4, P0, R18, UR13, RZ ;  /* 0x0000000d12047c10 */ /* 0x001fe2000ff1e0ff */
[----:B------:R-:W0:Y:S02]  /*231b0*/  S2R R152, SR_TID.X ;  /* 0x0000000000987919 */ /* 0x000e240000002100 */
[----:B------:R-:W-:Y:S04]  /*231c0*/  STL [R1+0x198], RZ ;  /* 0x000198ff01007387 */ /* 0x000fe80000100800 */
[----:B------:R-:W-:Y:S04]  /*231d0*/  STL [R1+0x19c], RZ ;  /* 0x00019cff01007387 */ /* 0x000fe80000100800 */
[----:B------:R-:W-:Y:S04]  /*231e0*/  STL [R1+0x1a0], RZ ;  /* 0x0001a0ff01007387 */ /* 0x000fe80000100800 */
[----:B------:R-:W-:Y:S01]  /*231f0*/  STL [R1+0x1a4], RZ ;  /* 0x0001a4ff01007387 */ /* 0x000fe20000100800 */
[----:B------:R-:W-:-:S03]  /*23200*/  IADD3 R6, P1, R16, UR13, RZ ;  /* 0x0000000d10067c10 */ /* 0x000fc6000ff3e0ff */
[----:B------:R-:W-:Y:S01]  /*23210*/  STL [R1+0x1a8], RZ ;  /* 0x0001a8ff01007387 */ /* 0x000fe20000100800 */
[----:B------:R-:W-:-:S03]  /*23220*/  IADD3 R5, P2, R14, UR13, RZ ;  /* 0x0000000d0e057c10 */ /* 0x000fc6000ff5e0ff */
[----:B------:R-:W-:Y:S04]  /*23230*/  STL [R1+0x1ac], RZ ;  /* 0x0001acff01007387 */ /* 0x000fe80000100800 */
[----:B------:R-:W-:Y:S04]  /*23240*/  STL [R1+0x1b0], RZ ;  /* 0x0001b0ff01007387 */ /* 0x000fe80000100800 */
[----:B------:R-:W-:Y:S04]  /*23250*/  STL [R1+0x1b4], RZ ;  /* 0x0001b4ff01007387 */ /* 0x000fe80000100800 */
[----:B------:R2:W-:Y:S04]  /*23260*/  STL [R1+0x22c4], R4 ;  /* 0x0022c40401007387 */ /* 0x0005e80000100800 */
[----:B------:R-:W-:Y:S01]  /*23270*/  STL [R1+0x22cc], R6 ;  /* 0x0022cc0601007387 */ /* 0x000fe20000100800 */
[----:B--2---:R-:W-:-:S03]  /*23280*/  IADD3 R4, P3, R3, UR13, RZ ;  /* 0x0000000d03047c10 */ /* 0x004fc6000ff7e0ff */
[----:B------:R2:W-:Y:S04]  /*23290*/  STL [R1+0x22d4], R5 ;  /* 0x0022d40501007387 */ /* 0x0005e80000100800 */
[----:B------:R3:W-:Y:S04]  /*232a0*/  STL [R1+0x22dc], R4 ;  /* 0x0022dc0401007387 */ /* 0x0007e80000100800 */
[----:B------:R-:W-:Y:S04]  /*232b0*/  STL [R1+0x1b8], RZ ;  /* 0x0001b8ff01007387 */ /* 0x000fe80000100800 */
[----:B------:R-:W-:Y:S01]  /*232c0*/  STL [R1+0x1bc], RZ ;  /* 0x0001bcff01007387 */ /* 0x000fe20000100800 */
[----:B0-----:R-:W-:Y:S01]  /*232d0*/  LOP3.LUT R152, R152, 0x7f, RZ, 0xc0, !PT ;  /* 0x0000007f98987812 */ /* 0x001fe200078ec0ff */
[----:B------:R-:W-:-:S03]  /*232e0*/  USHF.R.U32.HI UR32, URZ, 0x4, UR4 ;  /* 0x000000043f207899 */ /* 0x000fc60008011604 */
[C---:B------:R-:W-:Y:S02]  /*232f0*/  LOP3.LUT R21, R152.reuse, 0x10, RZ, 0x3c, !PT ;  /* 0x0000001098157812 */ /* 0x040fe400078e3cff */
[C---:B------:R-:W-:Y:S02]  /*23300*/  LOP3.LUT R20, R152.reuse, 0x20, RZ, 0x3c, !PT ;  /* 0x0000002098147812 */ /* 0x040fe400078e3cff */
[----:B------:R-:W-:Y:S01]  /*23310*/  LOP3.LUT R19, R152, 0x30, RZ, 0x3c, !PT ;  /* 0x0000003098137812 */ /* 0x000fe200078e3cff */
[----:B------:R-:W-:Y:S02]  /*23320*/  UIMAD UR52, UR17, 0x2c, URZ ;  /* 0x0000002c113478a4 */ /* 0x000fe4000f8e023f */
[----:B------:R-:W-:Y:S02]  /*23330*/  UIMAD UR45, UR17, 0x2b, URZ ;  /* 0x0000002b112d78a4 */ /* 0x000fe4000f8e023f */
[----:B------:R-:W-:Y:S02]  /*23340*/  UIMAD UR36, UR17, 0x2a, URZ ;  /* 0x0000002a112478a4 */ /* 0x000fe4000f8e023f */
[----:B------:R-:W-:-:S02]  /*23350*/  UIMAD UR29, UR17, 0x29, URZ ;  /* 0x00000029111d78a4 */ /* 0x000fc4000f8e023f */
[----:B------:R-:W-:Y:S02]  /*23360*/  UIMAD UR15, UR17, 0x28, URZ ;  /* 0x00000028110f78a4 */ /* 0x000fe4000f8e023f */
[----:B------:R-:W-:Y:S02]  /*23370*/  UIMAD UR56, UR17, 0x27, URZ ;  /* 0x00000027113878a4 */ /* 0x000fe4000f8e023f */
[----:B------:R-:W-:Y:S02]  /*23380*/  UIMAD UR48, UR17, 0x26, URZ ;  /* 0x00000026113078a4 */ /* 0x000fe4000f8e023f */
[----:B------:R-:W-:Y:S02]  /*23390*/  UIMAD UR21, UR17, 0x25, URZ ;  /* 0x00000025111578a4 */ /* 0x000fe4000f8e023f */
[----:B------:R-:W-:Y:S02]  /*233a0*/  UIMAD UR40, UR17, 0x24, URZ ;  /* 0x00000024112878a4 */ /* 0x000fe4000f8e023f */
[----:B------:R-:W-:-:S02]  /*233b0*/  UIMAD UR33, UR17, 0x23, URZ ;  /* 0x00000023112178a4 */ /* 0x000fc4000f8e023f */
[----:B------:R-:W-:Y:S02]  /*233c0*/  UIMAD UR7, UR17, 0x22, URZ ;  /* 0x00000022110778a4 */ /* 0x000fe4000f8e023f */
[----:B------:R-:W-:Y:S02]  /*233d0*/  UIMAD UR58, UR17, 0x21, URZ ;  /* 0x00000021113a78a4 */ /* 0x000fe4000f8e023f */
[----:B------:R-:W-:Y:S02]  /*233e0*/  USHF.L.U32 UR54, UR17, 0x5, URZ ;  /* 0x0000000511367899 */ /* 0x000fe4000800063f */
[----:B------:R-:W-:Y:S02]  /*233f0*/  UIMAD UR50, UR17, 0x1f, URZ ;  /* 0x0000001f113278a4 */ /* 0x000fe4000f8e023f */
[----:B------:R-:W-:Y:S02]  /*23400*/  UIMAD UR46, UR17, 0x1e, URZ ;  /* 0x0000001e112e78a4 */ /* 0x000fe4000f8e023f */
[----:B------:R-:W-:-:S02]  /*23410*/  USHF.L.U32 UR6, UR17, 0x6, URZ ;  /* 0x0000000611067899 */ /* 0x000fc4000800063f */
[----:B------:R-:W-:Y:S01]  /*23420*/  UIADD3 UR34, UR4, 0x8000, URZ ;  /* 0x0000800004227890 */ /* 0x000fe2000fffe03f */
[----:B------:R-:W-:Y:S01]  /*23430*/  UMOV UR9, URZ ;  /* 0x0000003f00097c82 */ /* 0x000fe20008000000 */
[----:B------:R-:W-:Y:S01]  /*23440*/  UMOV UR8, URZ ;  /* 0x0000003f00087c82 */ /* 0x000fe20008000000 */
[----:B------:R-:W-:Y:S02]  /*23450*/  USHF.L.U32 UR5, UR5, 0x6, URZ ;  /* 0x0000000605057899 */ /* 0x000fe4000800063f */
        /* <DEDUP_REMOVED lines=12> */
[----:B------:R-:W-:Y:S02]  /*23520*/  UIMAD UR51, UR51, 0x11, URZ ;  /* 0x00000011333378a4 */ /* 0x000fe4000f8e023f */
[----:B------:R-:W-:Y:S02]  /*23530*/  USHF.L.U32 UR49, UR49, 0x4, URZ ;  /* 0x0000000431317899 */ /* 0x000fe4000800063f */
[----:B------:R-:W-:Y:S02]  /*23540*/  UIMAD UR47, UR47, 0xf, URZ ;  /* 0x0000000f2f2f78a4 */ /* 0x000fe4000f8e023f */
[----:B------:R-:W-:-:S02]  /*23550*/  UIMAD UR44, UR44, 0xe, URZ ;  /* 0x0000000e2c2c78a4 */ /* 0x000fc4000f8e023f */
[----:B------:R-:W-:Y:S02]  /*23560*/  UIMAD UR16, UR16, 0xd, URZ ;  /* 0x0000000d101078a4 */ /* 0x000fe4000f8e023f */
[----:B------:R-:W-:Y:S02]  /*23570*/  UIMAD UR20, UR20, 0xc, URZ ;  /* 0x0000000c141478a4 */ /* 0x000fe4000f8e023f */
[----:B------:R-:W-:Y:S02]  /*23580*/  UIMAD UR24, UR24, 0xb, URZ ;  /* 0x0000000b181878a4 */ /* 0x000fe4000f8e023f */
[----:B------:R-:W-:Y:S02]  /*23590*/  UIMAD UR28, UR28, 0xa, URZ ;  /* 0x0000000a1c1c78a4 */ /* 0x000fe4000f8e023f */
[----:B------:R-:W-:Y:S02]  /*235a0*/  UIMAD UR43, UR43, 0x9, URZ ;  /* 0x000000092b2b78a4 */ /* 0x000fe4000f8e023f */
[----:B------:R-:W-:-:S02]  /*235b0*/  USHF.L.U32 UR41, UR41, 0x3, URZ ;  /* 0x0000000329297899 */ /* 0x000fc4000800063f */
[----:B------:R-:W-:Y:S02]  /*235c0*/  UIMAD UR38, UR38, 0x7, URZ ;  /* 0x00000007262678a4 */ /* 0x000fe4000f8e023f */
[----:B------:R-:W-:Y:S02]  /*235d0*/  UIMAD UR37, UR37, 0x6, URZ ;  /* 0x00000006252578a4 */ /* 0x000fe4000f8e023f */
[----:B------:R-:W-:Y:S02]  /*235e0*/  UIMAD UR22, UR22, 0x5, URZ ;  /* 0x00000005161678a4 */ /* 0x000fe4000f8e023f */
[----:B------:R-:W-:Y:S02]  /*235f0*/  USHF.L.U32 UR23, UR23, 0x2, URZ ;  /* 0x0000000217177899 */ /* 0x000fe4000800063f */
[----:B------:R-:W-:Y:S02]  /*23600*/  UIMAD UR26, UR26, 0x3, URZ ;  /* 0x000000031a1a78a4 */ /* 0x000fe4000f8e023f */
[----:B------:R-:W-:-:S02]  /*23610*/  USHF.L.U32 UR27, UR27, 0x1, URZ ;  /* 0x000000011b1b7899 */ /* 0x000fc4000800063f */
[----:B------:R-:W-:Y:S02]  /*23620*/  USHF.R.S32.HI UR13, URZ, 0x1f, UR13 ;  /* 0x0000001f3f0d7899 */ /* 0x000fe4000801140d */
[----:B------:R-:W-:Y:S02]  /*23630*/  USHF.R.S32.HI UR30, URZ, 0x1f, UR30 ;  /* 0x0000001f3f1e7899 */ /* 0x000fe4000801141e */
[----:B------:R-:W-:Y:S02]  /*23640*/  USGXT.U32 UR32, UR32, 0xe ;  /* 0x0000000e2020789a */ /* 0x000fe40008000000 */
[----:B--2---:R-:W-:Y:S01]  /*23650*/  IADD3.X R5, R17, UR13, RZ, P0, !PT ;  /* 0x0000000d11057c10 */ /* 0x004fe200087fe4ff */
[----:B------:R-:W-:Y:S01]  /*23660*/  USHF.R.S32.HI UR60, URZ, 0x1f, UR52 ;  /* 0x0000001f3f3c7899 */ /* 0x000fe20008011434 */
[----:B------:R-:W-:Y:S01]  /*23670*/  IADD3.X R6, R15, UR13, RZ, P1, !PT ;  /* 0x0000000d0f067c10 */ /* 0x000fe20008ffe4ff */
[----:B------:R-:W-:Y:S01]  /*23680*/  USHF.R.S32.HI UR61, URZ, 0x1f, UR36 ;  /* 0x0000001f3f3d7899 */ /* 0x000fe20008011424 */
[----:B---3--:R-:W-:Y:S01]  /*23690*/  IADD3.X R4, R13, UR13, RZ, P2, !PT ;  /* 0x0000000d0d047c10 */ /* 0x008fe200097fe4ff */
[----:B------:R0:W-:Y:S01]  /*236a0*/  STL [R1+0x22c0], R5 ;  /* 0x0022c00501007387 */ /* 0x0001e20000100800 */
[----:B------:R-:W-:-:S03]  /*236b0*/  USHF.R.U32.HI UR34, URZ, 0x4, UR34 ;  /* 0x000000043f227899 */ /* 0x000fc60008011622 */
[----:B------:R2:W-:Y:S04]  /*236c0*/  STL [R1+0x22c8], R6 ;  /* 0x0022c80601007387 */ /* 0x0005e80000100800 */
[----:B------:R3:W-:Y:S01]  /*236d0*/  STL [R1+0x22d0], R4 ;  /* 0x0022d00401007387 */ /* 0x0007e20000100800 */
[----:B0-----:R-:W-:Y:S01]  /*236e0*/  IADD3.X R5, R2, UR13, RZ, P3, !PT ;  /* 0x0000000d02057c10 */ /* 0x001fe20009ffe4ff */
[----:B------:R-:W-:Y:S01]  /*236f0*/  USHF.R.S32.HI UR13, URZ, 0x1f, UR45 ;  /* 0x0000001f3f0d7899 */ /* 0x000fe2000801142d */
[----:B--2---:R-:W-:-:S03]  /*23700*/  IADD3 R6, P1, R16, UR52, RZ ;  /* 0x0000003410067c10 */ /* 0x004fc6000ff3e0ff */
[----:B------:R0:W-:Y:S01]  /*23710*/  STL [R1+0x22d8], R5 ;  /* 0x0022d80501007387 */ /* 0x0001e20000100800 */
[----:B---3--:R-:W-:-:S05]  /*23720*/  IADD3 R4, P0, R18, UR52, RZ ;  /* 0x0000003412047c10 */ /* 0x008fca000ff1e0ff */
[----:B------:R2:W-:Y:S01]  /*23730*/  STL [R1+0x22e4], R4 ;  /* 0x0022e40401007387 */ /* 0x0005e20000100800 */
[----:B0-----:R-:W-:-:S03]  /*23740*/  IADD3 R5, P2, R14, UR52, RZ ;  /* 0x000000340e057c10 */ /* 0x001fc6000ff5e0ff */
[----:B------:R0:W-:Y:S04]  /*23750*/  STL [R1+0x22ec], R6 ;  /* 0x0022ec0601007387 */ /* 0x0001e80000100800 */
[----:B------:R3:W-:Y:S01]  /*23760*/  STL [R1+0x22f4], R5 ;  /* 0x0022f40501007387 */ /* 0x0007e20000100800 */
[----:B--2---:R-:W-:Y:S01]  /*23770*/  IADD3 R4, P3, R3, UR52, RZ ;  /* 0x0000003403047c10 */ /* 0x004fe2000ff7e0ff */
[----:B------:R-:W-:Y:S01]  /*23780*/  USHF.R.S32.HI UR52, URZ, 0x1f, UR56 ;  /* 0x0000001f3f347899 */ /* 0x000fe20008011438 */
[----:B0-----:R-:W-:-:S03]  /*23790*/  IADD3.X R6, R15, UR60, RZ, P1, !PT ;  /* 0x0000003c0f067c10 */ /* 0x001fc60008ffe4ff */
[----:B------:R0:W-:Y:S01]  /*237a0*/  STL [R1+0x22fc], R4 ;  /* 0x0022fc0401007387 */ /* 0x0001e20000100800 */
[----:B---3--:R-:W-:-:S05]  /*237b0*/  IADD3.X R5, R17, UR60, RZ, P0, !PT ;  /* 0x0000003c11057c10 */ /* 0x008fca00087fe4ff */
[----:B------:R2:W-:Y:S01]  /*237c0*/  STL [R1+0x22e0], R5 ;  /* 0x0022e00501007387 */ /* 0x0005e20000100800 */
[----:B0-----:R-:W-:-:S03]  /*237d0*/  IADD3.X R4, R13, UR60, RZ, P2, !PT ;  /* 0x0000003c0d047c10 */ /* 0x001fc600097fe4ff */
[----:B------:R0:W-:Y:S04]  /*237e0*/  STL [R1+0x22e8], R6 ;  /* 0x0022e80601007387 */ /* 0x0001e80000100800 */
[----:B------:R3:W-:Y:S01]  /*237f0*/  STL [R1+0x22f0], R4 ;  /* 0x0022f00401007387 */ /* 0x0007e20000100800 */
[----:B--2---:R-:W-:Y:S01]  /*23800*/  IADD3.X R5, R2, UR60, RZ, P3, !PT ;  /* 0x0000003c02057c10 */ /* 0x004fe20009ffe4ff */
[----:B------:R-:W-:Y:S01]  /*23810*/  USHF.R.S32.HI UR60, URZ, 0x1f, UR29 ;  /* 0x0000001f3f3c7899 */ /* 0x000fe2000801141d */
[----:B0-----:R-:W-:-:S03]  /*23820*/  IADD3 R6, P1, R16, UR45, RZ ;  /* 0x0000002d10067c10 */ /* 0x001fc6000ff3e0ff */
        /* <DEDUP_REMOVED lines=33> */
[----:B--2---:R-:W-:Y:S02]  /*23a40*/  IADD3.X R5, R2, UR61, RZ, P3, !PT ;  /* 0x0000003d02057c10 */ /* 0x004fe40009ffe4ff */
        /* <DEDUP_REMOVED lines=292> */
[----:B------:R-:W-:Y:S04]  /*24c90*/  STL [R1+0x254c], R6 ;  /* 0x00254c0601007387 */ /* 0x000fe80000100800 */
[----:B------:R0:W-:Y:S01]  /*24ca0*/  STL [R1+0x2554], R5 ;  /* 0x0025540501007387 */ /* 0x0001e20000100800 */
[----:B--2---:R-:W-:Y:S01]  /*24cb0*/  IADD3 R4, P3, R3, UR31, RZ ;  /* 0x0000001f03047c10 */ /* 0x004fe2000ff7e0ff */
[----:B------:R-:W-:-:S04]  /*24cc0*/  USHF.R.S32.HI UR31, URZ, 0x1f, UR22 ;  /* 0x0000001f3f1f7899 */ /* 0x000fc80008011416 */
[----:B------:R2:W-:Y:S01]  /*24cd0*/  STL [R1+0x255c], R4 ;  /* 0x00255c0401007387 */ /* 0x0005e20000100800 */
[----:B0-----:R-:W-:-:S03]  /*24ce0*/  IADD3.X R5, R17, UR33, RZ, P0, !PT ;  /* 0x0000002111057c10 */ /* 0x001fc600087fe4ff */
[----:B------:R-:W3:Y:S01]  /*24cf0*/  LDL.LU R86, [R1+0x1c0] ;  /* 0x0001c00001567983 */ /* 0x000ee20000300800 */
[----:B--2---:R-:W-:-:S03]  /*24d00*/  IADD3.X R4, R15, UR33, RZ, P1, !PT ;  /* 0x000000210f047c10 */ /* 0x004fc60008ffe4ff */
[----:B------:R0:W-:Y:S04]  /*24d10*/  STL [R1+0x2540], R5 ;  /* 0x0025400501007387 */ /* 0x0001e80000100800 */
[----:B------:R2:W-:Y:S01]  /*24d20*/  STL [R1+0x2548], R4 ;  /* 0x0025480401007387 */ /* 0x0005e20000100800 */
[----:B0-----:R-:W-:Y:S02]  /*24d30*/  IADD3.X R5, R13, UR33, RZ, P2, !PT ;  /* 0x000000210d057c10 */ /* 0x001fe400097fe4ff */
[----:B--2---:R-:W-:-:S03]  /*24d40*/  IADD3.X R4, R2, UR33, RZ, P3, !PT ;  /* 0x0000002102047c10 */ /* 0x004fc60009ffe4ff */
[----:B------:R0:W-:Y:S01]  /*24d50*/  STL [R1+0x2550], R5 ;  /* 0x0025500501007387 */ /* 0x0001e20000100800 */
[----:B------:R-:W-:-:S03]  /*24d60*/  IADD3 R6, P1, R16, UR35, RZ ;  /* 0x0000002310067c10 */ /* 0x000fc6000ff3e0ff */
[----:B------:R2:W-:Y:S01]  /*24d70*/  STL [R1+0x2558], R4 ;  /* 0x0025580401007387 */ /* 0x0005e20000100800 */
[----:B0-----:R-:W-:Y:S02]  /*24d80*/  IADD3 R5, P0, R18, UR35, RZ ;  /* 0x0000002312057c10 */ /* 0x001fe4000ff1e0ff */
[----:B--2---:R-:W-:-:S03]  /*24d90*/  IADD3 R4, P2, R14, UR35, RZ ;  /* 0x000000230e047c10 */ /* 0x004fc6000ff5e0ff */
[----:B------:R0:W-:Y:S04]  /*24da0*/  STL [R1+0x2564], R5 ;  /* 0x0025640501007387 */ /* 0x0001e80000100800 */
[----:B------:R2:W-:Y:S04]  /*24db0*/  STL [R1+0x256c], R6 ;  /* 0x00256c0601007387 */ /* 0x0005e80000100800 */
[----:B------:R4:W-:Y:S01]  /*24dc0*/  STL [R1+0x2574], R4 ;  /* 0x0025740401007387 */ /* 0x0009e20000100800 */
[----:B0-----:R-:W-:Y:S02]  /*24dd0*/  IADD3 R5, P3, R3, UR35, RZ ;  /* 0x0000002303057c10 */ /* 0x001fe4000ff7e0ff */
[----:B--2---:R-:W-:-:S03]  /*24de0*/  IADD3.X R6, R15, UR15, RZ, P1, !PT ;  /* 0x0000000f0f067c10 */ /* 0x004fc60008ffe4ff */
[----:B------:R0:W-:Y:S01]  /*24df0*/  STL [R1+0x257c], R5 ;  /* 0x00257c0501007387 */ /* 0x0001e20000100800 */
[----:B----4-:R-:W-:-:S05]  /*24e00*/  IADD3.X R4, R17, UR15, RZ, P0, !PT ;  /* 0x0000000f11047c10 */ /* 0x010fca00087fe4ff */
[----:B------:R2:W-:Y:S01]  /*24e10*/  STL [R1+0x2560], R4 ;  /* 0x0025600401007387 */ /* 0x0005e20000100800 */
[----:B0-----:R-:W-:-:S03]  /*24e20*/  IADD3.X R5, R13, UR15, RZ, P2, !PT ;  /* 0x0000000f0d057c10 */ /* 0x001fc600097fe4ff */
[----:B------:R0:W-:Y:S01]  /*24e30*/  STL [R1+0x2568], R6 ;  /* 0x0025680601007387 */ /* 0x0001e20000100800 */
[----:B--2---:R-:W-:-:S03]  /*24e40*/  IADD3.X R4, R2, UR15, RZ, P3, !PT ;  /* 0x0000000f02047c10 */ /* 0x004fc60009ffe4ff */
[----:B------:R2:W-:Y:S01]  /*24e50*/  STL [R1+0x2570], R5 ;  /* 0x0025700501007387 */ /* 0x0005e20000100800 */
[----:B0-----:R-:W-:-:S03]  /*24e60*/  IADD3 R6, P1, R16, UR12, RZ ;  /* 0x0000000c10067c10 */ /* 0x001fc6000ff3e0ff */
[----:B------:R0:W-:Y:S01]  /*24e70*/  STL [R1+0x2578], R4 ;  /* 0x0025780401007387 */ /* 0x0001e20000100800 */
[----:B--2---:R-:W-:Y:S02]  /*24e80*/  IADD3 R5, P0, R18, UR12, RZ ;  /* 0x0000000c12057c10 */ /* 0x004fe4000ff1e0ff */
[----:B0-----:R-:W-:-:S03]  /*24e90*/  IADD3 R4, P2, R14, UR12, RZ ;  /* 0x0000000c0e047c10 */ /* 0x001fc6000ff5e0ff */
        /* <DEDUP_REMOVED lines=16> */
[----:B------:R0:W-:Y:S01]  /*24fa0*/  STL [R1+0x25a4], R5 ;  /* 0x0025a40501007387 */ /* 0x0001e20000100800 */
[----:B------:R-:W-:-:S03]  /*24fb0*/  LOP3.LUT R0, R0, 0x30, RZ, 0xc0, !PT ;  /* 0x0000003000007812 */ /* 0x000fc600078ec0ff */
[----:B------:R-:W-:Y:S04]  /*24fc0*/  STL [R1+0x25ac], R6 ;  /* 0x0025ac0601007387 */ /* 0x000fe80000100800 */
[----:B------:R-:W-:Y:S01]  /*24fd0*/  STL [R1+0x25b4], R4 ;  /* 0x0025b40401007387 */ /* 0x000fe20000100800 */
[----:B0-----:R-:W-:Y:S01]  /*24fe0*/  IADD3 R5, P3, R3, UR14, RZ ;  /* 0x0000000e03057c10 */ /* 0x001fe2000ff7e0ff */
[----:B------:R-:W-:-:S04]  /*24ff0*/  IMAD R0, R152, 0x40, R0 ;  /* 0x0000004098007824 */ /* 0x000fc800078e0200 */
[----:B------:R0:W-:Y:S02]  /*25000*/  STL [R1+0x25bc], R5 ;  /* 0x0025bc0501007387 */ /* 0x0001e40000100800 */
[----:B0-----:R-:W-:Y:S02]  /*25010*/  IADD3.X R5, R17, UR13, RZ, P0, !PT ;  /* 0x0000000d11057c10 */ /* 0x001fe400087fe4ff */
[----:B---3--:R-:W-:-:S05]  /*25020*/  SHF.R.S32.HI R4, RZ, 0x6, R86 ;  /* 0x00000006ff047819 */ /* 0x008fca0000011456 */
[----:B------:R0:W-:Y:S04]  /*25030*/  STL [R1+0x3050], R4 ;  /* 0x0030500401007387 */ /* 0x0001e80000100800 */
[----:B------:R-:W-:Y:S01]  /*25040*/  STL [R1+0x1e10], R0 ;  /* 0x001e100001007387 */ /* 0x000fe20000100800 */
[----:B0-----:R-:W-:-:S03]  /*25050*/  IADD3.X R4, R15, UR13, RZ, P1, !PT ;  /* 0x0000000d0f047c10 */ /* 0x001fc60008ffe4ff */
[----:B------:R0:W-:Y:S04]  /*25060*/  STL [R1+0x25a0], R5 ;  /* 0x0025a00501007387 */ /* 0x0001e80000100800 */
[----:B------:R2:W-:Y:S01]  /*25070*/  STL [R1+0x25a8], R4 ;  /* 0x0025a80401007387 */ /* 0x0005e20000100800 */
[----:B0-----:R-:W-:Y:S02]  /*25080*/  IADD3.X R5, R13, UR13, RZ, P2, !PT ;  /* 0x0000000d0d057c10 */ /* 0x001fe400097fe4ff */
[----:B--2---:R-:W-:-:S03]  /*25090*/  IADD3.X R4, R2, UR13, RZ, P3, !PT ;  /* 0x0000000d02047c10 */ /* 0x004fc60009ffe4ff */
[----:B------:R0:W-:Y:S04]  /*250a0*/  STL [R1+0x25b0], R5 ;  /* 0x0025b00501007387 */ /* 0x0001e80000100800 */
[----:B------:R2:W-:Y:S01]  /*250b0*/  STL [R1+0x25b8], R4 ;  /* 0x0025b80401007387 */ /* 0x0005e20000100800 */
[----:B------:R-:W-:Y:S02]  /*250c0*/  IADD3 R6, P2, R14, UR59, RZ ;  /* 0x0000003b0e067c10 */ /* 0x000fe4000ff5e0ff */
[----:B0-----:R-:W-:Y:S02]  /*250d0*/  IADD3 R5, P0, R18, UR59, RZ ;  /* 0x0000003b12057c10 */ /* 0x001fe4000ff1e0ff */
[----:B--2---:R-:W-:-:S03]  /*250e0*/  IADD3 R4, P1, R16, UR59, RZ ;  /* 0x0000003b10047c10 */ /* 0x004fc6000ff3e0ff */
[----:B------:R0:W-:Y:S04]  /*250f0*/  STL [R1+0x25c4], R5 ;  /* 0x0025c40501007387 */ /* 0x0001e80000100800 */
[----:B------:R2:W-:Y:S01]  /*25100*/  STL [R1+0x25cc], R4 ;  /* 0x0025cc0401007387 */ /* 0x0005e20000100800 */
[----:B0-----:R-:W-:-:S03]  /*25110*/  IADD3 R5, P3, R3, UR59, RZ ;  /* 0x0000003b03057c10 */ /* 0x001fc6000ff7e0ff */
[----:B------:R0:W-:Y:S01]  /*25120*/  STL [R1+0x25d4], R6 ;  /* 0x0025d40601007387 */ /* 0x0001e20000100800 */
[----:B--2---:R-:W-:-:S03]  /*25130*/  IADD3.X R4, R17, UR60, RZ, P0, !PT ;  /* 0x0000003c11047c10 */ /* 0x004fc600087fe4ff */
[----:B------:R2:W-:Y:S04]  /*25140*/  STL [R1+0x25dc], R5 ;  /* 0x0025dc0501007387 */ /* 0x0005e80000100800 */
[----:B------:R3:W-:Y:S01]  /*25150*/  STL [R1+0x25c0], R4 ;  /* 0x0025c00401007387 */ /* 0x0007e20000100800 */
[----:B0-----:R-:W-:Y:S02]  /*25160*/  IADD3.X R6, R15, UR60, RZ, P1, !PT ;  /* 0x0000003c0f067c10 */ /* 0x001fe40008ffe4ff */
[----:B--2---:R-:W-:-:S03]  /*25170*/  IADD3.X R5, R13, UR60, RZ, P2, !PT ;  /* 0x0000003c0d057c10 */ /* 0x004fc600097fe4ff */
[----:B------:R-:W-:Y:S01]  /*25180*/  STL [R1+0x25c8], R6 ;  /* 0x0025c80601007387 */ /* 0x000fe20000100800 */
[----:B---3--:R-:W-:-:S03]  /*25190*/  IADD3.X R4, R2, UR60, RZ, P3, !PT ;  /* 0x0000003c02047c10 */ /* 0x008fc60009ffe4ff */
[----:B------:R0:W-:Y:S04]  /*251a0*/  STL [R1+0x25d0], R5 ;  /* 0x0025d00501007387 */ /* 0x0001e80000100800 */
[----:B------:R2:W-:Y:S01]  /*251b0*/  STL [R1+0x25d8], R4 ;  /* 0x0025d80401007387 */ /* 0x0005e20000100800 */
[----:B0-----:R-:W-:Y:S02]  /*251c0*/  IADD3 R5, P0, R18, UR57, RZ ;  /* 0x0000003912057c10 */ /* 0x001fe4000ff1e0ff */
[----:B--2---:R-:W-:-:S03]  /*251d0*/  IADD3 R4, P1, R16, UR57, RZ ;  /* 0x0000003910047c10 */ /* 0x004fc6000ff3e0ff */
[----:B------:R0:W-:Y:S01]  /*251e0*/  STL [R1+0x25e4], R5 ;  /* 0x0025e40501007387 */ /* 0x0001e20000100800 */
[----:B------:R-:W-:-:S03]  /*251f0*/  IADD3 R6, P2, R14, UR57, RZ ;  /* 0x000000390e067c10 */ /* 0x000fc6000ff5e0ff */
        /* <DEDUP_REMOVED lines=195> */
[----:B------:R-:W-:Y:S01]  /*25e30*/  USHF.R.S32.HI UR33, URZ, 0x1f, UR23 ;  /* 0x0000001f3f217899 */ /* 0x000fe20008011417 */
[----:B--2---:R-:W-:Y:S02]  /*25e40*/  IADD3.X R4, R17, UR42, RZ, P0, !PT ;  /* 0x0000002a11047c10 */ /* 0x004fe400087fe4ff */
[----:B------:R2:W-:Y:S01]  /*25e50*/  STL [R1+0x277c], R5 ;  /* 0x00277c0501007387 */ /* 0x0005e20000100800 */
[----:B------:R-:W-:Y:S02]  /*25e60*/  USHF.R.S32.HI UR35, URZ, 0x1f, UR26 ;  /* 0x0000001f3f237899 */ /* 0x000fe4000801141a */
[----:B------:R-:W-:Y:S01]  /*25e70*/  UIADD3 UR12, UP0, UR32, 0x2, URZ ;  /* 0x00000002200c7890 */ /* 0x000fe2000ff1e03f */
[----:B------:R3:W-:Y:S01]  /*25e80*/  STL [R1+0x2760], R4 ;  /* 0x0027600401007387 */ /* 0x0007e20000100800 */
[----:B------:R-:W-:Y:S01]  /*25e90*/  ULDC UR41, c[0x0][0x238] ;  /* 0x00008e0000297ab9 */ /* 0x000fe20000000800 */
[----:B0-----:R-:W-:-:S02]  /*25ea0*/  IADD3.X R6, R15, UR42, RZ, P1, !PT ;  /* 0x0000002a0f067c10 */ /* 0x001fc40008ffe4ff */
        /* <DEDUP_REMOVED lines=45> */
[----:B0-----:R-:W-:-:S03]  /*26180*/  LOP3.LUT R5, R0, 0x10, RZ, 0x3c, !PT ;  /* 0x0000001000057812 */ /* 0x001fc600078e3cff */
[----:B------:R-:W-:Y:S04]  /*26190*/  STL [R1+0x1e0], RZ ;  /* 0x0001e0ff01007387 */ /* 0x000fe80000100800 */
[----:B------:R-:W-:Y:S04]  /*261a0*/  STL [R1+0x1e4], RZ ;  /* 0x0001e4ff01007387 */ /* 0x000fe80000100800 */
[----:B------:R-:W-:Y:S04]  /*261b0*/  STL [R1+0x1e8], RZ ;  /* 0x0001e8ff01007387 */ /* 0x000fe80000100800 */
[----:B------:R-:W-:Y:S01]  /*261c0*/  STL [R1+0x1ec], RZ ;  /* 0x0001ecff01007387 */ /* 0x000fe20000100800 */
[----:B------:R-:W-:-:S03]  /*261d0*/  LOP3.LUT R6, R0, 0x20, RZ, 0x3c, !PT ;  /* 0x0000002000067812 */ /* 0x000fc600078e3cff */
[----:B------:R-:W-:Y:S01]  /*261e0*/  STL [R1+0x1f0], RZ ;  /* 0x0001f0ff01007387 */ /* 0x000fe20000100800 */
[----:B--2---:R-:W-:-:S03]  /*261f0*/  LOP3.LUT R4, R0, 0x30, RZ, 0x3c, !PT ;  /* 0x0000003000047812 */ /* 0x004fc600078e3cff */
[----:B------:R-:W-:Y:S04]  /*26200*/  STL [R1+0x1f4], RZ ;  /* 0x0001f4ff01007387 */ /* 0x000fe80000100800 */
[----:B------:R-:W-:Y:S01]  /*26210*/  STL [R1+0x1f8], RZ ;  /* 0x0001f8ff01007387 */ /* 0x000fe20000100800 */
[----:B------:R-:W-:-:S03]  /*26220*/  IADD3 R0, P4, R16, UR22, RZ ;  /* 0x0000001610007c10 */ /* 0x000fc6000ff9e0ff */
[----:B------:R-:W-:Y:S04]  /*26230*/  STL [R1+0x1fc], RZ ;  /* 0x0001fcff01007387 */ /* 0x000fe80000100800 */
[----:B------:R0:W-:Y:S04]  /*26240*/  STL [R1+0x1f50], R5 ;  /* 0x001f500501007387 */ /* 0x0001e80000100800 */
[----:B------:R-:W-:Y:S01]  /*26250*/  STL [R1+0x1f4c], R6 ;  /* 0x001f4c0601007387 */ /* 0x000fe20000100800 */
[----:B0-----:R-:W-:-:S03]  /*26260*/  IADD3 R5, P5, R18, UR22, RZ ;  /* 0x0000001612057c10 */ /* 0x001fc6000ffbe0ff */
[----:B------:R0:W-:Y:S04]  /*26270*/  STL [R1+0x1f48], R4 ;  /* 0x001f480401007387 */ /* 0x0001e80000100800 */
[----:B------:R2:W-:Y:S04]  /*26280*/  STL [R1+0x27c4], R5 ;  /* 0x0027c40501007387 */ /* 0x0005e80000100800 */
[----:B------:R3:W-:Y:S01]  /*26290*/  STL [R1+0x27cc], R0 ;  /* 0x0027cc0001007387 */ /* 0x0007e20000100800 */
[----:B0-----:R-:W-:Y:S02]  /*262a0*/  IADD3 R4, P3, R14, UR22, RZ ;  /* 0x000000160e047c10 */ /* 0x001fe4000ff7e0ff */
[----:B--2---:R-:W-:-:S03]  /*262b0*/  IADD3 R5, P2, R3, UR22, RZ ;  /* 0x0000001603057c10 */ /* 0x004fc6000ff5e0ff */
[----:B------:R0:W-:Y:S01]  /*262c0*/  STL [R1+0x27d4], R4 ;  /* 0x0027d40401007387 */ /* 0x0001e20000100800 */
[----:B---3--:R-:W-:-:S03]  /*262d0*/  IADD3 R0, P1, R18, UR23, RZ ;  /* 0x0000001712007c10 */ /* 0x008fc6000ff3e0ff */
[----:B------:R2:W-:Y:S04]  /*262e0*/  STL [R1+0x27dc], R5 ;  /* 0x0027dc0501007387 */ /* 0x0005e80000100800 */
[----:B------:R3:W-:Y:S01]  /*262f0*/  STL [R1+0x27e4], R0 ;  /* 0x0027e40001007387 */ /* 0x0007e20000100800 */
[----:B0-----:R-:W-:Y:S02]  /*26300*/  IADD3 R4, P0, R16, UR23, RZ ;  /* 0x0000001710047c10 */ /* 0x001fe4000ff1e0ff */
[----:B--2---:R-:W-:-:S03]  /*26310*/  IADD3 R5, P6, R14, UR23, RZ ;  /* 0x000000170e057c10 */ /* 0x004fc6000ffde0ff */
[----:B------:R0:W-:Y:S01]  /*26320*/  STL [R1+0x27ec], R4 ;  /* 0x0027ec0401007387 */ /* 0x0001e20000100800 */
[----:B---3--:R-:W-:-:S03]  /*26330*/  IADD3.X R0, R17, UR31, RZ, P5, !PT ;  /* 0x0000001f11007c10 */ /* 0x008fc6000affe4ff */
[----:B------:R2:W-:Y:S04]  /*26340*/  STL [R1+0x27f4], R5 ;  /* 0x0027f40501007387 */ /* 0x0005e80000100800 */
[----:B------:R3:W-:Y:S01]  /*26350*/  STL [R1+0x27c0], R0 ;  /* 0x0027c00001007387 */ /* 0x0007e20000100800 */
[----:B0-----:R-:W-:Y:S02]  /*26360*/  IADD3 R4, P5, R3, UR23, RZ ;  /* 0x0000001703047c10 */ /* 0x001fe4000ffbe0ff */
[----:B--2---:R-:W-:-:S03]  /*26370*/  IADD3.X R5, R15, UR31, RZ, P4, !PT ;  /* 0x0000001f0f057c10 */ /* 0x004fc6000a7fe4ff */
[----:B------:R0:W-:Y:S01]  /*26380*/  STL [R1+0x27fc], R4 ;  /* 0x0027fc0401007387 */ /* 0x0001e20000100800 */
[----:B---3--:R-:W-:-:S03]  /*26390*/  IADD3 R0, P4, R18, UR26, RZ ;  /* 0x0000001a12007c10 */ /* 0x008fc6000ff9e0ff */
[----:B------:R2:W-:Y:S04]  /*263a0*/  STL [R1+0x27c8], R5 ;  /* 0x0027c80501007387 */ /* 0x0005e80000100800 */
[----:B------:R3:W-:Y:S01]  /*263b0*/  STL [R1+0x2804], R0 ;  /* 0x0028040001007387 */ /* 0x0007e20000100800 */
[----:B0-----:R-:W-:Y:S02]  /*263c0*/  IADD3.X R4, R13, UR31, RZ, P3, !PT ;  /* 0x0000001f0d047c10 */ /* 0x001fe40009ffe4ff */
        /* <DEDUP_REMOVED lines=21> */
[----:B------:R2:W-:Y:S01]  /*26520*/  STL [R1+0x27f8], R5 ;  /* 0x0027f80501007387 */ /* 0x0005e20000100800 */
[----:B------:R-:W-:-:S03]  /*26530*/  UIADD3.X UR9, UR9, -0x7fffffe0, URZ, UP0, !UPT ;  /* 0x8000002009097890 */ /* 0x000fc600087fe43f */
[----:B------:R3:W-:Y:S01]  /*26540*/  STL [R1+0x2834], R0 ;  /* 0x0028340001007387 */ /* 0x0007e20000100800 */
[----:B0-----:R-:W-:Y:S02]  /*26550*/  IADD3.X R4, R17, UR35, RZ, P4, !PT ;  /* 0x0000002311047c10 */ /* 0x001fe4000a7fe4ff */
[----:B--2---:R-:W-:Y:S02]  /*26560*/  IADD3.X R5, R15, UR35, RZ, P3, !PT ;  /* 0x000000230f057c10 */ /* 0x004fe40009ffe4ff */
[----:B---3--:R-:W-:Y:S01]  /*26570*/  IADD3 R0, P4, R3, UR27, RZ ;  /* 0x0000001b03007c10 */ /* 0x008fe2000ff9e0ff */
[----:B------:R0:W-:Y:S01]  /*26580*/  STL [R1+0x2800], R4 ;  /* 0x0028000401007387 */ /* 0x0001e20000100800 */
[----:B------:R-:W-:Y:S01]  /*26590*/  UMOV UR13, UR9 ;  /* 0x00000009000d7c82 */ /* 0x000fe20008000000 */
[----:B------:R-:W-:Y:S02]  /*265a0*/  ULDC UR9, c[0x0][0x238] ;  /* 0x00008e0000097ab9 */ /* 0x000fe40000000800 */
[----:B------:R2:W-:Y:S01]  /*265b0*/  STL [R1+0x283c], R0 ;  /* 0x00283c0001007387 */ /* 0x0005e20000100800 */
[----:B------:R-:W-:Y:S01]  /*265c0*/  USHF.R.S32.HI UR36, URZ, 0x1f, UR27 ;  /* 0x0000001f3f247899 */ /* 0x000fe2000801141b */
[----:B0-----:R-:W-:-:S02]  /*265d0*/  IADD3 R4, P3, R18, UR41, RZ ;  /* 0x0000002912047c10 */ /* 0x001fc4000ff7e0ff */
[----:B------:R0:W-:Y:S01]  /*265e0*/  STL [R1+0x2808], R5 ;  /* 0x0028080501007387 */ /* 0x0001e20000100800 */
[----:B--2---:R-:W-:-:S03]  /*265f0*/  IADD3.X R0, R13, UR35, RZ, P2, !PT ;  /* 0x000000230d007c10 */ /* 0x004fc600097fe4ff */
        /* <DEDUP_REMOVED lines=14> */
[----:B0-----:R-:W-:Y:S02]  /*266e0*/  IADD3.X R5, R13, UR36, RZ, P5, !PT ;  /* 0x000000240d057c10 */ /* 0x001fe4000affe4ff */
[----:B--2---:R-:W-:-:S03]  /*266f0*/  IADD3.X R4, R2, UR36, RZ, P4, !PT ;  /* 0x0000002402047c10 */ /* 0x004fc6000a7fe4ff */
        /* <DEDUP_REMOVED lines=10> */
[----:B------:R-:W-:-:S04]  /*267a0*/  USGXT.U32 UR34, UR34, 0xe ;  /* 0x0000000e2222789a */ /* 0x000fc80008000000 */
[----:B------:R-:W-:Y:S01]  /*267b0*/  UIADD3 UR14, UP1, UR34, 0x2, URZ ;  /* 0x00000002220e7890 */ /* 0x000fe2000ff3e03f */
[----:B------:R-:W-:Y:S02]  /*267c0*/  CS2R R24, SRZ ;  /* 0x0000000000187805 */ /* 0x000fe4000001ff00 */
[----:B------:R-:W-:Y:S02]  /*267d0*/  CS2R R26, SRZ ;  /* 0x00000000001a7805 */ /* 0x000fe4000001ff00 */
[----:B------:R-:W-:Y:S01]  /*267e0*/  CS2R R28, SRZ ;  /* 0x00000000001c7805 */ /* 0x000fe2000001ff00 */
[----:B------:R-:W-:Y:S01]  /*267f0*/  UIADD3.X UR15, UR8, -0x7fffffe0, URZ, UP1, !UPT ;  /* 0x80000020080f7890 */ /* 0x000fe20008ffe43f */
[----:B------:R-:W-:Y:S02]  /*26800*/  CS2R R30, SRZ ;  /* 0x00000000001e7805 */ /* 0x000fe4000001ff00 */
[----:B------:R-:W-:Y:S02]  /*26810*/  CS2R R32, SRZ ;  /* 0x0000000000207805 */ /* 0x000fe4000001ff00 */
[----:B------:R-:W-:-:S02]  /*26820*/  CS2R R34, SRZ ;  /* 0x0000000000227805 */ /* 0x000fc4000001ff00 */
[----:B------:R-:W-:Y:S02]  /*26830*/  CS2R R36, SRZ ;  /* 0x0000000000247805 */ /* 0x000fe4000001ff00 */
[----:B------:R-:W-:Y:S02]  /*26840*/  CS2R R38, SRZ ;  /* 0x0000000000267805 */ /* 0x000fe4000001ff00 */
[----:B------:R-:W-:Y:S02]  /*26850*/  CS2R R40, SRZ ;  /* 0x0000000000287805 */ /* 0x000fe4000001ff00 */
        /* <DEDUP_REMOVED lines=54> */
[----:B------:R-:W-:Y:S01]  /*26bc0*/  CS2R R150, SRZ ;  /* 0x0000000000967805 */ /* 0x000fe2000001ff00 */
[----:B------:R-:W-:Y:S02]  /*26bd0*/  UIADD3.64 UR56, UR12, 0x1fe, URZ ;  /* 0x000001fe0c387897 */ /* 0x000fe4000fffe03f */
[----:B------:R-:W-:Y:S02]  /*26be0*/  UIADD3.64 UR42, UR12, 0x700, URZ ;  /* 0x000007000c2a7897 */ /* 0x000fe4000fffe03f */
[----:B------:R-:W-:-:S02]  /*26bf0*/  USHF.R.S32.HI UR7, URZ, 0x1f, UR6 ;  /* 0x0000001f3f077899 */ /* 0x000fc40008011406 */
[----:B------:R-:W-:Y:S02]  /*26c00*/  USHF.R.S32.HI UR8, URZ, 0x1f, UR5 ;  /* 0x0000001f3f087899 */ /* 0x000fe40008011405 */
[----:B------:R-:W-:Y:S02]  /*26c10*/  UIADD3.64 UR60, UR12, 0xfe, URZ ;  /* 0x000000fe0c3c7897 */ /* 0x000fe4000fffe03f */
[----:B------:R-:W-:Y:S02]  /*26c20*/  UIADD3.64 UR58, UR12, 0x100, URZ ;  /* 0x000001000c3a7897 */ /* 0x000fe4000fffe03f */
[----:B------:R-:W-:Y:S02]  /*26c30*/  UIADD3.64 UR54, UR12, 0x200, URZ ;  /* 0x000002000c367897 */ /* 0x000fe4000fffe03f */
[----:B------:R-:W-:Y:S02]  /*26c40*/  UIADD3.64 UR56, UR12, 0x2fe, URZ ;  /* 0x000002fe0c387897 */ /* 0x000fe4000fffe03f */
[----:B------:R-:W-:-:S02]  /*26c50*/  UIADD3.64 UR52, UR12, 0x300, URZ ;  /* 0x000003000c347897 */ /* 0x000fc4000fffe03f */
[----:B------:R-:W-:Y:S02]  /*26c60*/  UIADD3.64 UR48, UR12, 0x3fe, URZ ;  /* 0x000003fe0c307897 */ /* 0x000fe4000fffe03f */
[----:B------:R-:W-:Y:S02]  /*26c70*/  UIADD3.64 UR44, UR12, 0x400, URZ ;  /* 0x000004000c2c7897 */ /* 0x000fe4000fffe03f */
[----:B------:R-:W-:Y:S02]  /*26c80*/  UIADD3.64 UR16, UR12, 0x4fe, URZ ;  /* 0x000004fe0c107897 */ /* 0x000fe4000fffe03f */
[----:B------:R-:W-:Y:S02]  /*26c90*/  UIADD3.64 UR20, UR12, 0x500, URZ ;  /* 0x000005000c147897 */ /* 0x000fe4000fffe03f */
[----:B------:R-:W-:Y:S02]  /*26ca0*/  UIADD3.64 UR24, UR12, 0x5fe, URZ ;  /* 0x000005fe0c187897 */ /* 0x000fe4000fffe03f */
[----:B------:R-:W-:-:S02]  /*26cb0*/  UIADD3.64 UR28, UR12, 0x600, URZ ;  /* 0x000006000c1c7897 */ /* 0x000fc4000fffe03f */
[----:B------:R-:W-:Y:S02]  /*26cc0*/  UIADD3.64 UR46, UR12, 0x6fe, URZ ;  /* 0x000006fe0c2e7897 */ /* 0x000fe4000fffe03f */
[----:B------:R-:W-:Y:S02]  /*26cd0*/  UIADD3.64 UR38, UR14, 0x3fe, URZ ;  /* 0x000003fe0e267897 */ /* 0x000fe4000fffe03f */
[----:B------:R-:W-:Y:S01]  /*26ce0*/  UIADD3.64 UR42, UR14, 0x400, URZ ;  /* 0x000004000e2a7897 */ /* 0x000fe2000fffe03f */
[----:B------:R-:W-:Y:S01]  /*26cf0*/  UMOV UR33, 0x80000020 ;  /* 0x8000002000217882 */ /* 0x000fe20000000000 */
[----:B-1----:R-:W-:-:S10]  /*26d00*/  UMOV UR35, 0x80000020 ;  /* 0x8000002000237882 */ /* 0x002fd40000000000 */
.L_x_2:
[----:B------:R-:W-:Y:S04]  /*26d10*/  STL [R1+0x608c], R166 ;  /* 0x00608ca601007387 */ /* 0x000fe80000100800 */
        /* <DEDUP_REMOVED lines=12> */
[----:B-----5:R-:W-:Y:S04]  /*26de0*/  STL [R1+0x5efc], R21 ;  /* 0x005efc1501007387 */ /* 0x020fe80000100800 */
        /* <DEDUP_REMOVED lines=151> */
[----:B0-----:R0:W-:Y:S04]  /*27760*/  STL [R1+0x5d84], R33 ;  /* 0x005d842101007387 */ /* 0x0011e80000100800 */
[----:B0-----:R-:W2:Y:S01]  /*27770*/  LDL.LU R33, [R1+0x1ed4] ;  /* 0x001ed40001217983 */ /* 0x001ea20000300800 */
[----:B------:R-:W-:-:S02]  /*27780*/  MOV R4, UR29 ;  /* 0x0000001d00047c02 */ /* 0x000fc40008000f00 */
[----:B------:R-:W-:Y:S01]  /*27790*/  MOV R0, UR28 ;  /* 0x0000001c00007c02 */ /* 0x000fe20008000f00 */
[----:B------:R-:W-:Y:S04]  /*277a0*/  STL [R1+0x5d80], R30 ;  /* 0x005d801e01007387 */ /* 0x000fe80000100800 */
[----:B------:R-:W-:Y:S04]  /*277b0*/  STL [R1+0x5d7c], R31 ;  /* 0x005d7c1f01007387 */ /* 0x000fe80000100800 */
[----:B------:R-:W-:Y:S04]  /*277c0*/  STL [R1+0x5d78], R28 ;  /* 0x005d781c01007387 */ /* 0x000fe80000100800 */
[----:B------:R-:W-:Y:S04]  /*277d0*/  STL [R1+0x5d74], R29 ;  /* 0x005d741d01007387 */ /* 0x000fe80000100800 */
[----:B------:R-:W-:Y:S04]  /*277e0*/  STL [R1+0x5d70], R26 ;  /* 0x005d701a01007387 */ /* 0x000fe80000100800 */
[----:B------:R-:W-:Y:S04]  /*277f0*/  STL [R1+0x5d6c], R27 ;  /* 0x005d6c1b01007387 */ /* 0x000fe80000100800 */
[----:B------:R0:W-:Y:S04]  /*27800*/  STL [R1+0x5d68], R24 ;  /* 0x005d681801007387 */ /* 0x0001e80000100800 */
        /* <DEDUP_REMOVED lines=34> */
[----:B0-----:R-:W3:Y:S04]  /*27a30*/  LDL R24, [R1+0x2858] ;  /* 0x0028580001187983 */ /* 0x001ee80000100800 */
[----:B------:R-:W-:Y:S04]  /*27a40*/  STL [R1+0x3044], R4 ;  /* 0x0030440401007387 */ /* 0x000fe80000100800 */
[----:B------:R-:W4:Y:S04]  /*27a50*/  LDL.LU R38, [R1+0x285c] ;  /* 0x00285c0001267983 */ /* 0x000f280000300800 */
[----:B------:R0:W-:Y:S01]  /*27a60*/  STL [R1+0x3040], R0 ;  /* 0x0030400001007387 */ /* 0x0001e20000100800 */
[----:B------:R-:W-:-:S02]  /*27a70*/  PRMT R60, RZ, 0x7610, R60 ;  /* 0x00007610ff3c7816 */ /* 0x000fc4000000003c */
[----:B------:R-:W-:Y:S01]  /*27a80*/  PRMT R70, RZ, 0x7610, R70 ;  /* 0x00007610ff467816 */ /* 0x000fe20000000046 */
[----:B------:R-:W4:Y:S01]  /*27a90*/  LDL.LU R30, [R1+0x284c] ;  /* 0x00284c00011e7983 */ /* 0x000f220000300800 */
[----:B------:R-:W-:Y:S02]  /*27aa0*/  PRMT R86, RZ, 0x7610, R86 ;  /* 0x00007610ff567816 */ /* 0x000fe40000000056 */
[----:B------:R-:W-:Y:S01]  /*27ab0*/  PRMT R102, RZ, 0x7610, R102 ;  /* 0x00007610ff667816 */ /* 0x000fe20000000066 */
[----:B------:R-:W4:Y:S01]  /*27ac0*/  LDL.LU R26, [R1+0x283c] ;  /* 0x00283c00011a7983 */ /* 0x000f220000300800 */
[----:B0-----:R-:W2:Y:S03]  /*27ad0*/  LDC R0, c[0x0][0x230] ;  /* 0x00008c00ff007b82 */ /* 0x001ea60000000800 */
[----:B------:R-:W4:Y:S04]  /*27ae0*/  LDL.LU R25, [R1+0x2854] ;  /* 0x0028540001197983 */ /* 0x000f280000300800 */
[----:B------:R-:W4:Y:S01]  /*27af0*/  LDL.LU R19, [R1+0x2844] ;  /* 0x0028440001137983 */ /* 0x000f220000300800 */
[----:B------:R-:W-:Y:S01]  /*27b00*/  PRMT R67, RZ, 0x7610, R67 ;  /* 0x00007610ff437816 */ /* 0x000fe20000000043 */
[----:B--2---:R-:W-:-:S02]  /*27b10*/  IMAD R0, R33, -0x40, R0 ;  /* 0xffffffc021007824 */ /* 0x004fc400078e0200 */
[----:B------:R-:W-:Y:S03]  /*27b20*/  STL [R1+0x5f00], R33 ;  /* 0x005f002101007387 */ /* 0x000fe60000100800 */
[C---:B------:R-:W-:Y:S01]  /*27b30*/  ISETP.GT.AND P0, PT, R0.reuse, RZ, PT ;  /* 0x000000ff0000720c */ /* 0x040fe20003f04270 */
[----:B------:R-:W-:Y:S01]  /*27b40*/  STL [R1+0x5484], R3 ;  /* 0x0054840301007387 */ /* 0x000fe20000100800 */
[----:B------:R-:W-:-:S03]  /*27b50*/  ISETP.GT.AND P1, PT, R0, 0x1, PT ;  /* 0x000000010000780c */ /* 0x000fc60003f24270 */
[----:B------:R0:W-:Y:S08]  /*27b60*/  STL [R1+0x5480], R2 ;  /* 0x0054800201007387 */ /* 0x0001f00000100800 */
[----:B------:R-:W-:Y:S02]  /*27b70*/  @P0 IMAD.MOV.U32 R4, RZ, RZ, R3 ;  /* 0x000000ffff040224 */ /* 0x000fe400078e0003 */
[----:B------:R-:W-:-:S05]  /*27b80*/  @P0 IMAD.MOV.U32 R5, RZ, RZ, R2 ;  /* 0x000000ffff050224 */ /* 0x000fca00078e0002 */
[----:B------:R1:W2:Y:S04]  /*27b90*/  @P0 LDG.E.U8 R60, desc[UR10][R4.64] ;  /* 0x0000000a043c0981 */ /* 0x0002a8000c1e1100 */
[----:B------:R-:W-:Y:S04]  /*27ba0*/  STL [R1+0x5f04], R14 ;  /* 0x005f040e01007387 */ /* 0x000fe80000100800 */
[----:B------:R-:W-:Y:S01]  /*27bb0*/  STL [R1+0x547c], R13 ;  /* 0x00547c0d01007387 */ /* 0x000fe20000100800 */
[----:B-1----:R-:W-:Y:S02]  /*27bc0*/  @P0 IMAD.MOV.U32 R4, RZ, RZ, R14 ;  /* 0x000000ffff040224 */ /* 0x002fe400078e000e */
        /* <DEDUP_REMOVED lines=8> */
[----:B------:R2:W-:Y:S01]  /*27c50*/  STL [R1+0x5478], R17 ;  /* 0x0054781101007387 */ /* 0x0005e20000100800 */
[----:B-1----:R-:W-:Y:S02]  /*27c60*/  @P0 IMAD.MOV.U32 R4, RZ, RZ, R18 ;  /* 0x000000ffff040224 */ /* 0x002fe400078e0012 */
[----:B------:R-:W-:-:S05]  /*27c70*/  @P0 IMAD.MOV.U32 R5, RZ, RZ, R17 ;  /* 0x000000ffff050224 */ /* 0x000fca00078e0011 */
[----:B------:R3:W2:Y:S01]  /*27c80*/  @P0 LDG.E.U8 R102, desc[UR10][R4.64] ;  /* 0x0000000a04660981 */ /* 0x0006a2000c1e1100 */
[----:B------:R-:W-:Y:S02]  /*27c90*/  PRMT R73, RZ, 0x7610, R73 ;  /* 0x00007610ff497816 */ /* 0x000fe40000000049 */
[----:B------:R-:W-:Y:S02]  /*27ca0*/  PRMT R89, RZ, 0x7610, R89 ;  /* 0x00007610ff597816 */ /* 0x000fe40000000059 */
[----:B------:R-:W-:Y:S02]  /*27cb0*/  PRMT R105, RZ, 0x7610, R105 ;  /* 0x00007610ff697816 */ /* 0x000fe40000000069 */
[----:B------:R-:W-:Y:S01]  /*27cc0*/  ISETP.GT.AND P0, PT, R0, 0x2, PT ;  /* 0x000000020000780c */ /* 0x000fe20003f04270 */
[----:B---3--:R-:W-:Y:S02]  /*27cd0*/  @P1 IMAD.MOV.U32 R5, RZ, RZ, R24 ;  /* 0x000000ffff051224 */ /* 0x008fe400078e0018 */
[----:B----4-:R-:W-:Y:S01]  /*27ce0*/  @P1 IMAD.MOV.U32 R4, RZ, RZ, R38 ;  /* 0x000000ffff041224 */ /* 0x010fe200078e0026 */
[----:B------:R-:W-:Y:S04]  /*27cf0*/  STL [R1+0x5f14], R38 ;  /* 0x005f142601007387 */ /* 0x000fe80000100800 */
[----:B------:R-:W3:Y:S04]  /*27d00*/  LDL.LU R24, [R1+0x2834] ;  /* 0x0028340001187983 */ /* 0x000ee80000300800 */
[----:B------:R1:W4:Y:S04]  /*27d10*/  @P1 LDG.E.U8 R67, desc[UR10][R4.64] ;  /* 0x0000000a04431981 */ /* 0x000328000c1e1100 */
[----:B------:R-:W2:Y:S01]  /*27d20*/  LDL R5, [R1+0x2850] ;  /* 0x0028500001057983 */ /* 0x000ea20000100800 */
[----:B-1----:R-:W-:-:S03]  /*27d30*/  @P1 IMAD.MOV.U32 R4, RZ, RZ, R25 ;  /* 0x000000ffff041224 */ /* 0x002fc600078e0019 */
[----:B------:R-:W-:Y:S04]  /*27d40*/  STL [R1+0x5f18], R25 ;  /* 0x005f181901007387 */ /* 0x000fe80000100800 */
[----:B--2---:R1:W2:Y:S04]  /*27d50*/  @P1 LDG.E.U8 R73, desc[UR10][R4.64] ;  /* 0x0000000a04491981 */ /* 0x0042a8000c1e1100 */
[----:B------:R-:W3:Y:S01]  /*27d60*/  LDL R5, [R1+0x2848] ;  /* 0x0028480001057983 */ /* 0x000ee20000100800 */
[----:B-1----:R-:W-:-:S03]  /*27d70*/  @P1 IMAD.MOV.U32 R4, RZ, RZ, R30 ;  /* 0x000000ffff041224 */ /* 0x002fc600078e001e */
[----:B------:R-:W-:Y:S04]  /*27d80*/  STL [R1+0x5f1c], R30 ;  /* 0x005f1c1e01007387 */ /* 0x000fe80000100800 */
[----:B---3--:R1:W3:Y:S04]  /*27d90*/  @P1 LDG.E.U8 R89, desc[UR10][R4.64] ;  /* 0x0000000a04591981 */ /* 0x0082e8000c1e1100 */
[----:B------:R-:W4:Y:S01]  /*27da0*/  LDL R5, [R1+0x2840] ;  /* 0x0028400001057983 */ /* 0x000f220000100800 */
[----:B-1----:R-:W-:Y:S01]  /*27db0*/  @P1 IMAD.MOV.U32 R4, RZ, RZ, R19 ;  /* 0x000000ffff041224 */ /* 0x002fe200078e0013 */
[----:B------:R-:W-:-:S02]  /*27dc0*/  PRMT R64, RZ, 0x7610, R64 ;  /* 0x00007610ff407816 */ /* 0x000fc40000000040 */
[----:B------:R-:W-:Y:S04]  /*27dd0*/  STL [R1+0x5f20], R19 ;  /* 0x005f201301007387 */ /* 0x000fe80000100800 */
[----:B----4-:R1:W4:Y:S04]  /*27de0*/  @P1 LDG.E.U8 R105, desc[UR10][R4.64] ;  /* 0x0000000a04691981 */ /* 0x010328000c1e1100 */
[----:B------:R-:W2:Y:S01]  /*27df0*/  LDL R5, [R1+0x2838] ;  /* 0x0028380001057983 */ /* 0x000ea20000100800 */
[----:B-1----:R-:W-:Y:S01]  /*27e00*/  @P0 IMAD.MOV.U32 R4, RZ, RZ, R26 ;  /* 0x000000ffff040224 */ /* 0x002fe200078e001a */
[----:B------:R-:W-:-:S02]  /*27e10*/  PRMT R85, RZ, 0x7610, R85 ;  /* 0x00007610ff557816 */ /* 0x000fc40000000055 */
[----:B------:R-:W-:Y:S01]  /*27e20*/  STL [R1+0x5f24], R26 ;  /* 0x005f241a01007387 */ /* 0x000fe20000100800 */
[----:B------:R-:W-:Y:S02]  /*27e30*/  PRMT R101, RZ, 0x7610, R101 ;  /* 0x00007610ff657816 */ /* 0x000fe40000000065 */
[----:B------:R-:W-:Y:S02]  /*27e40*/  PRMT R117, RZ, 0x7610, R117 ;  /* 0x00007610ff757816 */ /* 0x000fe40000000075 */
[----:B------:R-:W-:Y:S01]  /*27e50*/  ISETP.GT.AND P1, PT, R0, 0x3, PT ;  /* 0x000000030000780c */ /* 0x000fe20003f24270 */
[----:B--2---:R1:W2:Y:S04]  /*27e60*/  @P0 LDG.E.U8 R64, desc[UR10][R4.64] ;  /* 0x0000000a04400981 */ /* 0x0042a8000c1e1100 */
[----:B------:R-:W3:Y:S01]  /*27e70*/  LDL R5, [R1+0x2830] ;  /* 0x0028300001057983 */ /* 0x000ee20000100800 */
[----:B-1----:R-:W-:-:S03]  /*27e80*/  @P0 IMAD.MOV.U32 R4, RZ, RZ, R24 ;  /* 0x000000ffff040224 */ /* 0x002fc600078e0018 */
[----:B------:R-:W-:Y:S04]  /*27e90*/  STL [R1+0x5f28], R24 ;  /* 0x005f281801007387 */ /* 0x000fe80000100800 */
[----:B---3--:R1:W3:Y:S04]  /*27ea0*/  @P0 LDG.E.U8 R85, desc[UR10][R4.64] ;  /* 0x0000000a04550981 */ /* 0x0082e8000c1e1100 */
[----:B------:R-:W1:Y:S04]  /*27eb0*/  LDL R4, [R1+0x2828] ;  /* 0x0028280001047983 */ /* 0x000e680000100800 */
[----:B------:R-:W1:Y:S02]  /*27ec0*/  LDL R5, [R1+0x282c] ;  /* 0x00282c0001057983 */ /* 0x000e640000100800 */
[----:B-1----:R-:W-:-:S04]  /*27ed0*/  @P0 LOP3.LUT R5, R5, R4, RZ, 0x3c, !PT ;  /* 0x0000000405050212 */ /* 0x002fc800078e3cff */
[----:B------:R-:W-:-:S04]  /*27ee0*/  @P0 LOP3.LUT R4, R5, R4, RZ, 0x3c, !PT ;  /* 0x0000000405040212 */ /* 0x000fc800078e3cff */
[----:B------:R-:W-:-:S05]  /*27ef0*/  @P0 LOP3.LUT R5, R5, R4, RZ, 0x3c, !PT ;  /* 0x0000000405050212 */ /* 0x000fca00078e3cff */
[----:B------:R1:W4:Y:S04]  /*27f00*/  @P0 LDG.E.U8 R101, desc[UR10][R4.64] ;  /* 0x0000000a04650981 */ /* 0x000328000c1e1100 */
[----:B------:R-:W1:Y:S04]  /*27f10*/  LDL R4, [R1+0x2820] ;  /* 0x0028200001047983 */ /* 0x000e680000100800 */
[----:B------:R-:W1:Y:S01]  /*27f20*/  LDL R5, [R1+0x2824] ;  /* 0x0028240001057983 */ /* 0x000e620000100800 */
[----:B------:R-:W-:Y:S02]  /*27f30*/  PRMT R153, RZ, 0x7610, R153 ;  /* 0x00007610ff997816 */ /* 0x000fe40000000099 */
[----:B-1----:R-:W-:-:S04]  /*27f40*/  @P0 LOP3.LUT R5, R5, R4, RZ, 0x3c, !PT ;  /* 0x0000000405050212 */ /* 0x002fc800078e3cff */
[----:B------:R-:W-:-:S04]  /*27f50*/  @P0 LOP3.LUT R4, R5, R4, RZ, 0x3c, !PT ;  /* 0x0000000405040212 */ /* 0x000fc800078e3cff */
[----:B------:R-:W-:-:S05]  /*27f60*/  @P0 LOP3.LUT R5, R5, R4, RZ, 0x3c, !PT ;  /* 0x0000000405050212 */ /* 0x000fca00078e3cff */
[----:B------:R1:W4:Y:S04]  /*27f70*/  @P0 LDG.E.U8 R117, desc[UR10][R4.64] ;  /* 0x0000000a04750981 */ /* 0x000328000c1e1100 */
[----:B------:R-:W1:Y:S04]  /*27f80*/  LDL R4, [R1+0x2818] ;  /* 0x0028180001047983 */ /* 0x000e680000100800 */
[----:B------:R-:W1:Y:S01]  /*27f90*/  LDL R5, [R1+0x281c] ;  /* 0x00281c0001057983 */ /* 0x000e620000100800 */
[----:B------:R-:W-:Y:S02]  /*27fa0*/  PRMT R84, RZ, 0x7610, R84 ;  /* 0x00007610ff547816 */ /* 0x000fe40000000054 */
[----:B------:R-:W-:-:S02]  /*27fb0*/  PRMT R100, RZ, 0x7610, R100 ;  /* 0x00007610ff647816 */ /* 0x000fc40000000064 */
[----:B------:R-:W-:Y:S02]  /*27fc0*/  PRMT R116, RZ, 0x7610, R116 ;  /* 0x00007610ff747816 */ /* 0x000fe40000000074 */
[----:B------:R-:W-:Y:S02]  /*27fd0*/  ISETP.GT.AND P0, PT, R0, 0x4, PT ;  /* 0x000000040000780c */ /* 0x000fe40003f04270 */
[----:B-1----:R-:W-:-:S04]  /*27fe0*/  @P1 LOP3.LUT R5, R5, R4, RZ, 0x3c, !PT ;  /* 0x0000000405051212 */ /* 0x002fc800078e3cff */
[----:B------:R-:W-:-:S04]  /*27ff0*/  @P1 LOP3.LUT R4, R5, R4, RZ, 0x3c, !PT ;  /* 0x0000000405041212 */ /* 0x000fc800078e3cff */
[----:B------:R-:W-:-:S05]  /*28000*/  @P1 LOP3.LUT R5, R5, R4, RZ, 0x3c, !PT ;  /* 0x0000000405051212 */ /* 0x000fca00078e3cff */
[----:B------:R1:W2:Y:S04]  /*28010*/  @P1 LDG.E.U8 R153, desc[UR10][R4.64] ;  /* 0x0000000a04991981 */ /* 0x0002a8000c1e1100 */
[----:B------:R-:W1:Y:S04]  /*28020*/  LDL R4, [R1+0x2810] ;  /* 0x0028100001047983 */ /* 0x000e680000100800 */
[----:B------:R-:W1:Y:S02]  /*28030*/  LDL R5, [R1+0x2814] ;  /* 0x0028140001057983 */ /* 0x000e640000100800 */
[----:B-1----:R-:W-:-:S04]  /*28040*/  @P1 LOP3.LUT R5, R5, R4, RZ, 0x3c, !PT ;  /* 0x0000000405051212 */ /* 0x002fc800078e3cff */
[----:B------:R-:W-:-:S04]  /*28050*/  @P1 LOP3.LUT R4, R5, R4, RZ, 0x3c, !PT ;  /* 0x0000000405041212 */ /* 0x000fc800078e3cff */
[----:B------:R-:W-:-:S05]  /*28060*/  @P1 LOP3.LUT R5, R5, R4, RZ, 0x3c, !PT ;  /* 0x0000000405051212 */ /* 0x000fca00078e3cff */
[----:B------:R1:W4:Y:S04]  /*28070*/  @P1 LDG.E.U8 R84, desc[UR10][R4.64] ;  /* 0x0000000a04541981 */ /* 0x000328000c1e1100 */
        /* <DEDUP_REMOVED lines=22> */
[----:B------:R1:W3:Y:S04]  /*281e0*/  @P0 LDG.E.U8 R63, desc[UR10][R4.64] ;  /* 0x0000000a043f0981 */ /* 0x0002e8000c1e1100 */
        /* <DEDUP_REMOVED lines=187> */
[----:B------:R-:W-:-:S02]  /*28da0*/  ISETP.GT.AND P1, PT, R0, 0xb, PT ;  /* 0x0000000b0000780c */ /* 0x000fc40003f24270 */
        /* <DEDUP_REMOVED lines=151> */
[----:B0-----:R-:W-:Y:S02]  /*29720*/  PRMT R2, RZ, 0x7610, R2 ;  /* 0x00007610ff027816 */ /* 0x001fe40000000002 */
[----:B-1----:R-:W-:-:S04]  /*29730*/  @P0 LOP3.LUT R5, R5, R4, RZ, 0x3c, !PT ;  /* 0x0000000405050212 */ /* 0x002fc800078e3cff */
[----:B------:R-:W-:-:S04]  /*29740*/  @P0 LOP3.LUT R4, R5, R4, RZ, 0x3c, !PT ;  /* 0x0000000405040212 */ /* 0x000fc800078e3cff */
[----:B------:R-:W-:-:S05]  /*29750*/  @P0 LOP3.LUT R5, R5, R4, RZ, 0x3c, !PT ;  /* 0x0000000405050212 */ /* 0x000fca00078e3cff */
[----:B------:R0:W4:Y:S04]  /*29760*/  @P0 LDG.E.U8 R2, desc[UR10][R4.64] ;  /* 0x0000000a04020981 */ /* 0x000128000c1e1100 */
[----:B------:R-:W0:Y:S04]  /*29770*/  LDL R4, [R1+0x2670] ;  /* 0x0026700001047983 */ /* 0x000e280000100800 */
[----:B------:R-:W0:Y:S01]  /*29780*/  LDL R5, [R1+0x2674] ;  /* 0x0026740001057983 */ /* 0x000e220000100800 */
[----:B------:R-:W-:Y:S02]  /*29790*/  PRMT R138, RZ, 0x7610, R138 ;  /* 0x00007610ff8a7816 */ /* 0x000fe4000000008a */
[----:B0-----:R-:W-:-:S04]  /*297a0*/  @P0 LOP3.LUT R5, R5, R4, RZ, 0x3c, !PT ;  /* 0x0000000405050212 */ /* 0x001fc800078e3cff */
        /* <DEDUP_REMOVED lines=13> */
[----:B------:R-:W-:-:S02]  /*29880*/  ISETP.GT.AND P1, PT, R0, 0x11, PT ;  /* 0x000000110000780c */ /* 0x000fc40003f24270 */
        /* <DEDUP_REMOVED lines=916> */
[----:B------:R-:W2:Y:S04]  /*2d1d0*/  @P0 LDG.E.U8 R166, desc[UR10][R4.64] ;  /* 0x0000000a04a60981 */ /* 0x000ea8000c1e1100 */
[----:B--2---:R0:W-:Y:S04]  /*2d1e0*/  STL [R1+0x2054], R166 ;  /* 0x002054a601007387 */ /* 0x0041e80000100800 */
[----:B0-----:R-:W2:Y:S04]  /*2d1f0*/  LDL.LU R166, [R1+0x608c] ;  /* 0x00608c0001a67983 */ /* 0x001ea80000300800 */
[----:B------:R-:W3:Y:S04]  /*2d200*/  LDL R4, [R1+0x2268] ;  /* 0x0022680001047983 */ /* 0x000ee80000100800 */
[----:B------:R-:W3:Y:S01]  /*2d210*/  LDL R5, [R1+0x226c] ;  /* 0x00226c0001057983 */ /* 0x000ee20000100800 */
[----:B------:R-:W-:-:S02]  /*2d220*/  PRMT R165, RZ, 0x7610, R165 ;  /* 0x00007610ffa57816 */ /* 0x000fc400000000a5 */
[----:B---3--:R-:W-:-:S04]  /*2d230*/  @P0 LOP3.LUT R5, R5, R4, RZ, 0x3c, !PT ;  /* 0x0000000405050212 */ /* 0x008fc800078e3cff */
[----:B------:R-:W-:-:S04]  /*2d240*/  @P0 LOP3.LUT R4, R5, R4, RZ, 0x3c, !PT ;  /* 0x0000000405040212 */ /* 0x000fc800078e3cff */
[----:B------:R-:W-:-:S05]  /*2d250*/  @P0 LOP3.LUT R5, R5, R4, RZ, 0x3c, !PT ;  /* 0x0000000405050212 */ /* 0x000fca00078e3cff */
[----:B------:R-:W3:Y:S04]  /*2d260*/  @P0 LDG.E.U8 R165, desc[UR10][R4.64] ;  /* 0x0000000a04a50981 */ /* 0x000ee8000c1e1100 */
[----:B---3--:R0:W-:Y:S04]  /*2d270*/  STL [R1+0x2058], R165 ;  /* 0x002058a501007387 */ /* 0x0081e80000100800 */
[----:B0-----:R-:W3:Y:S04]  /*2d280*/  LDL.LU R165, [R1+0x6088] ;  /* 0x0060880001a57983 */ /* 0x001ee80000300800 */
[----:B------:R-:W4:Y:S04]  /*2d290*/  LDL R4, [R1+0x2260] ;  /* 0x0022600001047983 */ /* 0x000f280000100800 */
[----:B------:R-:W4:Y:S01]  /*2d2a0*/  LDL R5, [R1+0x2264] ;  /* 0x0022640001057983 */ /* 0x000f220000100800 */
[----:B------:R-:W-:-:S02]  /*2d2b0*/  PRMT R25, RZ, 0x7610, R25 ;  /* 0x00007610ff197816 */ /* 0x000fc40000000019 */
[----:B------:R-:W-:Y:S02]  /*2d2c0*/  ISETP.GT.AND P1, PT, R0, 0x31, PT ;  /* 0x000000310000780c */ /* 0x000fe40003f24270 */
[----:B----4-:R-:W-:-:S04]  /*2d2d0*/  @P0 LOP3.LUT R5, R5, R4, RZ, 0x3c, !PT ;  /* 0x0000000405050212 */ /* 0x010fc800078e3cff */
[----:B------:R-:W-:-:S04]  /*2d2e0*/  @P0 LOP3.LUT R4, R5, R4, RZ, 0x3c, !PT ;  /* 0x0000000405040212 */ /* 0x000fc800078e3cff */
[----:B------:R-:W-:-:S05]  /*2d2f0*/  @P0 LOP3.LUT R5, R5, R4, RZ, 0x3c, !PT ;  /* 0x0000000405050212 */ /* 0x000fca00078e3cff */
[----:B------:R-:W4:Y:S04]  /*2d300*/  @P0 LDG.E.U8 R25, desc[UR10][R4.64] ;  /* 0x0000000a04190981 */ /* 0x000f28000c1e1100 */
[----:B------:R-:W2:Y:S04]  /*2d310*/  LDL R4, [R1+0x2258] ;  /* 0x0022580001047983 */ /* 0x000ea80000100800 */
[----:B------:R-:W2:Y:S01]  /*2d320*/  LDL R5, [R1+0x225c] ;  /* 0x00225c0001057983 */ /* 0x000ea20000100800 */
[----:B------:R-:W-:-:S03]  /*2d330*/  PRMT R167, RZ, 0x7610, R167 ;  /* 0x00007610ffa77816 */ /* 0x000fc600000000a7 */
[----:B----4-:R-:W-:Y:S01]  /*2d340*/  STL [R1+0x5f30], R25 ;  /* 0x005f301901007387 */ /* 0x010fe20000100800 */
[----:B--2---:R-:W-:-:S04]  /*2d350*/  @P1 LOP3.LUT R5, R5, R4, RZ, 0x3c, !PT ;  /* 0x0000000405051212 */ /* 0x004fc800078e3cff */
[----:B------:R-:W-:-:S04]  /*2d360*/  @P1 LOP3.LUT R4, R5, R4, RZ, 0x3c, !PT ;  /* 0x0000000405041212 */ /* 0x000fc800078e3cff */
[----:B------:R-:W-:-:S05]  /*2d370*/  @P1 LOP3.LUT R5, R5, R4, RZ, 0x3c, !PT ;  /* 0x0000000405051212 */ /* 0x000fca00078e3cff */
[----:B------:R0:W2:Y:S04]  /*2d380*/  @P1 LDG.E.U8 R167, desc[UR10][R4.64] ;  /* 0x0000000a04a71981 */ /* 0x0000a8000c1e1100 */
[----:B------:R-:W0:Y:S04]  /*2d390*/  LDL R4, [R1+0x2250] ;  /* 0x0022500001047983 */ /* 0x000e280000100800 */
[----:B------:R-:W0:Y:S01]  /*2d3a0*/  LDL R5, [R1+0x2254] ;  /* 0x0022540001057983 */ /* 0x000e220000100800 */
[----:B------:R-:W-:Y:S02]  /*2d3b0*/  PRMT R164, RZ, 0x7610, R164 ;  /* 0x00007610ffa47816 */ /* 0x000fe400000000a4 */
[----:B0-----:R-:W-:-:S04]  /*2d3c0*/  @P1 LOP3.LUT R5, R5, R4, RZ, 0x3c, !PT ;  /* 0x0000000405051212 */ /* 0x001fc800078e3cff */
[----:B------:R-:W-:-:S04]  /*2d3d0*/  @P1 LOP3.LUT R4, R5, R4, RZ, 0x3c, !PT ;  /* 0x0000000405041212 */ /* 0x000fc800078e3cff */
[----:B------:R-:W-:-:S05]  /*2d3e0*/  @P1 LOP3.LUT R5, R5, R4, RZ, 0x3c, !PT ;  /* 0x0000000405051212 */ /* 0x000fca00078e3cff */
[----:B------:R-:W4:Y:S04]  /*2d3f0*/  @P1 LDG.E.U8 R164, desc[UR10][R4.64] ;  /* 0x0000000a04a41981 */ /* 0x000f28000c1e1100 */
[----:B----4-:R0:W-:Y:S04]  /*2d400*/  STL [R1+0x2048], R164 ;  /* 0x002048a401007387 */ /* 0x0101e80000100800 */
[----:B0-----:R-:W4:Y:S04]  /*2d410*/  LDL.LU R164, [R1+0x6084] ;  /* 0x0060840001a47983 */ /* 0x001f280000300800 */
        /* <DEDUP_REMOVED lines=9> */
[----:B------:R-:W2:Y:S04]  /*2d4b0*/  LDL R4, [R1+0x2240] ;  /* 0x0022400001047983 */ /* 0x000ea80000100800 */
[----:B------:R-:W2:Y:S01]  /*2d4c0*/  LDL R5, [R1+0x2244] ;  /* 0x0022440001057983 */ /* 0x000ea20000100800 */
[----:B------:R-:W-:-:S02]  /*2d4d0*/  PRMT R38, RZ, 0x7610, R38 ;  /* 0x00007610ff267816 */ /* 0x000fc40000000026 */
[----:B------:R-:W-:Y:S02]  /*2d4e0*/  ISETP.GT.AND P0, PT, R0, 0x32, PT ;  /* 0x000000320000780c */ /* 0x000fe40003f04270 */
[----:B--2---:R-:W-:-:S04]  /*2d4f0*/  @P1 LOP3.LUT R5, R5, R4, RZ, 0x3c, !PT ;  /* 0x0000000405051212 */ /* 0x004fc800078e3cff */
[----:B------:R-:W-:-:S04]  /*2d500*/  @P1 LOP3.LUT R4, R5, R4, RZ, 0x3c, !PT ;  /* 0x0000000405041212 */ /* 0x000fc800078e3cff */
[----:B------:R-:W-:-:S05]  /*2d510*/  @P1 LOP3.LUT R5, R5, R4, RZ, 0x3c, !PT ;  /* 0x0000000405051212 */ /* 0x000fca00078e3cff */
[----:B------:R-:W2:Y:S04]  /*2d520*/  @P1 LDG.E.U8 R38, desc[UR10][R4.64] ;  /* 0x0000000a04261981 */ /* 0x000ea8000c1e1100 */
[----:B------:R-:W4:Y:S04]  /*2d530*/  LDL R4, [R1+0x2238] ;  /* 0x0022380001047983 */ /* 0x000f280000100800 */
[----:B------:R-:W4:Y:S01]  /*2d540*/  LDL R5, [R1+0x223c] ;  /* 0x00223c0001057983 */ /* 0x000f220000100800 */
[----:B------:R-:W-:-:S03]  /*2d550*/  PRMT R166, RZ, 0x7610, R166 ;  /* 0x00007610ffa67816 */ /* 0x000fc600000000a6 */
[----:B--2---:R-:W-:Y:S01]  /*2d560*/  STL [R1+0x5f2c], R38 ;  /* 0x005f2c2601007387 */ /* 0x004fe20000100800 */
[----:B----4-:R-:W-:-:S04]  /*2d570*/  @P0 LOP3.LUT R5, R5, R4, RZ, 0x3c, !PT ;  /* 0x0000000405050212 */ /* 0x010fc800078e3cff */
        /* <DEDUP_REMOVED lines=19> */
[----:B------:R-:W2:Y:S04]  /*2d6b0*/  LDL R4, [R1+0x2220] ;  /* 0x0022200001047983 */ /* 0x000ea80000100800 */
[----:B------:R-:W2:Y:S01]  /*2d6c0*/  LDL R5, [R1+0x2224] ;  /* 0x0022240001057983 */ /* 0x000ea20000100800 */
[----:B------:R-:W-:Y:S02]  /*2d6d0*/  PRMT R123, RZ, 0x7610, R123 ;  /* 0x00007610ff7b7816 */ /* 0x000fe4000000007b */
[----:B------:R-:W-:Y:S01]  /*2d6e0*/  ISETP.GT.AND P1, PT, R0, 0x33, PT ;  /* 0x000000330000780c */ /* 0x000fe20003f24270 */
[----:B---3--:R-:W-:Y:S01]  /*2d6f0*/  STL [R1+0x5f4c], R38 ;  /* 0x005f4c2601007387 */ /* 0x008fe20000100800 */
[----:B--2---:R-:W-:-:S04]  /*2d700*/  @P0 LOP3.LUT R5, R5, R4, RZ, 0x3c, !PT ;  /* 0x0000000405050212 */ /* 0x004fc800078e3cff */
[----:B------:R-:W-:-:S04]  /*2d710*/  @P0 LOP3.LUT R4, R5, R4, RZ, 0x3c, !PT ;  /* 0x0000000405040212 */ /* 0x000fc800078e3cff */
[----:B------:R-:W-:-:S05]  /*2d720*/  @P0 LOP3.LUT R5, R5, R4, RZ, 0x3c, !PT ;  /* 0x0000000405050212 */ /* 0x000fca00078e3cff */
[----:B------:R-:W2:Y:S04]  /*2d730*/  @P0 LDG.E.U8 R123, desc[UR10][R4.64] ;  /* 0x0000000a047b0981 */ /* 0x000ea8000c1e1100 */
[----:B------:R-:W3:Y:S04]  /*2d740*/  LDL R4, [R1+0x2218] ;  /* 0x0022180001047983 */ /* 0x000ee80000100800 */
[----:B------:R-:W3:Y:S01]  /*2d750*/  LDL R5, [R1+0x221c] ;  /* 0x00221c0001057983 */ /* 0x000ee20000100800 */
[----:B------:R-:W-:-:S03]  /*2d760*/  PRMT R165, RZ, 0x7610, R165 ;  /* 0x00007610ffa57816 */ /* 0x000fc600000000a5 */
[----:B--2---:R-:W-:Y:S01]  /*2d770*/  STL [R1+0x5f34], R123 ;  /* 0x005f347b01007387 */ /* 0x004fe20000100800 */
[----:B---3--:R-:W-:-:S04]  /*2d780*/  @P1 LOP3.LUT R5, R5, R4, RZ, 0x3c, !PT ;  /* 0x0000000405051212 */ /* 0x008fc800078e3cff */
        /* <DEDUP_REMOVED lines=15> */
[----:B----4-:R-:W-:-:S04]  /*2d880*/  @P1 LOP3.LUT R5, R5, R4, RZ, 0x3c, !PT ;  /* 0x0000000405051212 */ /* 0x010fc800078e3cff */
[----:B------:R-:W-:-:S04]  /*2d890*/  @P1 LOP3.LUT R4, R5, R4, RZ, 0x3c, !PT ;  /* 0x0000000405041212 */ /* 0x000fc800078e3cff */
[----:B------:R-:W-:-:S05]  /*2d8a0*/  @P1 LOP3.LUT R5, R5, R4, RZ, 0x3c, !PT ;  /* 0x0000000405051212 */ /* 0x000fca00078e3cff */
[----:B------:R-:W4:Y:S04]  /*2d8b0*/  @P1 LDG.E.U8 R24, desc[UR10][R4.64] ;  /* 0x0000000a04181981 */ /* 0x000f28000c1e1100 */
[----:B------:R-:W2:Y:S04]  /*2d8c0*/  LDL R4, [R1+0x2200] ;  /* 0x0022000001047983 */ /* 0x000ea80000100800 */
[----:B------:R-:W2:Y:S01]  /*2d8d0*/  LDL R5, [R1+0x2204] ;  /* 0x0022040001057983 */ /* 0x000ea20000100800 */
[----:B------:R-:W-:Y:S02]  /*2d8e0*/  PRMT R120, RZ, 0x7610, R120 ;  /* 0x00007610ff787816 */ /* 0x000fe40000000078 */
[----:B------:R-:W-:Y:S01]  /*2d8f0*/  ISETP.GT.AND P0, PT, R0, 0x34, PT ;  /* 0x000000340000780c */ /* 0x000fe20003f04270 */
[----:B----4-:R-:W-:Y:S01]  /*2d900*/  STL [R1+0x5f58], R24 ;  /* 0x005f581801007387 */ /* 0x010fe20000100800 */
        /* <DEDUP_REMOVED lines=119> */
[----:B------:R0:W3:Y:S04]  /*2e080*/  @P1 LDG.E.U8 R24, desc[UR10][R4.64] ;  /* 0x0000000a04181981 */ /* 0x0000e8000c1e1100 */
[----:B------:R-:W0:Y:S04]  /*2e090*/  LDL R4, [R1+0x2188] ;  /* 0x0021880001047983 */ /* 0x000e280000100800 */
[----:B------:R-:W0:Y:S01]  /*2e0a0*/  LDL R5, [R1+0x218c] ;  /* 0x00218c0001057983 */ /* 0x000e220000100800 */
[----:B------:R-:W-:Y:S02]  /*2e0b0*/  PRMT R19, RZ, 0x7610, R19 ;  /* 0x00007610ff137816 */ /* 0x000fe40000000013 */
[----:B0-----:R-:W-:-:S04]  /*2e0c0*/  @P1 LOP3.LUT R5, R5, R4, RZ, 0x3c, !PT ;  /* 0x0000000405051212 */ /* 0x001fc800078e3cff */
        /* <DEDUP_REMOVED lines=38> */
[----:B------:R-:W-:-:S03]  /*2e330*/  PRMT R15, RZ, 0x7610, R15 ;  /* 0x00007610ff0f7816 */ /* 0x000fc6000000000f */
[----:B---3--:R0:W-:Y:S01]  /*2e340*/  STL [R1+0x5f5c], R118 ;  /* 0x005f5c7601007387 */ /* 0x0081e20000100800 */
[----:B------:R-:W-:Y:S02]  /*2e350*/  ISETP.GT.AND P1, PT, R0, 0x39, PT ;  /* 0x000000390000780c */ /* 0x000fe40003f24270 */
[----:B------:R-:W-:Y:S01]  /*2e360*/  PRMT R159, RZ, 0x7610, R159 ;  /* 0x00007610ff9f7816 */ /* 0x000fe2000000009f */
[----:B0-----:R-:W3:Y:S01]  /*2e370*/  LDL R118, [R1+0x2144] ;  /* 0x0021440001767983 */ /* 0x001ee20000100800 */
[----:B--2---:R-:W-:-:S04]  /*2e380*/  @P0 LOP3.LUT R5, R5, R4, RZ, 0x3c, !PT ;  /* 0x0000000405050212 */ /* 0x004fc800078e3cff */
[----:B------:R-:W-:-:S04]  /*2e390*/  @P0 LOP3.LUT R4, R5, R4, RZ, 0x3c, !PT ;  /* 0x0000000405040212 */ /* 0x000fc800078e3cff */
[----:B------:R-:W-:-:S05]  /*2e3a0*/  @P0 LOP3.LUT R5, R5, R4, RZ, 0x3c, !PT ;  /* 0x0000000405050212 */ /* 0x000fca00078e3cff */
[----:B------:R-:W2:Y:S04]  /*2e3b0*/  @P0 LDG.E.U8 R15, desc[UR10][R4.64] ;  /* 0x0000000a040f0981 */ /* 0x000ea8000c1e1100 */
[----:B------:R-:W4:Y:S04]  /*2e3c0*/  LDL R4, [R1+0x2158] ;  /* 0x0021580001047983 */ /* 0x000f280000100800 */
[----:B------:R-:W4:Y:S04]  /*2e3d0*/  LDL R5, [R1+0x215c] ;  /* 0x00215c0001057983 */ /* 0x000f280000100800 */
[----:B--2---:R0:W-:Y:S01]  /*2e3e0*/  STL [R1+0x5f60], R15 ;  /* 0x005f600f01007387 */ /* 0x0041e20000100800 */
[----:B------:R-:W-:-:S03]  /*2e3f0*/  PRMT R154, RZ, 0x7610, R154 ;  /* 0x00007610ff9a7816 */ /* 0x000fc6000000009a */
[----:B0-----:R-:W2:Y:S01]  /*2e400*/  LDL R15, [R1+0x2140] ;  /* 0x00214000010f7983 */ /* 0x001ea20000100800 */
[----:B----4-:R-:W-:-:S04]  /*2e410*/  @P1 LOP3.LUT R5, R5, R4, RZ, 0x3c, !PT ;  /* 0x0000000405051212 */ /* 0x010fc800078e3cff */
[----:B------:R-:W-:-:S04]  /*2e420*/  @P1 LOP3.LUT R4, R5, R4, RZ, 0x3c, !PT ;  /* 0x0000000405041212 */ /* 0x000fc800078e3cff */
[----:B------:R-:W-:-:S05]  /*2e430*/  @P1 LOP3.LUT R5, R5, R4, RZ, 0x3c, !PT ;  /* 0x0000000405051212 */ /* 0x000fca00078e3cff */
[----:B------:R0:W4:Y:S04]  /*2e440*/  @P1 LDG.E.U8 R159, desc[UR10][R4.64] ;  /* 0x0000000a049f1981 */ /* 0x000128000c1e1100 */
[----:B------:R-:W0:Y:S04]  /*2e450*/  LDL R4, [R1+0x2150] ;  /* 0x0021500001047983 */ /* 0x000e280000100800 */
[----:B------:R-:W0:Y:S02]  /*2e460*/  LDL R5, [R1+0x2154] ;  /* 0x0021540001057983 */ /* 0x000e240000100800 */
[----:B0-----:R-:W-:-:S04]  /*2e470*/  @P1 LOP3.LUT R5, R5, R4, RZ, 0x3c, !PT ;  /* 0x0000000405051212 */ /* 0x001fc800078e3cff */
        /* <DEDUP_REMOVED lines=8> */
[----:B--2---:R-:W-:-:S04]  /*2e500*/  @P1 LOP3.LUT R5, R5, R4, RZ, 0x3c, !PT ;  /* 0x0000000405051212 */ /* 0x004fc800078e3cff */
[----:B------:R-:W-:-:S04]  /*2e510*/  @P1 LOP3.LUT R4, R5, R4, RZ, 0x3c, !PT ;  /* 0x0000000405041212 */ /* 0x000fc800078e3cff */
[----:B------:R-:W-:-:S05]  /*2e520*/  @P1 LOP3.LUT R5, R5, R4, RZ, 0x3c, !PT ;  /* 0x0000000405051212 */ /* 0x000fca00078e3cff */
[----:B------:R0:W2:Y:S01]  /*2e530*/  @P1 LDG.E.U8 R121, desc[UR10][R4.64] ;  /* 0x0000000a04791981 */ /* 0x0000a2000c1e1100 */
[----:B------:R-:W-:Y:S02]  /*2e540*/  PRMT R14, RZ, 0x7610, R14 ;  /* 0x00007610ff0e7816 */ /* 0x000fe4000000000e */
[----:B------:R-:W-:Y:S01]  /*2e550*/  ISETP.GT.AND P0, PT, R0, 0x3a, PT ;  /* 0x0000003a0000780c */ /* 0x000fe20003f04270 */
[----:B0-----:R-:W-:Y:S02]  /*2e560*/  @P1 IMAD.MOV.U32 R4, RZ, RZ, R118 ;  /* 0x000000ffff041224 */ /* 0x001fe400078e0076 */
[----:B------:R-:W-:-:S05]  /*2e570*/  @P1 IMAD.MOV.U32 R5, RZ, RZ, R15 ;  /* 0x000000ffff051224 */ /* 0x000fca00078e000f */
[----:B------:R-:W4:Y:S04]  /*2e580*/  @P1 LDG.E.U8 R14, desc[UR10][R4.64] ;  /* 0x0000000a040e1981 */ /* 0x000f28000c1e1100 */
[----:B--2---:R0:W-:Y:S04]  /*2e590*/  STL [R1+0x5f64], R121 ;  /* 0x005f647901007387 */ /* 0x0041e80000100800 */
[----:B------:R-:W2:Y:S04]  /*2e5a0*/  LDL R4, [R1+0x2138] ;  /* 0x0021380001047983 */ /* 0x000ea80000100800 */
[----:B------:R-:W2:Y:S01]  /*2e5b0*/  LDL R5, [R1+0x213c] ;  /* 0x00213c0001057983 */ /* 0x000ea20000100800 */
[----:B------:R-:W-:-:S03]  /*2e5c0*/  PRMT R158, RZ, 0x7610, R158 ;  /* 0x00007610ff9e7816 */ /* 0x000fc6000000009e */
[----:B0-----:R-:W3:Y:S04]  /*2e5d0*/  LDL R121, [R1+0x2124] ;  /* 0x0021240001797983 */ /* 0x001ee80000100800 */
[----:B------:R-:W3:Y:S04]  /*2e5e0*/  LDL R118, [R1+0x2118] ;  /* 0x0021180001767983 */ /* 0x000ee80000100800 */
[----:B------:R-:W3:Y:S04]  /*2e5f0*/  LDL R15, [R1+0x211c] ;  /* 0x00211c00010f7983 */ /* 0x000ee80000100800 */
        /* <DEDUP_REMOVED lines=18> */
[----:B------:R3:W2:Y:S04]  /*2e720*/  @P0 LDG.E.U8 R16, desc[UR10][R4.64] ;  /* 0x0000000a04100981 */ /* 0x0006a8000c1e1100 */
[----:B------:R-:W4:Y:S01]  /*2e730*/  LDL R5, [R1+0x2120] ;  /* 0x0021200001057983 */ /* 0x000f220000100800 */
[----:B------:R-:W-:Y:S01]  /*2e740*/  PRMT R33, RZ, 0x7610, R33 ;  /* 0x00007610ff217816 */ /* 0x000fe20000000021 */
[----:B---3--:R-:W-:Y:S01]  /*2e750*/  @P0 IMAD.MOV.U32 R4, RZ, RZ, R121 ;  /* 0x000000ffff040224 */ /* 0x008fe200078e0079 */
[----:B------:R-:W-:Y:S02]  /*2e760*/  ISETP.GT.AND P1, PT, R0, 0x3b, PT ;  /* 0x0000003b0000780c */ /* 0x000fe40003f24270 */
[----:B------:R-:W-:Y:S02]  /*2e770*/  PRMT R157, RZ, 0x7610, R157 ;  /* 0x00007610ff9d7816 */ /* 0x000fe4000000009d */
[----:B----4-:R0:W3:Y:S04]  /*2e780*/  @P0 LDG.E.U8 R33, desc[UR10][R4.64] ;  /* 0x0000000a04210981 */ /* 0x0100e8000c1e1100 */
[----:B--2---:R-:W-:Y:S04]  /*2e790*/  STL [R1+0x5f6c], R16 ;  /* 0x005f6c1001007387 */ /* 0x004fe80000100800 */
[----:B------:R-:W2:Y:S01]  /*2e7a0*/  LDL R121, [R1+0x20fc] ;  /* 0x0020fc0001797983 */ /* 0x000ea20000100800 */
[----:B0-----:R-:W-:-:S02]  /*2e7b0*/  @P1 IMAD.MOV.U32 R4, RZ, RZ, R15 ;  /* 0x000000ffff041224 */ /* 0x001fc400078e000f */
[----:B------:R-:W-:-:S05]  /*2e7c0*/  @P1 IMAD.MOV.U32 R5, RZ, RZ, R118 ;  /* 0x000000ffff051224 */ /* 0x000fca00078e0076 */
[----:B------:R0:W4:Y:S04]  /*2e7d0*/  @P1 LDG.E.U8 R157, desc[UR10][R4.64] ;  /* 0x0000000a049d1981 */ /* 0x000128000c1e1100 */
[----:B---3--:R1:W-:Y:S04]  /*2e7e0*/  STL [R1+0x5f70], R33 ;  /* 0x005f702101007387 */ /* 0x0083e80000100800 */
[----:B------:R-:W0:Y:S04]  /*2e7f0*/  LDL R4, [R1+0x2110] ;  /* 0x0021100001047983 */ /* 0x000e280000100800 */
[----:B------:R-:W0:Y:S01]  /*2e800*/  LDL R5, [R1+0x2114] ;  /* 0x0021140001057983 */ /* 0x000e220000100800 */
[----:B------:R-:W-:-:S02]  /*2e810*/  PRMT R19, RZ, 0x7610, R19 ;  /* 0x00007610ff137816 */ /* 0x000fc40000000013 */
[----:B------:R-:W-:Y:S01]  /*2e820*/  PRMT R30, RZ, 0x7610, R30 ;  /* 0x00007610ff1e7816 */ /* 0x000fe2000000001e */
[----:B------:R-:W3:Y:S01]  /*2e830*/  LDL R118, [R1+0x20f0] ;  /* 0x0020f00001767983 */ /* 0x000ee20000100800 */
[----:B------:R-:W-:-:S03]  /*2e840*/  PRMT R119, RZ, 0x7610, R119 ;  /* 0x00007610ff777816 */ /* 0x000fc60000000077 */
[----:B------:R-:W4:Y:S01]  /*2e850*/  LDL R15, [R1+0x20f4] ;  /* 0x0020f400010f7983 */ /* 0x000f220000100800 */
[----:B0-----:R-:W-:-:S04]  /*2e860*/  @P1 LOP3.LUT R5, R5, R4, RZ, 0x3c, !PT ;  /* 0x0000000405051212 */ /* 0x001fc800078e3cff */
[----:B------:R-:W-:-:S04]  /*2e870*/  @P1 LOP3.LUT R4, R5, R4, RZ, 0x3c, !PT ;  /* 0x0000000405041212 */ /* 0x000fc800078e3cff */
[----:B------:R-:W-:-:S05]  /*2e880*/  @P1 LOP3.LUT R5, R5, R4, RZ, 0x3c, !PT ;  /* 0x0000000405051212 */ /* 0x000fca00078e3cff */
[----:B------:R0:W3:Y:S04]  /*2e890*/  @P1 LDG.E.U8 R19, desc[UR10][R4.64] ;  /* 0x0000000a04131981 */ /* 0x0000e8000c1e1100 */
[----:B------:R-:W0:Y:S04]  /*2e8a0*/  LDL R4, [R1+0x2108] ;  /* 0x0021080001047983 */ /* 0x000e280000100800 */
[----:B------:R-:W0:Y:S02]  /*2e8b0*/  LDL R5, [R1+0x210c] ;  /* 0x00210c0001057983 */ /* 0x000e240000100800 */
[----:B0-----:R-:W-:-:S04]  /*2e8c0*/  @P1 LOP3.LUT R5, R5, R4, RZ, 0x3c, !PT ;  /* 0x0000000405051212 */ /* 0x001fc800078e3cff */
[----:B------:R-:W-:-:S04]  /*2e8d0*/  @P1 LOP3.LUT R4, R5, R4, RZ, 0x3c, !PT ;  /* 0x0000000405041212 */ /* 0x000fc800078e3cff */
[----:B------:R-:W-:-:S05]  /*2e8e0*/  @P1 LOP3.LUT R5, R5, R4, RZ, 0x3c, !PT ;  /* 0x0000000405051212 */ /* 0x000fca00078e3cff */
[----:B------:R0:W3:Y:S04]  /*2e8f0*/  @P1 LDG.E.U8 R30, desc[UR10][R4.64] ;  /* 0x0000000a041e1981 */ /* 0x0000e8000c1e1100 */
[----:B------:R-:W0:Y:S04]  /*2e900*/  LDL R4, [R1+0x2100] ;  /* 0x0021000001047983 */ /* 0x000e280000100800 */
[----:B------:R-:W0:Y:S01]  /*2e910*/  LDL R5, [R1+0x2104] ;  /* 0x0021040001057983 */ /* 0x000e220000100800 */
[----:B------:R-:W-:Y:S02]  /*2e920*/  ISETP.GT.AND P0, PT, R0, 0x3c, PT ;  /* 0x0000003c0000780c */ /* 0x000fe40003f04270 */
[----:B0-----:R-:W-:-:S04]  /*2e930*/  @P1 LOP3.LUT R5, R5, R4, RZ, 0x3c, !PT ;  /* 0x0000000405051212 */ /* 0x001fc800078e3cff */
[----:B------:R-:W-:-:S04]  /*2e940*/  @P1 LOP3.LUT R4, R5, R4, RZ, 0x3c, !PT ;  /* 0x0000000405041212 */ /* 0x000fc800078e3cff */
[----:B------:R-:W-:-:S05]  /*2e950*/  @P1 LOP3.LUT R5, R5, R4, RZ, 0x3c, !PT ;  /* 0x0000000405051212 */ /* 0x000fca00078e3cff */
[----:B------:R2:W3:Y:S04]  /*2e960*/  @P1 LDG.E.U8 R119, desc[UR10][R4.64] ;  /* 0x0000000a04771981 */ /* 0x0004e8000c1e1100 */
[----:B------:R-:W4:Y:S01]  /*2e970*/  LDL R5, [R1+0x20f8] ;  /* 0x0020f80001057983 */ /* 0x000f220000100800 */
[----:B------:R-:W-:Y:S01]  /*2e980*/  PRMT R156, RZ, 0x7610, R156 ;  /* 0x00007610ff9c7816 */ /* 0x000fe2000000009c */
[----:B--2---:R-:W-:Y:S01]  /*2e990*/  @P0 IMAD.MOV.U32 R4, RZ, RZ, R121 ;  /* 0x000000ffff040224 */ /* 0x004fe200078e0079 */
[----:B-1----:R-:W-:Y:S01]  /*2e9a0*/  PRMT R33, RZ, 0x7610, R33 ;  /* 0x00007610ff217816 */ /* 0x002fe20000000021 */
[----:B------:R-:W2:Y:S04]  /*2e9b0*/  LDL R121, [R1+0x20d4] ;  /* 0x0020d40001797983 */ /* 0x000ea80000100800 */
[----:B----4-:R0:W4:Y:S02]  /*2e9c0*/  @P0 LDG.E.U8 R156, desc[UR10][R4.64] ;  /* 0x0000000a049c0981 */ /* 0x010124000c1e1100 */
[----:B0-----:R-:W-:-:S02]  /*2e9d0*/  @P0 IMAD.MOV.U32 R4, RZ, RZ, R15 ;  /* 0x000000ffff040224 */ /* 0x001fc400078e000f */
[----:B---3--:R-:W-:Y:S01]  /*2e9e0*/  @P0 IMAD.MOV.U32 R5, RZ, RZ, R118 ;  /* 0x000000ffff050224 */ /* 0x008fe200078e0076 */
[----:B------:R-:W-:Y:S01]  /*2e9f0*/  PRMT R18, RZ, 0x7610, R18 ;  /* 0x00007610ff127816 */ /* 0x000fe20000000012 */
[----:B------:R-:W3:Y:S04]  /*2ea00*/  LDL R118, [R1+0x20c8] ;  /* 0x0020c80001767983 */ /* 0x000ee80000100800 */
[----:B------:R0:W4:Y:S01]  /*2ea10*/  @P0 LDG.E.U8 R33, desc[UR10][R4.64] ;  /* 0x0000000a04210981 */ /* 0x000122000c1e1100 */
[----:B------:R-:W-:Y:S02]  /*2ea20*/  PRMT R21, RZ, 0x7610, R21 ;  /* 0x00007610ff157816 */ /* 0x000fe40000000015 */
[----:B------:R-:W-:Y:S01]  /*2ea30*/  ISETP.GT.AND P1, PT, R0, 0x3d, PT ;  /* 0x0000003d0000780c */ /* 0x000fe20003f24270 */
[----:B------:R-:W3:Y:S04]  /*2ea40*/  LDL R15, [R1+0x20cc] ;  /* 0x0020cc00010f7983 */ /* 0x000ee80000100800 */
[----:B------:R-:W0:Y:S04]  /*2ea50*/  LDL R4, [R1+0x20e8] ;  /* 0x0020e80001047983 */ /* 0x000e280000100800 */
[----:B------:R-:W0:Y:S02]  /*2ea60*/  LDL R5, [R1+0x20ec] ;  /* 0x0020ec0001057983 */ /* 0x000e240000100800 */
[----:B0-----:R-:W-:-:S04]  /*2ea70*/  @P0 LOP3.LUT R5, R5, R4, RZ, 0x3c, !PT ;  /* 0x0000000405050212 */ /* 0x001fc800078e3cff */
        /* <DEDUP_REMOVED lines=16> */
[----:B------:R-:W3:Y:S01]  /*2eb80*/  LDL R5, [R1+0x20d0] ;  /* 0x0020d00001057983 */ /* 0x000ee20000100800 */
[----:B------:R-:W-:Y:S01]  /*2eb90*/  PRMT R16, RZ, 0x7610, R16 ;  /* 0x00007610ff107816 */ /* 0x000fe20000000010 */
[----:B--2---:R-:W-:Y:S01]  /*2eba0*/  @P1 IMAD.MOV.U32 R4, RZ, RZ, R121 ;  /* 0x000000ffff041224 */ /* 0x004fe200078e0079 */
[----:B------:R-:W-:Y:S01]  /*2ebb0*/  PRMT R120, RZ, 0x7610, R120 ;  /* 0x00007610ff787816 */ /* 0x000fe20000000078 */
[----:B------:R-:W2:Y:S04]  /*2ebc0*/  LDL R121, [R1+0x20ac] ;  /* 0x0020ac0001797983 */ /* 0x000ea80000100800 */
[----:B---3--:R0:W3:Y:S02]  /*2ebd0*/  @P1 LDG.E.U8 R16, desc[UR10][R4.64] ;  /* 0x0000000a04101981 */ /* 0x0080e4000c1e1100 */
[----:B0-----:R-:W-:-:S02]  /*2ebe0*/  @P1 IMAD.MOV.U32 R4, RZ, RZ, R15 ;  /* 0x000000ffff041224 */ /* 0x001fc400078e000f */
[----:B------:R-:W-:Y:S01]  /*2ebf0*/  @P1 IMAD.MOV.U32 R5, RZ, RZ, R118 ;  /* 0x000000ffff051224 */ /* 0x000fe200078e0076 */
[----:B------:R-:W-:Y:S01]  /*2ec00*/  PRMT R20, RZ, 0x7610, R20 ;  /* 0x00007610ff147816 */ /* 0x000fe20000000014 */
[----:B------:R-:W4:Y:S04]  /*2ec10*/  LDL R118, [R1+0x20a0] ;  /* 0x0020a00001767983 */ /* 0x000f280000100800 */
[----:B------:R0:W3:Y:S01]  /*2ec20*/  @P1 LDG.E.U8 R120, desc[UR10][R4.64] ;  /* 0x0000000a04781981 */ /* 0x0000e2000c1e1100 */
[----:B------:R-:W-:Y:S02]  /*2ec30*/  ISETP.GT.AND P0, PT, R0, 0x3e, PT ;  /* 0x0000003e0000780c */ /* 0x000fe40003f04270 */
[----:B------:R-:W-:Y:S01]  /*2ec40*/  PRMT R154, RZ, 0x7610, R154 ;  /* 0x00007610ff9a7816 */ /* 0x000fe2000000009a */
[----:B------:R-:W4:Y:S04]  /*2ec50*/  LDL R15, [R1+0x20a4] ;  /* 0x0020a400010f7983 */ /* 0x000f280000100800 */
[----:B------:R-:W0:Y:S04]  /*2ec60*/  LDL R4, [R1+0x20c0] ;  /* 0x0020c00001047983 */ /* 0x000e280000100800 */
[----:B------:R-:W0:Y:S02]  /*2ec70*/  LDL R5, [R1+0x20c4] ;  /* 0x0020c40001057983 */ /* 0x000e240000100800 */
        /* <DEDUP_REMOVED lines=16> */
[----:B------:R2:W3:Y:S04]  /*2ed80*/  @P0 LDG.E.U8 R14, desc[UR10][R4.64] ;  /* 0x0000000a040e0981 */ /* 0x0004e8000c1e1100 */
[----:B------:R-:W4:Y:S01]  /*2ed90*/  LDL R5, [R1+0x20a8] ;  /* 0x0020a80001057983 */ /* 0x000f220000100800 */
[----:B------:R-:W-:Y:S01]  /*2eda0*/  PRMT R123, RZ, 0x7610, R123 ;  /* 0x00007610ff7b7816 */ /* 0x000fe2000000007b */
[----:B--2---:R-:W-:Y:S01]  /*2edb0*/  @P0 IMAD.MOV.U32 R4, RZ, RZ, R121 ;  /* 0x000000ffff040224 */ /* 0x004fe200078e0079 */
[----:B------:R-:W-:Y:S02]  /*2edc0*/  PRMT R124, RZ, 0x7610, R124 ;  /* 0x00007610ff7c7816 */ /* 0x000fe4000000007c */
[----:B------:R-:W-:Y:S02]  /*2edd0*/  LOP3.LUT R153, R153, 0xffff, RZ, 0xc0, !PT ;  /* 0x0000ffff99997812 */ /* 0x000fe400078ec0ff */
[----:B----4-:R0:W2:Y:S02]  /*2ede0*/  @P0 LDG.E.U8 R123, desc[UR10][R4.64] ;  /* 0x0000000a047b0981 */ /* 0x0100a4000c1e1100 */
[----:B0-----:R-:W-:-:S02]  /*2edf0*/  LOP3.LUT R5, R60, 0xffff, RZ, 0xc0, !PT ;  /* 0x0000ffff3c057812 */ /* 0x001fc400078ec0ff */
[----:B------:R-:W-:Y:S01]  /*2ee00*/  LOP3.LUT R4, R67, 0xffff, RZ, 0xc0, !PT ;  /* 0x0000ffff43047812 */ /* 0x000fe200078ec0ff */
[----:B------:R-:W4:Y:S03]  /*2ee10*/  LDL.LU R60, [R1+0x6058] ;  /* 0x00605800013c7983 */ /* 0x000f260000300800 */
[----:B------:R-:W-:Y:S01]  /*2ee20*/  PRMT R67, R5, 0x3340, R4 ;  /* 0x0000334005437816 */ /* 0x000fe20000000004 */
[----:B------:R-:W-:Y:S01]  /*2ee30*/  @P0 IMAD.MOV.U32 R4, RZ, RZ, R15 ;  /* 0x000000ffff040224 */ /* 0x000fe200078e000f */
[----:B------:R-:W3:Y:S01]  /*2ee40*/  LDL R121, [R1+0x2094] ;  /* 0x0020940001797983 */ /* 0x000ee20000100800 */
[----:B------:R-:W-:-:S03]  /*2ee50*/  @P0 IMAD.MOV.U32 R5, RZ, RZ, R118 ;  /* 0x000000ffff050224 */ /* 0x000fc600078e0076 */
[----:B------:R-:W2:Y:S04]  /*2ee60*/  LDL R118, [R1+0x2088] ;  /* 0x0020880001767983 */ /* 0x000ea80000100800 */
[----:B------:R0:W4:Y:S04]  /*2ee70*/  @P0 LDG.E.U8 R124, desc[UR10][R4.64] ;  /* 0x0000000a047c0981 */ /* 0x000128000c1e1100 */
[----:B------:R-:W2:Y:S01]  /*2ee80*/  LDL R15, [R1+0x208c] ;  /* 0x00208c00010f7983 */ /* 0x000ea20000100800 */
[----:B0-----:R-:W-:-:S03]  /*2ee90*/  LOP3.LUT R4, R64, 0xffff, RZ, 0xc0, !PT ;  /* 0x0000ffff40047812 */ /* 0x001fc600078ec0ff */
[----:B------:R-:W3:Y:S01]  /*2eea0*/  LDL R5, [R1+0x209c] ;  /* 0x00209c0001057983 */ /* 0x000ee20000100800 */
[----:B------:R-:W-:-:S03]  /*2eeb0*/  PRMT R64, R4, 0x3340, R153 ;  /* 0x0000334004407816 */ /* 0x000fc60000000099 */
[----:B------:R-:W3:Y:S01]  /*2eec0*/  LDL R4, [R1+0x2098] ;  /* 0x0020980001047983 */ /* 0x000ee20000100800 */
[----:B------:R-:W-:Y:S02]  /*2eed0*/  ISETP.GT.AND P0, PT, R0, 0x3f, PT ;  /* 0x0000003f0000780c */ /* 0x000fe40003f04270 */
[----:B------:R-:W-:-:S11]  /*2eee0*/  PRMT R153, RZ, 0x7610, R153 ;  /* 0x00007610ff997816 */ /* 0x000fd60000000099 */
[----:B---3--:R-:W-:-:S04]  /*2eef0*/  @P0 LOP3.LUT R5, R5, R4, RZ, 0x3c, !PT ;  /* 0x0000000405050212 */ /* 0x008fc800078e3cff */
[----:B------:R-:W-:-:S04]  /*2ef00*/  @P0 LOP3.LUT R4, R5, R4, RZ, 0x3c, !PT ;  /* 0x0000000405040212 */ /* 0x000fc800078e3cff */
[----:B------:R-:W-:-:S05]  /*2ef10*/  @P0 LOP3.LUT R5, R5, R4, RZ, 0x3c, !PT ;  /* 0x0000000405050212 */ /* 0x000fca00078e3cff */
[----:B------:R0:W3:Y:S02]  /*2ef20*/  @P0 LDG.E.U8 R153, desc[UR10][R4.64] ;  /* 0x0000000a04990981 */ /* 0x0000e4000c1e1100 */
[----:B0-----:R-:W-:Y:S02]  /*2ef30*/  LOP3.LUT R4, R69, 0xffff, RZ, 0xc0, !PT ;  /* 0x0000ffff45047812 */ /* 0x001fe400078ec0ff */
[----:B------:R-:W-:Y:S02]  /*2ef40*/  LOP3.LUT R5, R63, 0xffff, RZ, 0xc0, !PT ;  /* 0x0000ffff3f057812 */ /* 0x000fe400078ec0ff */
[----:B------:R-:W4:Y:S02]  /*2ef50*/  LDL.LU R63, [R1+0x6054] ;  /* 0x00605400013f7983 */ /* 0x000f240000300800 */
[----:B------:R-:W-:Y:S02]  /*2ef60*/  PRMT R69, R5, 0x3340, R4 ;  /* 0x0000334005457816 */ /* 0x000fe40000000004 */
[----:B------:R-:W2:Y:S01]  /*2ef70*/  LDL R4, [R1+0x2090] ;  /* 0x0020900001047983 */ /* 0x000ea20000100800 */
[----:B------:R-:W-:-:S02]  /*2ef80*/  PRMT R38, RZ, 0x7610, R38 ;  /* 0x00007610ff267816 */ /* 0x000fc40000000026 */
[----:B------:R-:W-:Y:S02]  /*2ef90*/  PRMT R25, RZ, 0x7610, R25 ;  /* 0x00007610ff197816 */ /* 0x000fe40000000019 */
[----:B------:R-:W-:Y:S01]  /*2efa0*/  LOP3.LUT R68, R68, 0xffff, RZ, 0xc0, !PT ;  /* 0x0000ffff44447812 */ /* 0x000fe200078ec0ff */
[----:B--2---:R-:W-:Y:S02]  /*2efb0*/  @P0 IMAD.MOV.U32 R5, RZ, RZ, R4 ;  /* 0x000000ffff050224 */ /* 0x004fe400078e0004 */
[----:B------:R-:W-:-:S05]  /*2efc0*/  @P0 IMAD.MOV.U32 R4, RZ, RZ, R121 ;  /* 0x000000ffff040224 */ /* 0x000fca00078e0079 */
[----:B------:R0:W2:Y:S02]  /*2efd0*/  @P0 LDG.E.U8 R38, desc[UR10][R4.64] ;  /* 0x0000000a04260981 */ /* 0x0000a4000c1e1100 */
[----:B0-----:R-:W-:Y:S02]  /*2efe0*/  LOP3.LUT R5, R62, 0xffff, RZ, 0xc0, !PT ;  /* 0x0000ffff3e057812 */ /* 0x001fe400078ec0ff */
[----:B------:R-:W-:Y:S01]  /*2eff0*/  LOP3.LUT R4, R66, 0xffff, RZ, 0xc0, !PT ;  /* 0x0000ffff42047812 */ /* 0x000fe200078ec0ff */
[----:B------:R-:W4:Y:S03]  /*2f000*/  LDL.LU R62, [R1+0x6050] ;  /* 0x00605000013e7983 */ /* 0x000f260000300800 */
[----:B------:R-:W-:Y:S01]  /*2f010*/  PRMT R66, R5, 0x3340, R4 ;  /* 0x0000334005427816 */ /* 0x000fe20000000004 */
[----:B------:R-:W-:Y:S02]  /*2f020*/  @P0 IMAD.MOV.U32 R4, RZ, RZ, R15 ;  /* 0x000000ffff040224 */ /* 0x000fe400078e000f */
[----:B------:R-:W-:Y:S01]  /*2f030*/  @P0 IMAD.MOV.U32 R5, RZ, RZ, R118 ;  /* 0x000000ffff050224 */ /* 0x000fe200078e0076 */
[----:B------:R-:W-:-:S02]  /*2f040*/  LOP3.LUT R15, R65, 0xffff, RZ, 0xc0, !PT ;  /* 0x0000ffff410f7812 */ /* 0x000fc400078ec0ff */
[----:B------:R-:W2:Y:S04]  /*2f050*/  LDL.LU R65, [R1+0x604c] ;  /* 0x00604c0001417983 */ /* 0x000ea80000300800 */
[----:B------:R0:W4:Y:S04]  /*2f060*/  @P0 LDG.E.U8 R25, desc[UR10][R4.64] ;  /* 0x0000000a04190981 */ /* 0x000128000c1e1100 */
[----:B------:R-:W3:Y:S04]  /*2f070*/  LDL R121, [R1+0x2080] ;  /* 0x0020800001797983 */ /* 0x000ee80000100800 */
[----:B------:R-:W2:Y:S01]  /*2f080*/  LDL R118, [R1+0x2084] ;  /* 0x0020840001767983 */ /* 0x000ea20000100800 */
[----:B0-----:R-:W-:-:S03]  /*2f090*/  LOP3.LUT R5, R122, 0xffff, RZ, 0xc0, !PT ;  /* 0x0000ffff7a057812 */ /* 0x001fc600078ec0ff */
[----:B------:R-:W4:Y:S01]  /*2f0a0*/  LDL.LU R122, [R1+0x6048] ;  /* 0x00604800017a7983 */ /* 0x000f220000300800 */
[----:B------:R-:W-:Y:S02]  /*2f0b0*/  LOP3.LUT R4, R71, 0xffff, RZ, 0xc0, !PT ;  /* 0x0000ffff47047812 */ /* 0x000fe400078ec0ff */
[----:B------:R-:W-:Y:S02]  /*2f0c0*/  PRMT R71, R15, 0x3340, R68 ;  /* 0x000033400f477816 */ /* 0x000fe40000000044 */
[----:B------:R-:W4:Y:S01]  /*2f0d0*/  LDL R15, [R1+0x1e10] ;  /* 0x001e1000010f7983 */ /* 0x000f220000100800 */
[----:B------:R-:W-:Y:S02]  /*2f0e0*/  LOP3.LUT R23, R23, 0xffff, RZ, 0xc0, !PT ;  /* 0x0000ffff17177812 */ /* 0x000fe400078ec0ff */
[----:B------:R-:W-:Y:S02]  /*2f0f0*/  LOP3.LUT R22, R22, 0xffff, RZ, 0xc0, !PT ;  /* 0x0000ffff16167812 */ /* 0x000fe400078ec0ff */
[----:B------:R-:W-:-:S02]  /*2f100*/  LOP3.LUT R7, R7, 0xffff, RZ, 0xc0, !PT ;  /* 0x0000ffff07077812 */ /* 0x000fc400078ec0ff */
[----:B------:R-:W-:Y:S02]  /*2f110*/  LOP3.LUT R6, R6, 0xffff, RZ, 0xc0, !PT ;  /* 0x0000ffff06067812 */ /* 0x000fe400078ec0ff */
[----:B------:R-:W-:Y:S02]  /*2f120*/  PRMT R22, R23, 0x3340, R22 ;  /* 0x0000334017167816 */ /* 0x000fe40000000016 */
[----:B------:R-:W-:-:S04]  /*2f130*/  PRMT R7, R7, 0x3340, R6 ;  /* 0x0000334007077816 */ /* 0x000fc80000000006 */
[----:B------:R-:W-:Y:S02]  /*2f140*/  PRMT R7, R22, 0x5410, R7 ;  /* 0x0000541016077816 */ /* 0x000fe40000000007 */
[----:B------:R-:W-:Y:S02]  /*2f150*/  PRMT R68, R5, 0x3340, R4 ;  /* 0x0000334005447816 */ /* 0x000fe40000000004 */
[----:B------:R-:W-:Y:S02]  /*2f160*/  PRMT R4, R67, 0x5410, R64 ;  /* 0x0000541043047816 */ /* 0x000fe40000000040 */
[----:B------:R-:W-:Y:S01]  /*2f170*/  PRMT R5, R69, 0x5410, R66 ;  /* 0x0000541045057816 */ /* 0x000fe20000000042 */
[----:B------:R-:W4:Y:S01]  /*2f180*/  LDL.LU R64, [R1+0x6044] ;  /* 0x0060440001407983 */ /* 0x000f220000300800 */
[----:B------:R-:W-:-:S03]  /*2f190*/  PRMT R6, R71, 0x5410, R68 ;  /* 0x0000541047067816 */ /* 0x000fc60000000044 */
[----:B------:R-:W4:Y:S04]  /*2f1a0*/  LDL.LU R67, [R1+0x6040] ;  /* 0x0060400001437983 */ /* 0x000f280000300800 */
[----:B------:R-:W4:Y:S04]  /*2f1b0*/  LDL.LU R66, [R1+0x603c] ;  /* 0x00603c0001427983 */ /* 0x000f280000300800 */
[----:B------:R-:W4:Y:S04]  /*2f1c0*/  LDL.LU R69, [R1+0x6038] ;  /* 0x0060380001457983 */ /* 0x000f280000300800 */
[----:B------:R-:W4:Y:S04]  /*2f1d0*/  LDL.LU R68, [R1+0x6034] ;  /* 0x0060340001447983 */ /* 0x000f280000300800 */
[----:B------:R-:W4:Y:S01]  /*2f1e0*/  LDL.LU R71, [R1+0x6030] ;  /* 0x0060300001477983 */ /* 0x000f220000300800 */
[----:B---3--:R-:W-:-:S02]  /*2f1f0*/  @P0 IMAD.MOV.U32 R23, RZ, RZ, R121 ;  /* 0x000000ffff170224 */ /* 0x008fc400078e0079 */
[----:B--2---:R-:W-:Y:S01]  /*2f200*/  @P0 IMAD.MOV.U32 R22, RZ, RZ, R118 ;  /* 0x000000ffff160224 */ /* 0x004fe200078e0076 */
[----:B----4-:R-:W-:-:S06]  /*2f210*/  PRMT R122, RZ, 0x7610, R122 ;  /* 0x00007610ff7a7816 */ /* 0x010fcc000000007a */
[----:B------:R0:W2:Y:S01]  /*2f220*/  @P0 LDG.E.U8 R122, desc[UR10][R22.64] ;  /* 0x0000000a167a0981 */ /* 0x0000a2000c1e1100 */
[----:B------:R-:W-:Y:S06]  /*2f230*/  BAR.SYNC.DEFER_BLOCKING 0x0 ;  /* 0x0000000000007b1d */ /* 0x000fec0000010000 */
[----:B------:R1:W-:Y:S02]  /*2f240*/  STS.128 [R15+UR4], R4 ;  /* 0x000000040f007988 */ /* 0x0003e40008000c04 */
[----:B-1----:R-:W-:Y:S02]  /*2f250*/  LOP3.LUT R7, R70, 0xffff, RZ, 0xc0, !PT ;  /* 0x0000ffff46077812 */ /* 0x002fe400078ec0ff */
[----:B------:R-:W-:Y:S01]  /*2f260*/  LOP3.LUT R6, R73, 0xffff, RZ, 0xc0, !PT ;  /* 0x0000ffff49067812 */ /* 0x000fe200078ec0ff */
[----:B------:R-:W3:Y:S01]  /*2f270*/  LDL.LU R70, [R1+0x602c] ;  /* 0x00602c0001467983 */ /* 0x000ee20000300800 */
[----:B------:R-:W-:-:S02]  /*2f280*/  LOP3.LUT R5, R85, 0xffff, RZ, 0xc0, !PT ;  /* 0x0000ffff55057812 */ /* 0x000fc400078ec0ff */
[----:B------:R-:W-:Y:S01]  /*2f290*/  LOP3.LUT R4, R84, 0xffff, RZ, 0xc0, !PT ;  /* 0x0000ffff54047812 */ /* 0x000fe200078ec0ff */
[----:B------:R-:W4:Y:S01]  /*2f2a0*/  LDL.LU R73, [R1+0x6028] ;  /* 0x0060280001497983 */ /* 0x000f220000300800 */
[----:B------:R-:W-:Y:S02]  /*2f2b0*/  PRMT R84, R7, 0x3340, R6 ;  /* 0x0000334007547816 */ /* 0x000fe40000000006 */
[----:B------:R-:W-:Y:S02]  /*2f2c0*/  PRMT R85, R5, 0x3340, R4 ;  /* 0x0000334005557816 */ /* 0x000fe40000000004 */
[----:B------:R-:W-:Y:S02]  /*2f2d0*/  LOP3.LUT R7, R72, 0xffff, RZ, 0xc0, !PT ;  /* 0x0000ffff48077812 */ /* 0x000fe400078ec0ff */
[----:B------:R-:W-:Y:S01]  /*2f2e0*/  LOP3.LUT R6, R75, 0xffff, RZ, 0xc0, !PT ;  /* 0x0000ffff4b067812 */ /* 0x000fe200078ec0ff */
[----:B------:R-:W2:Y:S01]  /*2f2f0*/  LDL.LU R72, [R1+0x6024] ;  /* 0x0060240001487983 */ /* 0x000ea20000300800 */
[----:B------:R-:W-:-:S02]  /*2f300*/  LOP3.LUT R5, R74, 0xffff, RZ, 0xc0, !PT ;  /* 0x0000ffff4a057812 */ /* 0x000fc400078ec0ff */
[----:B------:R-:W-:Y:S01]  /*2f310*/  LOP3.LUT R4, R87, 0xffff, RZ, 0xc0, !PT ;  /* 0x0000ffff57047812 */ /* 0x000fe200078ec0ff */
[----:B------:R-:W3:Y:S01]  /*2f320*/  LDL.LU R75, [R1+0x6020] ;  /* 0x00602000014b7983 */ /* 0x000ee20000300800 */
[----:B------:R-:W-:Y:S02]  /*2f330*/  PRMT R121, R7, 0x3340, R6 ;  /* 0x0000334007797816 */ /* 0x000fe40000000006 */
[----:B------:R-:W-:Y:S01]  /*2f340*/  PRMT R87, R5, 0x3340, R4 ;  /* 0x0000334005577816 */ /* 0x000fe20000000004 */
[----:B------:R-:W4:Y:S01]  /*2f350*/  LDL.LU R74, [R1+0x601c] ;  /* 0x00601c00014a7983 */ /* 0x000f220000300800 */
[----:B------:R-:W-:Y:S02]  /*2f360*/  LOP3.LUT R7, R77, 0xffff, RZ, 0xc0, !PT ;  /* 0x0000ffff4d077812 */ /* 0x000fe400078ec0ff */
[----:B------:R-:W-:Y:S01]  /*2f370*/  LOP3.LUT R6, R76, 0xffff, RZ, 0xc0, !PT ;  /* 0x0000ffff4c067812 */ /* 0x000fe200078ec0ff */
[----:B------:R-:W2:Y:S01]  /*2f380*/  LDL.LU R77, [R1+0x6018] ;  /* 0x00601800014d7983 */ /* 0x000ea20000300800 */
[----:B------:R-:W-:-:S02]  /*2f390*/  LOP3.LUT R5, R79, 0xffff, RZ, 0xc0, !PT ;  /* 0x0000ffff4f057812 */ /* 0x000fc400078ec0ff */
[----:B------:R-:W-:Y:S01]  /*2f3a0*/  LOP3.LUT R4, R78, 0xffff, RZ, 0xc0, !PT ;  /* 0x0000ffff4e047812 */ /* 0x000fe200078ec0ff */
[----:B------:R-:W3:Y:S01]  /*2f3b0*/  LDL.LU R76, [R1+0x6014] ;  /* 0x00601400014c7983 */ /* 0x000ee20000300800 */
[----:B------:R-:W-:Y:S02]  /*2f3c0*/  PRMT R118, R7, 0x3340, R6 ;  /* 0x0000334007767816 */ /* 0x000fe40000000006 */
[----:B0-----:R-:W-:Y:S01]  /*2f3d0*/  PRMT R23, R5, 0x3340, R4 ;  /* 0x0000334005177816 */ /* 0x001fe20000000004 */
        /* <DEDUP_REMOVED lines=10> */
[----:B------:R-:W-:Y:S02]  /*2f480*/  PRMT R4, R84, 0x5410, R85 ;  /* 0x0000541054047816 */ /* 0x000fe40000000055 */
[----:B------:R-:W-:Y:S01]  /*2f490*/  PRMT R5, R121, 0x5410, R87 ;  /* 0x0000541079057816 */ /* 0x000fe20000000057 */
[----:B------:R-:W2:Y:S01]  /*2f4a0*/  LDL.LU R83, [R1+0x6000] ;  /* 0x0060000001537983 */ /* 0x000ea20000300800 */
[----:B------:R-:W-:-:S02]  /*2f4b0*/  PRMT R6, R118, 0x5410, R23 ;  /* 0x0000541076067816 */ /* 0x000fc40000000017 */
[----:B------:R-:W-:Y:S01]  /*2f4c0*/  PRMT R7, R22, 0x5410, R7 ;  /* 0x0000541016077816 */ /* 0x000fe20000000007 */
[----:B------:R-:W3:Y:S04]  /*2f4d0*/  LDL.LU R82, [R1+0x5ffc] ;  /* 0x005ffc0001527983 */ /* 0x000ee80000300800 */
[----:B------:R0:W-:Y:S04]  /*2f4e0*/  STS.128 [R15+UR4+0x2000], R4 ;  /* 0x002000040f007988 */ /* 0x0001e80008000c04 */
[----:B------:R-:W4:Y:S04]  /*2f4f0*/  LDL.LU R85, [R1+0x5ff8] ;  /* 0x005ff80001557983 */ /* 0x000f280000300800 */
[----:B------:R-:W2:Y:S04]  /*2f500*/  LDL.LU R84, [R1+0x5ff4] ;  /* 0x005ff40001547983 */ /* 0x000ea80000300800 */
[----:B------:R-:W3:Y:S01]  /*2f510*/  LDL.LU R87, [R1+0x5ff0] ;  /* 0x005ff00001577983 */ /* 0x000ee20000300800 */
[----:B0-----:R-:W-:-:S02]  /*2f520*/  LOP3.LUT R7, R86, 0xffff, RZ, 0xc0, !PT ;  /* 0x0000ffff56077812 */ /* 0x001fc400078ec0ff */
[----:B------:R-:W-:Y:S01]  /*2f530*/  LOP3.LUT R6, R89, 0xffff, RZ, 0xc0, !PT ;  /* 0x0000ffff59067812 */ /* 0x000fe200078ec0ff */
[----:B------:R-:W4:Y:S01]  /*2f540*/  LDL.LU R86, [R1+0x5fec] ;  /* 0x005fec0001567983 */ /* 0x000f220000300800 */
[----:B------:R-:W-:Y:S02]  /*2f550*/  LOP3.LUT R5, R101, 0xffff, RZ, 0xc0, !PT ;  /* 0x0000ffff65057812 */ /* 0x000fe400078ec0ff */
[----:B------:R-:W-:Y:S01]  /*2f560*/  LOP3.LUT R4, R100, 0xffff, RZ, 0xc0, !PT ;  /* 0x0000ffff64047812 */ /* 0x000fe200078ec0ff */
[----:B------:R-:W2:Y:S01]  /*2f570*/  LDL.LU R89, [R1+0x5fe8] ;  /* 0x005fe80001597983 */ /* 0x000ea20000300800 */
[----:B------:R-:W-:Y:S02]  /*2f580*/  PRMT R100, R7, 0x3340, R6 ;  /* 0x0000334007647816 */ /* 0x000fe40000000006 */
[----:B------:R-:W-:Y:S02]  /*2f590*/  PRMT R101, R5, 0x3340, R4 ;  /* 0x0000334005657816 */ /* 0x000fe40000000004 */
[----:B------:R-:W-:-:S02]  /*2f5a0*/  LOP3.LUT R7, R88, 0xffff, RZ, 0xc0, !PT ;  /* 0x0000ffff58077812 */ /* 0x000fc400078ec0ff */
[----:B------:R-:W-:Y:S01]  /*2f5b0*/  LOP3.LUT R6, R91, 0xffff, RZ, 0xc0, !PT ;  /* 0x0000ffff5b067812 */ /* 0x000fe200078ec0ff */
[----:B------:R-:W3:Y:S01]  /*2f5c0*/  LDL.LU R88, [R1+0x5fe4] ;  /* 0x005fe40001587983 */ /* 0x000ee20000300800 */
[----:B------:R-:W-:Y:S02]  /*2f5d0*/  LOP3.LUT R5, R90, 0xffff, RZ, 0xc0, !PT ;  /* 0x0000ffff5a057812 */ /* 0x000fe400078ec0ff */
[----:B------:R-:W-:Y:S01]  /*2f5e0*/  LOP3.LUT R4, R103, 0xffff, RZ, 0xc0, !PT ;  /* 0x0000ffff67047812 */ /* 0x000fe200078ec0ff */
[----:B------:R-:W4:Y:S01]  /*2f5f0*/  LDL.LU R91, [R1+0x5fe0] ;  /* 0x005fe000015b7983 */ /* 0x000f220000300800 */
[----:B------:R-:W-:Y:S02]  /*2f600*/  PRMT R121, R7, 0x3340, R6 ;  /* 0x0000334007797816 */ /* 0x000fe40000000006 */
[----:B------:R-:W-:Y:S01]  /*2f610*/  PRMT R103, R5, 0x3340, R4 ;  /* 0x0000334005677816 */ /* 0x000fe20000000004 */
[----:B------:R-:W2:Y:S01]  /*2f620*/  LDL.LU R90, [R1+0x5fdc] ;  /* 0x005fdc00015a7983 */ /* 0x000ea20000300800 */
        /* <DEDUP_REMOVED lines=18> */
[----:B------:R-:W-:-:S02]  /*2f750*/  PRMT R4, R100, 0x5410, R101 ;  /* 0x0000541064047816 */ /* 0x000fc40000000065 */
[----:B------:R-:W-:Y:S01]  /*2f760*/  PRMT R5, R121, 0x5410, R103 ;  /* 0x0000541079057816 */ /* 0x000fe20000000067 */
[----:B------:R-:W3:Y:S01]  /*2f770*/  LDL.LU R99, [R1+0x5fc0] ;  /* 0x005fc00001637983 */ /* 0x000ee20000300800 */
[----:B------:R-:W-:Y:S02]  /*2f780*/  PRMT R6, R118, 0x5410, R23 ;  /* 0x0000541076067816 */ /* 0x000fe40000000017 */
[----:B------:R-:W-:Y:S01]  /*2f790*/  PRMT R7, R22, 0x5410, R7 ;  /* 0x0000541016077816 */ /* 0x000fe20000000007 */
[----:B------:R-:W4:Y:S04]  /*2f7a0*/  LDL.LU R98, [R1+0x5fbc] ;  /* 0x005fbc0001627983 */ /* 0x000f280000300800 */
[----:B------:R0:W-:Y:S04]  /*2f7b0*/  STS.128 [R15+UR4+0x4000], R4 ;  /* 0x004000040f007988 */ /* 0x0001e80008000c04 */
[----:B------:R-:W2:Y:S04]  /*2f7c0*/  LDL.LU R101, [R1+0x5fb8] ;  /* 0x005fb80001657983 */ /* 0x000ea80000300800 */
[----:B------:R-:W3:Y:S04]  /*2f7d0*/  LDL.LU R100, [R1+0x5fb4] ;  /* 0x005fb40001647983 */ /* 0x000ee80000300800 */
[----:B------:R-:W4:Y:S01]  /*2f7e0*/  LDL.LU R103, [R1+0x5fb0] ;  /* 0x005fb00001677983 */ /* 0x000f220000300800 */
[----:B0-----:R-:W-:-:S02]  /*2f7f0*/  LOP3.LUT R7, R102, 0xffff, RZ, 0xc0, !PT ;  /* 0x0000ffff66077812 */ /* 0x001fc400078ec0ff */
[----:B------:R-:W-:Y:S01]  /*2f800*/  LOP3.LUT R6, R105, 0xffff, RZ, 0xc0, !PT ;  /* 0x0000ffff69067812 */ /* 0x000fe200078ec0ff */
[----:B------:R-:W2:Y:S01]  /*2f810*/  LDL.LU R102, [R1+0x5fac] ;  /* 0x005fac0001667983 */ /* 0x000ea20000300800 */
[----:B------:R-:W-:Y:S02]  /*2f820*/  LOP3.LUT R5, R117, 0xffff, RZ, 0xc0, !PT ;  /* 0x0000ffff75057812 */ /* 0x000fe400078ec0ff */
[----:B------:R-:W-:Y:S01]  /*2f830*/  LOP3.LUT R4, R116, 0xffff, RZ, 0xc0, !PT ;  /* 0x0000ffff74047812 */ /* 0x000fe200078ec0ff */
[----:B------:R-:W3:Y:S01]  /*2f840*/  LDL.LU R105, [R1+0x5fa8] ;  /* 0x005fa80001697983 */ /* 0x000ee20000300800 */
[----:B------:R-:W-:Y:S02]  /*2f850*/  PRMT R116, R7, 0x3340, R6 ;  /* 0x0000334007747816 */ /* 0x000fe40000000006 */
[----:B------:R-:W-:Y:S02]  /*2f860*/  PRMT R117, R5, 0x3340, R4 ;  /* 0x0000334005757816 */ /* 0x000fe40000000004 */
[----:B------:R-:W-:-:S02]  /*2f870*/  LOP3.LUT R7, R104, 0xffff, RZ, 0xc0, !PT ;  /* 0x0000ffff68077812 */ /* 0x000fc400078ec0ff */
[----:B------:R-:W-:Y:S01]  /*2f880*/  LOP3.LUT R6, R107, 0xffff, RZ, 0xc0, !PT ;  /* 0x0000ffff6b067812 */ /* 0x000fe200078ec0ff */
[----:B------:R-:W4:Y:S01]  /*2f890*/  LDL.LU R104, [R1+0x5fa4] ;  /* 0x005fa40001687983 */ /* 0x000f220000300800 */
[----:B------:R-:W-:Y:S02]  /*2f8a0*/  LOP3.LUT R5, R106, 0xffff, RZ, 0xc0, !PT ;  /* 0x0000ffff6a057812 */ /* 0x000fe400078ec0ff */
[----:B------:R-:W-:Y:S01]  /*2f8b0*/  LOP3.LUT R4, R152, 0xffff, RZ, 0xc0, !PT ;  /* 0x0000ffff98047812 */ /* 0x000fe200078ec0ff */
[----:B------:R-:W2:Y:S01]  /*2f8c0*/  LDL.LU R107, [R1+0x5fa0] ;  /* 0x005fa000016b7983 */ /* 0x000ea20000300800 */
[----:B------:R-:W-:Y:S02]  /*2f8d0*/  PRMT R121, R7, 0x3340, R6 ;  /* 0x0000334007797816 */ /* 0x000fe40000000006 */
[----:B------:R-:W-:Y:S01]  /*2f8e0*/  PRMT R152, R5, 0x3340, R4 ;  /* 0x0000334005987816 */ /* 0x000fe20000000004 */
[----:B------:R-:W3:Y:S01]  /*2f8f0*/  LDL.LU R106, [R1+0x5f9c] ;  /* 0x005f9c00016a7983 */ /* 0x000ee20000300800 */
        /* <DEDUP_REMOVED lines=18> */
[----:B------:R-:W-:-:S02]  /*2fa20*/  PRMT R4, R116, 0x5410, R117 ;  /* 0x0000541074047816 */ /* 0x000fc40000000075 */
[----:B------:R-:W-:Y:S01]  /*2fa30*/  PRMT R5, R121, 0x5410, R152 ;  /* 0x0000541079057816 */ /* 0x000fe20000000098 */
[----:B------:R-:W4:Y:S01]  /*2fa40*/  LDL.LU R115, [R1+0x5f80] ;  /* 0x005f800001737983 */ /* 0x000f220000300800 */
[----:B------:R-:W-:Y:S02]  /*2fa50*/  PRMT R6, R118, 0x5410, R23 ;  /* 0x0000541076067816 */ /* 0x000fe40000000017 */
[----:B------:R-:W-:Y:S01]  /*2fa60*/  PRMT R7, R22, 0x5410, R7 ;  /* 0x0000541016077816 */ /* 0x000fe20000000007 */
[----:B------:R-:W2:Y:S04]  /*2fa70*/  LDL.LU R114, [R1+0x5f7c] ;  /* 0x005f7c0001727983 */ /* 0x000ea80000300800 */
[----:B------:R-:W3:Y:S04]  /*2fa80*/  LDL.LU R117, [R1+0x5f78] ;  /* 0x005f780001757983 */ /* 0x000ee80000300800 */
[----:B------:R0:W-:Y:S04]  /*2fa90*/  STS.128 [R15+UR4+0x6000], R4 ;  /* 0x006000040f007988 */ /* 0x0001e80008000c04 */
[----:B------:R-:W4:Y:S01]  /*2faa0*/  LDL.LU R116, [R1+0x5f74] ;  /* 0x005f740001747983 */ /* 0x000f220000300800 */
[----:B0-----:R-:W-:-:S03]  /*2fab0*/  LOP3.LUT R7, R2, 0xffff, RZ, 0xc0, !PT ;  /* 0x0000ffff02077812 */ /* 0x001fc600078ec0ff */
[----:B------:R-:W2:Y:S01]  /*2fac0*/  LDL R2, [R1+0x1f50] ;  /* 0x001f500001027983 */ /* 0x000ea20000100800 */
[----:B------:R-:W-:Y:S02]  /*2fad0*/  LOP3.LUT R6, R151, 0xffff, RZ, 0xc0, !PT ;  /* 0x0000ffff97067812 */ /* 0x000fe400078ec0ff */
[----:B------:R-:W-:Y:S02]  /*2fae0*/  LOP3.LUT R5, R150, 0xffff, RZ, 0xc0, !PT ;  /* 0x0000ffff96057812 */ /* 0x000fe400078ec0ff */
[----:B------:R-:W-:Y:S02]  /*2faf0*/  LOP3.LUT R4, R149, 0xffff, RZ, 0xc0, !PT ;  /* 0x0000ffff95047812 */ /* 0x000fe400078ec0ff */
[----:B------:R-:W-:Y:S02]  /*2fb00*/  PRMT R118, R7, 0x3340, R6 ;  /* 0x0000334007767816 */ /* 0x000fe40000000006 */
[----:B------:R-:W-:Y:S02]  /*2fb10*/  PRMT R121, R5, 0x3340, R4 ;  /* 0x0000334005797816 */ /* 0x000fe40000000004 */
[----:B------:R-:W-:-:S02]  /*2fb20*/  LOP3.LUT R7, R147, 0xffff, RZ, 0xc0, !PT ;  /* 0x0000ffff93077812 */ /* 0x000fc400078ec0ff */
        /* <DEDUP_REMOVED lines=9> */
[----:B------:R-:W-:Y:S02]  /*2fbc0*/  LOP3.LUT R245, R245, 0xffff, RZ, 0xc0, !PT ;  /* 0x0000fffff5f57812 */ /* 0x000fe400078ec0ff */
[----:B------:R-:W-:Y:S02]  /*2fbd0*/  LOP3.LUT R241, R241, 0xffff, RZ, 0xc0, !PT ;  /* 0x0000fffff1f17812 */ /* 0x000fe400078ec0ff */
[----:B------:R-:W-:-:S02]  /*2fbe0*/  LOP3.LUT R234, R234, 0xffff, RZ, 0xc0, !PT ;  /* 0x0000ffffeaea7812 */ /* 0x000fc400078ec0ff */
[----:B------:R-:W-:Y:S02]  /*2fbf0*/  LOP3.LUT R226, R226, 0xffff, RZ, 0xc0, !PT ;  /* 0x0000ffffe2e27812 */ /* 0x000fe400078ec0ff */
[----:B------:R-:W-:Y:S02]  /*2fc00*/  PRMT R22, R6, 0x3340, R5 ;  /* 0x0000334006167816 */ /* 0x000fe40000000005 */
[----:B------:R-:W-:Y:S02]  /*2fc10*/  PRMT R6, R4, 0x3340, R249 ;  /* 0x0000334004067816 */ /* 0x000fe400000000f9 */
[----:B------:R-:W-:Y:S02]  /*2fc20*/  PRMT R241, R245, 0x3340, R241 ;  /* 0x00003340f5f17816 */ /* 0x000fe400000000f1 */
[----:B------:R-:W-:Y:S02]  /*2fc30*/  PRMT R7, R234, 0x3340, R226 ;  /* 0x00003340ea077816 */ /* 0x000fe400000000e2 */
[----:B------:R-:W-:-:S02]  /*2fc40*/  PRMT R4, R118, 0x5410, R121 ;  /* 0x0000541076047816 */ /* 0x000fc40000000079 */
[----:B------:R-:W-:Y:S02]  /*2fc50*/  PRMT R5, R15, 0x5410, R23 ;  /* 0x000054100f057816 */ /* 0x000fe40000000017 */
[----:B------:R-:W-:Y:S02]  /*2fc60*/  PRMT R6, R22, 0x5410, R6 ;  /* 0x0000541016067816 */ /* 0x000fe40000000006 */
[----:B------:R-:W-:Y:S02]  /*2fc70*/  LOP3.LUT R250, R250, 0xffff, RZ, 0xc0, !PT ;  /* 0x0000fffffafa7812 */ /* 0x000fe400078ec0ff */
[----:B------:R-:W-:Y:S02]  /*2fc80*/  LOP3.LUT R246, R246, 0xffff, RZ, 0xc0, !PT ;  /* 0x0000fffff6f67812 */ /* 0x000fe400078ec0ff */
[----:B------:R-:W-:Y:S02]  /*2fc90*/  LOP3.LUT R242, R242, 0xffff, RZ, 0xc0, !PT ;  /* 0x0000fffff2f27812 */ /* 0x000fe400078ec0ff */
[----:B------:R-:W-:-:S02]  /*2fca0*/  LOP3.LUT R236, R236, 0xffff, RZ, 0xc0, !PT ;  /* 0x0000ffffecec7812 */ /* 0x000fc400078ec0ff */
[----:B------:R-:W-:Y:S02]  /*2fcb0*/  LOP3.LUT R228, R228, 0xffff, RZ, 0xc0, !PT ;  /* 0x0000ffffe4e47812 */ /* 0x000fe400078ec0ff */
[----:B------:R-:W-:Y:S02]  /*2fcc0*/  LOP3.LUT R251, R251, 0xffff, RZ, 0xc0, !PT ;  /* 0x0000fffffbfb7812 */ /* 0x000fe400078ec0ff */
[----:B------:R-:W-:Y:S02]  /*2fcd0*/  LOP3.LUT R247, R247, 0xffff, RZ, 0xc0, !PT ;  /* 0x0000fffff7f77812 */ /* 0x000fe400078ec0ff */
[----:B------:R-:W-:Y:S02]  /*2fce0*/  LOP3.LUT R243, R243, 0xffff, RZ, 0xc0, !PT ;  /* 0x0000fffff3f37812 */ /* 0x000fe400078ec0ff */
[----:B------:R-:W-:Y:S02]  /*2fcf0*/  LOP3.LUT R238, R238, 0xffff, RZ, 0xc0, !PT ;  /* 0x0000ffffeeee7812 */ /* 0x000fe400078ec0ff */
[----:B------:R-:W-:Y:S01]  /*2fd00*/  LOP3.LUT R230, R230, 0xffff, RZ, 0xc0, !PT ;  /* 0x0000ffffe6e67812 */ /* 0x000fe200078ec0ff */
[----:B------:R-:W0:Y:S01]  /*2fd10*/  S2R R152, SR_TID.X ;  /* 0x0000000000987919 */ /* 0x000e220000002100 */
[----:B------:R-:W-:-:S02]  /*2fd20*/  PRMT R7, R241, 0x5410, R7 ;  /* 0x00005410f1077816 */ /* 0x000fc40000000007 */
[----:B------:R-:W-:Y:S01]  /*2fd30*/  PRMT R242, R246, 0x3340, R242 ;  /* 0x00003340f6f27816 */ /* 0x000fe200000000f2 */
[----:B------:R-:W3:Y:S01]  /*2fd40*/  LDL R15, [R1+0x2f9c] ;  /* 0x002f9c00010f7983 */ /* 0x000ee20000100800 */
[----:B------:R-:W-:-:S03]  /*2fd50*/  PRMT R243, R247, 0x3340, R243 ;  /* 0x00003340f7f37816 */ /* 0x000fc600000000f3 */
[----:B--2---:R1:W-:Y:S02]  /*2fd60*/  STS.128 [R2+UR4], R4 ;  /* 0x0000000402007988 */ /* 0x0043e40008000c04 */
[----:B-1----:R-:W-:Y:S02]  /*2fd70*/  LOP3.LUT R7, R138, 0xffff, RZ, 0xc0, !PT ;  /* 0x0000ffff8a077812 */ /* 0x002fe400078ec0ff */
[----:B------:R-:W-:Y:S02]  /*2fd80*/  LOP3.LUT R6, R136, 0xffff, RZ, 0xc0, !PT ;  /* 0x0000ffff88067812 */ /* 0x000fe400078ec0ff */
[----:B------:R-:W-:Y:S02]  /*2fd90*/  LOP3.LUT R5, R135, 0xffff, RZ, 0xc0, !PT ;  /* 0x0000ffff87057812 */ /* 0x000fe400078ec0ff */
[----:B------:R-:W-:Y:S02]  /*2fda0*/  LOP3.LUT R4, R134, 0xffff, RZ, 0xc0, !PT ;  /* 0x0000ffff86047812 */ /* 0x000fe400078ec0ff */
[----:B------:R-:W-:-:S02]  /*2fdb0*/  PRMT R241, R7, 0x3340, R6 ;  /* 0x0000334007f17816 */ /* 0x000fc40000000006 */
[----:B------:R-:W-:Y:S02]  /*2fdc0*/  PRMT R234, R5, 0x3340, R4 ;  /* 0x0000334005ea7816 */ /* 0x000fe40000000004 */
[----:B------:R-:W-:Y:S02]  /*2fdd0*/  LOP3.LUT R7, R133, 0xffff, RZ, 0xc0, !PT ;  /* 0x0000ffff85077812 */ /* 0x000fe400078ec0ff */
        /* <DEDUP_REMOVED lines=8> */
[----:B------:R-:W-:Y:S02]  /*2fe60*/  PRMT R22, R6, 0x3340, R5 ;  /* 0x0000334006167816 */ /* 0x000fe40000000005 */
[----:B------:R-:W-:-:S02]  /*2fe70*/  PRMT R6, R4, 0x3340, R250 ;  /* 0x0000334004067816 */ /* 0x000fc400000000fa */
[----:B------:R-:W-:Y:S02]  /*2fe80*/  PRMT R7, R236, 0x3340, R228 ;  /* 0x00003340ec077816 */ /* 0x000fe400000000e4 */
[----:B------:R-:W-:Y:S02]  /*2fe90*/  PRMT R4, R241, 0x5410, R234 ;  /* 0x00005410f1047816 */ /* 0x000fe400000000ea */
[----:B------:R-:W-:Y:S02]  /*2fea0*/  PRMT R5, R226, 0x5410, R23 ;  /* 0x00005410e2057816 */ /* 0x000fe40000000017 */
[----:B------:R-:W-:Y:S02]  /*2feb0*/  PRMT R6, R22, 0x5410, R6 ;  /* 0x0000541016067816 */ /* 0x000fe40000000006 */
[----:B------:R-:W-:-:S05]  /*2fec0*/  PRMT R7, R242, 0x5410, R7 ;  /* 0x00005410f2077816 */ /* 0x000fca0000000007 */
[----:B------:R1:W-:Y:S02]  /*2fed0*/  STS.128 [R2+UR4+0x2000], R4 ;  /* 0x0020000402007988 */ /* 0x0003e40008000c04 */
        /* <DEDUP_REMOVED lines=10> */
[----:B------:R-:W-:Y:S01]  /*2ff80*/  PRMT R226, R7, 0x3340, R6 ;  /* 0x0000334007e27816 */ /* 0x000fe20000000006 */
[----:B------:R-:W2:Y:S01]  /*2ff90*/  LDL R36, [R1+0x3038] ;  /* 0x0030380001247983 */ /* 0x000ea20000100800 */
[----:B------:R-:W-:-:S02]  /*2ffa0*/  PRMT R23, R5, 0x3340, R4 ;  /* 0x0000334005177816 */ /* 0x000fc40000000004 */
[----:B------:R-:W-:Y:S02]  /*2ffb0*/  LOP3.LUT R6, R35, 0xffff, RZ, 0xc0, !PT ;  /* 0x0000ffff23067812 */ /* 0x000fe400078ec0ff */
[----:B------:R-:W-:Y:S01]  /*2ffc0*/  LOP3.LUT R5, R34, 0xffff, RZ, 0xc0, !PT ;  /* 0x0000ffff22057812 */ /* 0x000fe200078ec0ff */
[----:B------:R-:W2:Y:S01]  /*2ffd0*/  LDL R35, [R1+0x303c] ;  /* 0x00303c0001237983 */ /* 0x000ea20000100800 */
[----:B------:R-:W-:Y:S02]  /*2ffe0*/  LOP3.LUT R4, R32, 0xffff, RZ, 0xc0, !PT ;  /* 0x0000ffff20047812 */ /* 0x000fe400078ec0ff */
[----:B------:R-:W-:Y:S01]  /*2fff0*/  PRMT R22, R6, 0x3340, R5 ;  /* 0x0000334006167816 */ /* 0x000fe20000000005 */
[----:B------:R-:W2:Y:S01]  /*30000*/  LDL R34, [R1+0x3018] ;  /* 0x0030180001227983 */ /* 0x000ea20000100800 */
[----:B------:R-:W-:Y:S02]  /*30010*/  PRMT R6, R4, 0x3340, R251 ;  /* 0x0000334004067816 */ /* 0x000fe400000000fb */
[----:B------:R-:W-:Y:S01]  /*30020*/  PRMT R7, R238, 0x3340, R230 ;  /* 0x00003340ee077816 */ /* 0x000fe200000000e6 */
[----:B------:R-:W2:Y:S01]  /*30030*/  LDL R32, [R1+0x301c] ;  /* 0x00301c0001207983 */ /* 0x000ea20000100800 */
[----:B------:R-:W-:-:S02]  /*30040*/  PRMT R4, R234, 0x5410, R228 ;  /* 0x00005410ea047816 */ /* 0x000fc400000000e4 */
[----:B------:R-:W-:Y:S02]  /*30050*/  PRMT R5, R226, 0x5410, R23 ;  /* 0x00005410e2057816 */ /* 0x000fe40000000017 */
[----:B------:R-:W-:Y:S02]  /*30060*/  PRMT R6, R22, 0x5410, R6 ;  /* 0x0000541016067816 */ /* 0x000fe40000000006 */
[----:B------:R-:W-:-:S05]  /*30070*/  PRMT R7, R243, 0x5410, R7 ;  /* 0x00005410f3077816 */ /* 0x000fca0000000007 */
[----:B------:R1:W-:Y:S02]  /*30080*/  STS.128 [R2+UR4+0x4000], R4 ;  /* 0x0040000402007988 */ /* 0x0003e40008000c04 */
[----:B-1----:R-:W-:Y:S02]  /*30090*/  LOP3.LUT R5, R28, 0xffff, RZ, 0xc0, !PT ;  /* 0x0000ffff1c057812 */ /* 0x002fe400078ec0ff */
[----:B------:R-:W-:Y:S01]  /*300a0*/  LOP3.LUT R4, R27, 0xffff, RZ, 0xc0, !PT ;  /* 0x0000ffff1b047812 */ /* 0x000fe200078ec0ff */
[----:B------:R-:W2:Y:S03]  /*300b0*/  LDL R28, [R1+0x2fd8] ;  /* 0x002fd800011c7983 */ /* 0x000ea60000100800 */
[----:B------:R-:W-:Y:S01]  /*300c0*/  PRMT R228, R5, 0x3340, R4 ;  /* 0x0000334005e47816 */ /* 0x000fe20000000004 */
[----:B------:R-:W2:Y:S01]  /*300d0*/  LDL R27, [R1+0x2fb8] ;  /* 0x002fb800011b7983 */ /* 0x000ea20000100800 */
[----:B------:R-:W-:-:S02]  /*300e0*/  LOP3.LUT R5, R12, 0xffff, RZ, 0xc0, !PT ;  /* 0x0000ffff0c057812 */ /* 0x000fc400078ec0ff */
[----:B------:R-:W-:Y:S01]  /*300f0*/  LOP3.LUT R4, R11, 0xffff, RZ, 0xc0, !PT ;  /* 0x0000ffff0b047812 */ /* 0x000fe200078ec0ff */
[----:B------:R-:W2:Y:S03]  /*30100*/  LDL R12, [R1+0x302c] ;  /* 0x00302c00010c7983 */ /* 0x000ea60000100800 */
[----:B------:R-:W-:Y:S02]  /*30110*/  PRMT R23, R5, 0x3340, R4 ;  /* 0x0000334005177816 */ /* 0x000fe40000000004 */
[----:B------:R-:W-:Y:S02]  /*30120*/  LOP3.LUT R4, R3, 0xffff, RZ, 0xc0, !PT ;  /* 0x0000ffff03047812 */ /* 0x000fe400078ec0ff */
[----:B------:R-:W4:Y:S01]  /*30130*/  LDL R3, [R1+0x1f4c] ;  /* 0x001f4c0001037983 */ /* 0x000f220000100800 */
[----:B------:R-:W-:Y:S02]  /*30140*/  LOP3.LUT R7, R31, 0xffff, RZ, 0xc0, !PT ;  /* 0x0000ffff1f077812 */ /* 0x000fe400078ec0ff */
[----:B------:R-:W-:Y:S01]  /*30150*/  LOP3.LUT R6, R29, 0xffff, RZ, 0xc0, !PT ;  /* 0x0000ffff1d067812 */ /* 0x000fe200078ec0ff */
[----:B------:R-:W2:Y:S03]  /*30160*/  LDL R31, [R1+0x2ff8] ;  /* 0x002ff800011f7983 */ /* 0x000ea60000100800 */
[----:B------:R-:W-:Y:S01]  /*30170*/  PRMT R230, R7, 0x3340, R6 ;  /* 0x0000334007e67816 */ /* 0x000fe20000000006 */
[----:B------:R-:W2:Y:S01]  /*30180*/  LDL R29, [R1+0x2ffc] ;  /* 0x002ffc00011d7983 */ /* 0x000ea20000100800 */
[----:B------:R-:W-:-:S02]  /*30190*/  LOP3.LUT R7, R17, 0xffff, RZ, 0xc0, !PT ;  /* 0x0000ffff11077812 */ /* 0x000fc400078ec0ff */
[----:B------:R-:W-:Y:S01]  /*301a0*/  LOP3.LUT R6, R13, 0xffff, RZ, 0xc0, !PT ;  /* 0x0000ffff0d067812 */ /* 0x000fe200078ec0ff */
[----:B------:R-:W2:Y:S01]  /*301b0*/  LDL R17, [R1+0x2f98] ;  /* 0x002f980001117983 */ /* 0x000ea20000100800 */
[----:B------:R-:W-:Y:S02]  /*301c0*/  LOP3.LUT R5, R8, 0xffff, RZ, 0xc0, !PT ;  /* 0x0000ffff08057812 */ /* 0x000fe400078ec0ff */
[----:B------:R-:W-:Y:S01]  /*301d0*/  PRMT R226, R7, 0x3340, R6 ;  /* 0x0000334007e27816 */ /* 0x000fe20000000006 */
[----:B------:R-:W2:Y:S01]  /*301e0*/  LDL R13, [R1+0x206c] ;  /* 0x00206c00010d7983 */ /* 0x000ea20000100800 */
[----:B------:R-:W-:Y:S02]  /*301f0*/  LOP3.LUT R6, R10, 0xffff, RZ, 0xc0, !PT ;  /* 0x0000ffff0a067812 */ /* 0x000fe400078ec0ff */
[----:B------:R-:W-:Y:S02]  /*30200*/  LOP3.LUT R252, R252, 0xffff, RZ, 0xc0, !PT ;  /* 0x0000fffffcfc7812 */ /* 0x000fe400078ec0ff */
[----:B------:R-:W-:-:S02]  /*30210*/  LOP3.LUT R248, R248, 0xffff, RZ, 0xc0, !PT ;  /* 0x0000fffff8f87812 */ /* 0x000fc400078ec0ff */
[----:B------:R-:W-:Y:S02]  /*30220*/  LOP3.LUT R244, R244, 0xffff, RZ, 0xc0, !PT ;  /* 0x0000fffff4f47812 */ /* 0x000fe400078ec0ff */
[----:B------:R-:W-:Y:S02]  /*30230*/  LOP3.LUT R240, R240, 0xffff, RZ, 0xc0, !PT ;  /* 0x0000fffff0f07812 */ /* 0x000fe400078ec0ff */
[----:B------:R-:W-:Y:S02]  /*30240*/  LOP3.LUT R232, R232, 0xffff, RZ, 0xc0, !PT ;  /* 0x0000ffffe8e87812 */ /* 0x000fe400078ec0ff */
[----:B------:R-:W-:Y:S02]  /*30250*/  PRMT R22, R6, 0x3340, R5 ;  /* 0x0000334006167816 */ /* 0x000fe40000000005 */
[----:B------:R-:W-:Y:S02]  /*30260*/  PRMT R6, R4, 0x3340, R252 ;  /* 0x0000334004067816 */ /* 0x000fe400000000fc */
[----:B------:R-:W-:-:S02]  /*30270*/  PRMT R244, R248, 0x3340, R244 ;  /* 0x00003340f8f47816 */ /* 0x000fc400000000f4 */
[----:B------:R-:W-:Y:S02]  /*30280*/  PRMT R7, R240, 0x3340, R232 ;  /* 0x00003340f0077816 */ /* 0x000fe400000000e8 */
[----:B------:R-:W-:Y:S02]  /*30290*/  PRMT R4, R230, 0x5410, R228 ;  /* 0x00005410e6047816 */ /* 0x000fe400000000e4 */
[----:B------:R-:W-:Y:S02]  /*302a0*/  PRMT R5, R226, 0x5410, R23 ;  /* 0x00005410e2057816 */ /* 0x000fe40000000017 */
        /* <DEDUP_REMOVED lines=17> */
[----:B------:R-:W-:Y:S01]  /*303c0*/  LOP3.LUT R168, R168, 0xffff, RZ, 0xc0, !PT ;  /* 0x0000ffffa8a87812 */ /* 0x000fe200078ec0ff */
[----:B------:R1:W-:Y:S01]  /*303d0*/  STS.128 [R2+UR4+0x6000], R4 ;  /* 0x0060000402007988 */ /* 0x0003e20008000c04 */
[----:B------:R-:W-:Y:S02]  /*303e0*/  PRMT R225, R233, 0x3340, R225 ;  /* 0x00003340e9e17816 */ /* 0x000fe400000000e1 */
[----:B------:R-:W-:Y:S02]  /*303f0*/  PRMT R209, R213, 0x3340, R209 ;  /* 0x00003340d5d17816 */ /* 0x000fe400000000d1 */
[----:B------:R-:W-:-:S02]  /*30400*/  PRMT R193, R197, 0x3340, R193 ;  /* 0x00003340c5c17816 */ /* 0x000fc400000000c1 */
[----:B------:R-:W-:Y:S02]  /*30410*/  PRMT R177, R181, 0x3340, R177 ;  /* 0x00003340b5b17816 */ /* 0x000fe400000000b1 */
[----:B------:R-:W-:Y:S02]  /*30420*/  LOP3.LUT R235, R235, 0xffff, RZ, 0xc0, !PT ;  /* 0x0000ffffebeb7812 */ /* 0x000fe400078ec0ff */
[----:B-1----:R-:W-:Y:S02]  /*30430*/  PRMT R4, R221, 0x3340, R217 ;  /* 0x00003340dd047816 */ /* 0x002fe400000000d9 */
[----:B------:R-:W-:Y:S02]  /*30440*/  PRMT R5, R205, 0x3340, R201 ;  /* 0x00003340cd057816 */ /* 0x000fe400000000c9 */
[----:B------:R-:W-:Y:S02]  /*30450*/  PRMT R6, R189, 0x3340, R185 ;  /* 0x00003340bd067816 */ /* 0x000fe400000000b9 */
[----:B------:R-:W-:-:S02]  /*30460*/  PRMT R7, R173, 0x3340, R168 ;  /* 0x00003340ad077816 */ /* 0x000fc400000000a8 */
[----:B------:R-:W-:Y:S02]  /*30470*/  PRMT R4, R225, 0x5410, R4 ;  /* 0x00005410e1047816 */ /* 0x000fe40000000004 */
[----:B------:R-:W-:Y:S02]  /*30480*/  PRMT R5, R209, 0x5410, R5 ;  /* 0x00005410d1057816 */ /* 0x000fe40000000005 */
[----:B------:R-:W-:Y:S02]  /*30490*/  PRMT R6, R193, 0x5410, R6 ;  /* 0x00005410c1067816 */ /* 0x000fe40000000006 */
[----:B------:R-:W-:Y:S02]  /*304a0*/  PRMT R7, R177, 0x5410, R7 ;  /* 0x00005410b1077816 */ /* 0x000fe40000000007 */
        /* <DEDUP_REMOVED lines=19> */
[----:B0-----:R-:W-:-:S02]  /*305e0*/  LOP3.LUT R2, R152, 0x3f, RZ, 0xc0, !PT ;  /* 0x0000003f98027812 */ /* 0x001fc400078ec0ff */
[----:B------:R-:W3:Y:S01]  /*305f0*/  LDL R152, [R1+0x1f48] ;  /* 0x001f480001987983 */ /* 0x000ee20000100800 */
        /* <DEDUP_REMOVED lines=36> */
[----:B------:R-:W-:Y:S02]  /*30840*/  PRMT R231, R239, 0x3340, R231 ;  /* 0x00003340efe77816 */ /* 0x000fe400000000e7 */
[----:B------:R-:W-:Y:S02]  /*30850*/  PRMT R212, R216, 0x3340, R212 ;  /* 0x00003340d8d47816 */ /* 0x000fe400000000d4 */
[----:B------:R-:W-:Y:S02]  /*30860*/  PRMT R196, R200, 0x3340, R196 ;  /* 0x00003340c8c47816 */ /* 0x000fe400000000c4 */
[----:B------:R-:W-:Y:S02]  /*30870*/  PRMT R180, R184, 0x3340, R180 ;  /* 0x00003340b8b47816 */ /* 0x000fe400000000b4 */
[----:B------:R-:W-:Y:S02]  /*30880*/  ISETP.GE.AND P0, PT, R2, R0, PT ;  /* 0x000000000200720c */ /* 0x000fe40003f06270 */
[----:B------:R-:W2:Y:S04]  /*30890*/  LDL R2, [R1+0x2fbc] ;  /* 0x002fbc0001027983 */ /* 0x000ea80000100800 */
[----:B----4-:R0:W-:Y:S02]  /*308a0*/  STS.128 [R3+UR4], R4 ;  /* 0x0000000403007988 */ /* 0x0101e40008000c04 */
[----:B0-----:R-:W-:-:S02]  /*308b0*/  PRMT R4, R222, 0x3340, R218 ;  /* 0x00003340de047816 */ /* 0x001fc400000000da */
[----:B------:R-:W-:Y:S02]  /*308c0*/  PRMT R5, R206, 0x3340, R202 ;  /* 0x00003340ce057816 */ /* 0x000fe400000000ca */
[----:B------:R-:W-:Y:S02]  /*308d0*/  PRMT R6, R190, 0x3340, R186 ;  /* 0x00003340be067816 */ /* 0x000fe400000000ba */
[----:B------:R-:W-:Y:S02]  /*308e0*/  PRMT R7, R174, 0x3340, R169 ;  /* 0x00003340ae077816 */ /* 0x000fe400000000a9 */
[----:B------:R-:W-:Y:S02]  /*308f0*/  PRMT R4, R227, 0x5410, R4 ;  /* 0x00005410e3047816 */ /* 0x000fe40000000004 */
[----:B------:R-:W-:Y:S02]  /*30900*/  PRMT R5, R210, 0x5410, R5 ;  /* 0x00005410d2057816 */ /* 0x000fe40000000005 */
[----:B------:R-:W-:-:S02]  /*30910*/  PRMT R6, R194, 0x5410, R6 ;  /* 0x00005410c2067816 */ /* 0x000fc40000000006 */
[----:B------:R-:W-:-:S05]  /*30920*/  PRMT R7, R178, 0x5410, R7 ;  /* 0x00005410b2077816 */ /* 0x000fca0000000007 */
[----:B------:R0:W-:Y:S02]  /*30930*/  STS.128 [R3+UR4+0x2000], R4 ;  /* 0x0020000403007988 */ /* 0x0001e40008000c04 */
[----:B0-----:R-:W-:Y:S02]  /*30940*/  PRMT R4, R223, 0x3340, R219 ;  /* 0x00003340df047816 */ /* 0x001fe400000000db */
[----:B------:R-:W-:Y:S02]  /*30950*/  PRMT R5, R207, 0x3340, R203 ;  /* 0x00003340cf057816 */ /* 0x000fe400000000cb */
[----:B------:R-:W-:Y:S02]  /*30960*/  PRMT R6, R191, 0x3340, R187 ;  /* 0x00003340bf067816 */ /* 0x000fe400000000bb */
[----:B------:R-:W-:Y:S02]  /*30970*/  PRMT R7, R175, 0x3340, R170 ;  /* 0x00003340af077816 */ /* 0x000fe400000000aa */
[----:B------:R-:W-:-:S02]  /*30980*/  PRMT R4, R229, 0x5410, R4 ;  /* 0x00005410e5047816 */ /* 0x000fc40000000004 */
[----:B------:R-:W-:Y:S02]  /*30990*/  PRMT R5, R211, 0x5410, R5 ;  /* 0x00005410d3057816 */ /* 0x000fe40000000005 */
[----:B------:R-:W-:Y:S02]  /*309a0*/  PRMT R6, R195, 0x5410, R6 ;  /* 0x00005410c3067816 */ /* 0x000fe40000000006 */
        /* <DEDUP_REMOVED lines=10> */
[----:B------:R0:W-:Y:S04]  /*30a50*/  STS.128 [R3+UR4+0x6000], R4 ;  /* 0x0060000403007988 */ /* 0x0001e80008000c04 */
[----:B0-----:R-:W4:Y:S01]  /*30a60*/  LDL R3, [R1+0x2fdc] ;  /* 0x002fdc0001037983 */ /* 0x001f220000100800 */
[----:B------:R-:W-:Y:S02]  /*30a70*/  LOP3.LUT R172, R172, 0xffff, RZ, 0xc0, !PT ;  /* 0x0000ffffacac7812 */ /* 0x000fe400078ec0ff */
[----:B------:R-:W-:Y:S01]  /*30a80*/  LOP3.LUT R167, R167, 0xffff, RZ, 0xc0, !PT ;  /* 0x0000ffffa7a77812 */ /* 0x000fe200078ec0ff */
[----:B------:R-:W4:Y:S01]  /*30a90*/  LDL.LU R126, [R1+0x2e18] ;  /* 0x002e1800017e7983 */ /* 0x000f220000300800 */
[----:B------:R-:W-:Y:S02]  /*30aa0*/  LOP3.LUT R166, R166, 0xffff, RZ, 0xc0, !PT ;  /* 0x0000ffffa6a67812 */ /* 0x000fe400078ec0ff */
[----:B------:R-:W-:Y:S01]  /*30ab0*/  LOP3.LUT R165, R165, 0xffff, RZ, 0xc0, !PT ;  /* 0x0000ffffa5a57812 */ /* 0x000fe200078ec0ff */
[----:B------:R-:W4:Y:S01]  /*30ac0*/  LDL.LU R131, [R1+0x2ddc] ;  /* 0x002ddc0001837983 */ /* 0x000f220000300800 */
[----:B------:R-:W-:-:S02]  /*30ad0*/  LOP3.LUT R164, R164, 0xffff, RZ, 0xc0, !PT ;  /* 0x0000ffffa4a47812 */ /* 0x000fc400078ec0ff */
[----:B------:R-:W-:Y:S01]  /*30ae0*/  LOP3.LUT R163, R163, 0xffff, RZ, 0xc0, !PT ;  /* 0x0000ffffa3a37812 */ /* 0x000fe200078ec0ff */
[----:B------:R-:W4:Y:S01]  /*30af0*/  LDL.LU R134, [R1+0x2df8] ;  /* 0x002df80001867983 */ /* 0x000f220000300800 */
        /* <DEDUP_REMOVED lines=15> */
[----:B------:R-:W-:-:S02]  /*30bf0*/  PRMT R167, R172, 0x3340, R167 ;  /* 0x00003340aca77816 */ /* 0x000fc400000000a7 */
[----:B------:R-:W-:Y:S01]  /*30c00*/  PRMT R4, R166, 0x3340, R165 ;  /* 0x00003340a6047816 */ /* 0x000fe200000000a5 */
[----:B------:R-:W4:Y:S01]  /*30c10*/  LDL.LU R10, [R1+0x2938] ;  /* 0x00293800010a7983 */ /* 0x000f220000300800 */
[----:B------:R-:W-:Y:S02]  /*30c20*/  PRMT R163, R164, 0x3340, R163 ;  /* 0x00003340a4a37816 */ /* 0x000fe400000000a3 */
[----:B------:R-:W-:Y:S01]  /*30c30*/  PRMT R5, R162, 0x3340, R161 ;  /* 0x00003340a2057816 */ /* 0x000fe200000000a1 */
[----:B------:R-:W4:Y:S01]  /*30c40*/  LDL.LU R8, [R1+0x2930] ;  /* 0x0029300001087983 */ /* 0x000f220000300800 */
[----:B------:R-:W-:Y:S02]  /*30c50*/  PRMT R159, R160, 0x3340, R159 ;  /* 0x00003340a09f7816 */ /* 0x000fe4000000009f */
[----:B------:R-:W-:Y:S01]  /*30c60*/  PRMT R6, R158, 0x3340, R157 ;  /* 0x000033409e067816 */ /* 0x000fe2000000009d */
[----:B------:R-:W4:Y:S01]  /*30c70*/  LDL R39, [R1+0x2f38] ;  /* 0x002f380001277983 */ /* 0x000f220000100800 */
[----:B------:R-:W-:-:S02]  /*30c80*/  PRMT R155, R156, 0x3340, R155 ;  /* 0x000033409c9b7816 */ /* 0x000fc4000000009b */
[----:B------:R-:W-:Y:S01]  /*30c90*/  PRMT R7, R154, 0x3340, R153 ;  /* 0x000033409a077816 */ /* 0x000fe20000000099 */
[----:B------:R-:W4:Y:S01]  /*30ca0*/  LDL R37, [R1+0x2f18] ;  /* 0x002f180001257983 */ /* 0x000f220000100800 */
[----:B------:R-:W-:Y:S02]  /*30cb0*/  PRMT R4, R167, 0x5410, R4 ;  /* 0x00005410a7047816 */ /* 0x000fe40000000004 */
[----:B------:R-:W-:Y:S02]  /*30cc0*/  PRMT R5, R163, 0x5410, R5 ;  /* 0x00005410a3057816 */ /* 0x000fe40000000005 */
[----:B------:R-:W-:Y:S02]  /*30cd0*/  PRMT R6, R159, 0x5410, R6 ;  /* 0x000054109f067816 */ /* 0x000fe40000000006 */
[----:B------:R-:W-:Y:S02]  /*30ce0*/  PRMT R7, R155, 0x5410, R7 ;  /* 0x000054109b077816 */ /* 0x000fe40000000007 */
[----:B------:R-:W-:-:S03]  /*30cf0*/  PRMT R116, RZ, 0x7610, R116 ;  /* 0x00007610ff747816 */ /* 0x000fc60000000074 */
[----:B---3--:R2:W-:Y:S01]  /*30d00*/  STS.128 [R152+UR4], R4 ;  /* 0x0000000498007988 */ /* 0x0085e20008000c04 */
[----:B------:R-:W-:Y:S02]  /*30d10*/  PRMT R117, RZ, 0x7610, R117 ;  /* 0x00007610ff757816 */ /* 0x000fe40000000075 */
[----:B------:R-:W-:Y:S01]  /*30d20*/  PRMT R114, RZ, 0x7610, R114 ;  /* 0x00007610ff727816 */ /* 0x000fe20000000072 */
[----:B--2---:R-:W-:Y:S01]  /*30d30*/  @!P0 IMAD.MOV.U32 R4, RZ, RZ, R35 ;  /* 0x000000ffff048224 */ /* 0x004fe200078e0023 */
[----:B------:R-:W-:Y:S01]  /*30d40*/  PRMT R115, RZ, 0x7610, R115 ;  /* 0x00007610ff737816 */ /* 0x000fe20000000073 */
[----:B------:R-:W-:Y:S01]  /*30d50*/  @!P0 IMAD.MOV.U32 R5, RZ, RZ, R36 ;  /* 0x000000ffff058224 */ /* 0x000fe200078e0024 */
[----:B------:R-:W2:Y:S04]  /*30d60*/  LDL R7, [R1+0x2f58] ;  /* 0x002f580001077983 */ /* 0x000ea80000100800 */
[----:B------:R0:W3:Y:S04]  /*30d70*/  @!P0 LDG.E.U8 R116, desc[UR10][R4.64] ;  /* 0x0000000a04748981 */ /* 0x0000e8000c1e1100 */
[----:B------:R-:W2:Y:S01]  /*30d80*/  LDL R6, [R1+0x2f5c] ;  /* 0x002f5c0001067983 */ /* 0x000ea20000100800 */
[----:B------:R-:W-:-:S03]  /*30d90*/  PRMT R112, RZ, 0x7610, R112 ;  /* 0x00007610ff707816 */ /* 0x000fc60000000070 */
[----:B------:R-:W3:Y:S01]  /*30da0*/  LDL R36, [R1+0x2f1c] ;  /* 0x002f1c0001247983 */ /* 0x000ee20000100800 */
[----:B0-----:R-:W-:Y:S02]  /*30db0*/  @!P0 IMAD.MOV.U32 R4, RZ, RZ, R12 ;  /* 0x000000ffff048224 */ /* 0x001fe400078e000c */
[----:B------:R-:W-:Y:S01]  /*30dc0*/  @!P0 IMAD.MOV.U32 R5, RZ, RZ, R13 ;  /* 0x000000ffff058224 */ /* 0x000fe200078e000d */
[----:B------:R-:W2:Y:S04]  /*30dd0*/  LDL R12, [R1+0x2f7c] ;  /* 0x002f7c00010c7983 */ /* 0x000ea80000100800 */
[----:B------:R0:W3:Y:S04]  /*30de0*/  @!P0 LDG.E.U8 R117, desc[UR10][R4.64] ;  /* 0x0000000a04758981 */ /* 0x0000e8000c1e1100 */
[----:B------:R-:W3:Y:S04]  /*30df0*/  LDL R13, [R1+0x2f78] ;  /* 0x002f7800010d7983 */ /* 0x000ee80000100800 */
[----:B------:R-:W3:Y:S01]  /*30e00*/  LDL R35, [R1+0x2ef8] ;  /* 0x002ef80001237983 */ /* 0x000ee20000100800 */
[----:B0-----:R-:W-:-:S02]  /*30e10*/  @!P0 IMAD.MOV.U32 R4, RZ, RZ, R32 ;  /* 0x000000ffff048224 */ /* 0x001fc400078e0020 */
[----:B------:R-:W-:Y:S01]  /*30e20*/  @!P0 IMAD.MOV.U32 R5, RZ, RZ, R34 ;  /* 0x000000ffff058224 */ /* 0x000fe200078e0022 */
[----:B------:R-:W3:Y:S04]  /*30e30*/  LDL R32, [R1+0x2edc] ;  /* 0x002edc0001207983 */ /* 0x000ee80000100800 */
[----:B------:R0:W3:Y:S04]  /*30e40*/  @!P0 LDG.E.U8 R114, desc[UR10][R4.64] ;  /* 0x0000000a04728981 */ /* 0x0000e8000c1e1100 */
[----:B------:R-:W3:Y:S01]  /*30e50*/  LDL R34, [R1+0x2ed8] ;  /* 0x002ed80001227983 */ /* 0x000ee20000100800 */
[----:B0-----:R-:W-:-:S02]  /*30e60*/  @!P0 IMAD.MOV.U32 R4, RZ, RZ, R29 ;  /* 0x000000ffff048224 */ /* 0x001fc400078e001d */
[----:B------:R-:W-:Y:S01]  /*30e70*/  @!P0 IMAD.MOV.U32 R5, RZ, RZ, R31 ;  /* 0x000000ffff058224 */ /* 0x000fe200078e001f */
[----:B------:R-:W3:Y:S04]  /*30e80*/  LDL R29, [R1+0x2ebc] ;  /* 0x002ebc00011d7983 */ /* 0x000ee80000100800 */
[----:B------:R0:W3:Y:S04]  /*30e90*/  @!P0 LDG.E.U8 R115, desc[UR10][R4.64] ;  /* 0x0000000a04738981 */ /* 0x0000e8000c1e1100 */
[----:B------:R-:W3:Y:S01]  /*30ea0*/  LDL R31, [R1+0x2eb8] ;  /* 0x002eb800011f7983 */ /* 0x000ee20000100800 */
[----:B0-----:R-:W-:Y:S01]  /*30eb0*/  @!P0 IMAD.MOV.U32 R5, RZ, RZ, R28 ;  /* 0x000000ffff058224 */ /* 0x001fe200078e001c */
[----:B------:R-:W-:-:S02]  /*30ec0*/  PRMT R113, RZ, 0x7610, R113 ;  /* 0x00007610ff717816 */ /* 0x000fc40000000071 */
[----:B------:R-:W3:Y:S01]  /*30ed0*/  LDL R28, [R1+0x2e98] ;  /* 0x002e9800011c7983 */ /* 0x000ee20000100800 */
[----:B----4-:R-:W-:-:S03]  /*30ee0*/  @!P0 IMAD.MOV.U32 R4, RZ, RZ, R3 ;  /* 0x000000ffff048224 */ /* 0x010fc600078e0003 */
[----:B------:R-:W4:Y:S04]  /*30ef0*/  LDL R3, [R1+0x2f3c] ;  /* 0x002f3c0001037983 */ /* 0x000f280000100800 */
[----:B------:R0:W4:Y:S02]  /*30f00*/  @!P0 LDG.E.U8 R112, desc[UR10][R4.64] ;  /* 0x0000000a04708981 */ /* 0x000124000c1e1100 */
[----:B0-----:R-:W-:Y:S02]  /*30f10*/  @!P0 IMAD.MOV.U32 R4, RZ, RZ, R2 ;  /* 0x000000ffff048224 */ /* 0x001fe400078e0002 */
[----:B------:R-:W4:Y:S01]  /*30f20*/  LDL R2, [R1+0x2efc] ;  /* 0x002efc0001027983 */ /* 0x000f220000100800 */
[----:B------:R-:W-:-:S03]  /*30f30*/  @!P0 IMAD.MOV.U32 R5, RZ, RZ, R27 ;  /* 0x000000ffff058224 */ /* 0x000fc600078e001b */
[----:B------:R-:W4:Y:S04]  /*30f40*/  LDL R27, [R1+0x2e9c] ;  /* 0x002e9c00011b7983 */ /* 0x000f280000100800 */
[----:B------:R0:W4:Y:S02]  /*30f50*/  @!P0 LDG.E.U8 R113, desc[UR10][R4.64] ;  /* 0x0000000a04718981 */ /* 0x000124000c1e1100 */
[----:B0-----:R-:W-:Y:S02]  /*30f60*/  @!P0 IMAD.MOV.U32 R5, RZ, RZ, R17 ;  /* 0x000000ffff058224 */ /* 0x001fe400078e0011 */
[----:B------:R-:W4:Y:S01]  /*30f70*/  LDL R17, [R1+0x2e78] ;  /* 0x002e780001117983 */ /* 0x000f220000100800 */
[----:B------:R-:W-:Y:S01]  /*30f80*/  PRMT R110, RZ, 0x7610, R110 ;  /* 0x00007610ff6e7816 */ /* 0x000fe2000000006e */
[----:B------:R-:W-:-:S02]  /*30f90*/  @!P0 IMAD.MOV.U32 R4, RZ, RZ, R15 ;  /* 0x000000ffff048224 */ /* 0x000fc400078e000f */
[----:B------:R-:W4:Y:S01]  /*30fa0*/  LDL R15, [R1+0x2e7c] ;  /* 0x002e7c00010f7983 */ /* 0x000f220000100800 */
[----:B------:R-:W-:-:S03]  /*30fb0*/  PRMT R111, RZ, 0x7610, R111 ;  /* 0x00007610ff6f7816 */ /* 0x000fc6000000006f */
[----:B------:R2:W4:Y:S01]  /*30fc0*/  @!P0 LDG.E.U8 R110, desc[UR10][R4.64] ;  /* 0x0000000a046e8981 */ /* 0x000522000c1e1100 */
[----:B------:R-:W-:Y:S02]  /*30fd0*/  PRMT R108, RZ, 0x7610, R108 ;  /* 0x00007610ff6c7816 */ /* 0x000fe4000000006c */
[----:B------:R-:W-:Y:S02]  /*30fe0*/  PRMT R109, RZ, 0x7610, R109 ;  /* 0x00007610ff6d7816 */ /* 0x000fe4000000006d */
[----:B------:R-:W-:Y:S01]  /*30ff0*/  PRMT R106, RZ, 0x7610, R106 ;  /* 0x00007610ff6a7816 */ /* 0x000fe2000000006a */
[----:B--2---:R-:W-:Y:S02]  /*31000*/  @!P0 IMAD.MOV.U32 R4, RZ, RZ, R12 ;  /* 0x000000ffff048224 */ /* 0x004fe400078e000c */
[----:B------:R-:W2:Y:S01]  /*31010*/  LDL R12, [R1+0x2e5c] ;  /* 0x002e5c00010c7983 */ /* 0x000ea20000100800 */
[----:B---3--:R-:W-:-:S03]  /*31020*/  @!P0 IMAD.MOV.U32 R5, RZ, RZ, R13 ;  /* 0x000000ffff058224 */ /* 0x008fc600078e000d */
[----:B------:R-:W3:Y:S04]  /*31030*/  LDL R13, [R1+0x2e58] ;  /* 0x002e5800010d7983 */ /* 0x000ee80000100800 */
[----:B------:R0:W3:Y:S02]  /*31040*/  @!P0 LDG.E.U8 R111, desc[UR10][R4.64] ;  /* 0x0000000a046f8981 */ /* 0x0000e4000c1e1100 */
[----:B0-----:R-:W-:Y:S02]  /*31050*/  @!P0 IMAD.MOV.U32 R4, RZ, RZ, R6 ;  /* 0x000000ffff048224 */ /* 0x001fe400078e0006 */
[----:B------:R-:W-:Y:S01]  /*31060*/  @!P0 IMAD.MOV.U32 R5, RZ, RZ, R7 ;  /* 0x000000ffff058224 */ /* 0x000fe200078e0007 */
[----:B------:R-:W3:Y:S04]  /*31070*/  LDL R6, [R1+0x2e3c] ;  /* 0x002e3c0001067983 */ /* 0x000ee80000100800 */
[----:B------:R-:W3:Y:S04]  /*31080*/  LDL R7, [R1+0x2e38] ;  /* 0x002e380001077983 */ /* 0x000ee80000100800 */
[----:B------:R0:W3:Y:S02]  /*31090*/  @!P0 LDG.E.U8 R108, desc[UR10][R4.64] ;  /* 0x0000000a046c8981 */ /* 0x0000e4000c1e1100 */
[----:B0-----:R-:W-:-:S02]  /*310a0*/  @!P0 IMAD.MOV.U32 R5, RZ, RZ, R39 ;  /* 0x000000ffff058224 */ /* 0x001fc400078e0027 */
[----:B----4-:R-:W-:Y:S02]  /*310b0*/  @!P0 IMAD.MOV.U32 R4, RZ, RZ, R3 ;  /* 0x000000ffff048224 */ /* 0x010fe400078e0003 */
[----:B------:R-:W4:Y:S04]  /*310c0*/  LDL R3, [R1+0x2e1c] ;  /* 0x002e1c0001037983 */ /* 0x000f280000100800 */
[----:B------:R0:W4:Y:S02]  /*310d0*/  @!P0 LDG.E.U8 R109, desc[UR10][R4.64] ;  /* 0x0000000a046d8981 */ /* 0x000124000c1e1100 */
[----:B0-----:R-:W-:Y:S02]  /*310e0*/  @!P0 IMAD.MOV.U32 R4, RZ, RZ, R36 ;  /* 0x000000ffff048224 */ /* 0x001fe400078e0024 */
[----:B------:R-:W-:Y:S01]  /*310f0*/  @!P0 IMAD.MOV.U32 R5, RZ, RZ, R37 ;  /* 0x000000ffff058224 */ /* 0x000fe200078e0025 */
[----:B------:R-:W-:Y:S01]  /*31100*/  PRMT R107, RZ, 0x7610, R107 ;  /* 0x00007610ff6b7816 */ /* 0x000fe2000000006b */
[----:B------:R-:W4:Y:S04]  /*31110*/  LDL R36, [R1+0x2bd8] ;  /* 0x002bd80001247983 */ /* 0x000f280000100800 */
[----:B------:R0:W4:Y:S02]  /*31120*/  @!P0 LDG.E.U8 R106, desc[UR10][R4.64] ;  /* 0x0000000a046a8981 */ /* 0x000124000c1e1100 */
[----:B0-----:R-:W-:-:S02]  /*31130*/  @!P0 IMAD.MOV.U32 R4, RZ, RZ, R2 ;  /* 0x000000ffff048224 */ /* 0x001fc400078e0002 */
[----:B------:R-:W4:Y:S01]  /*31140*/  LDL R2, [R1+0x2dfc] ;  /* 0x002dfc0001027983 */ /* 0x000f220000100800 */
[----:B------:R-:W-:Y:S01]  /*31150*/  @!P0 IMAD.MOV.U32 R5, RZ, RZ, R35 ;  /* 0x000000ffff058224 */ /* 0x000fe200078e0023 */
[----:B------:R-:W-:Y:S02]  /*31160*/  PRMT R104, RZ, 0x7610, R104 ;  /* 0x00007610ff687816 */ /* 0x000fe40000000068 */
[----:B------:R-:W-:Y:S01]  /*31170*/  PRMT R105, RZ, 0x7610, R105 ;  /* 0x00007610ff697816 */ /* 0x000fe20000000069 */
[----:B------:R-:W4:Y:S04]  /*31180*/  LDL R35, [R1+0x2bdc] ;  /* 0x002bdc0001237983 */ /* 0x000f280000100800 */
[----:B------:R0:W4:Y:S02]  /*31190*/  @!P0 LDG.E.U8 R107, desc[UR10][R4.64] ;  /* 0x0000000a046b8981 */ /* 0x000124000c1e1100 */
[----:B0-----:R-:W-:-:S02]  /*311a0*/  @!P0 IMAD.MOV.U32 R4, RZ, RZ, R32 ;  /* 0x000000ffff048224 */ /* 0x001fc400078e0020 */
[----:B------:R-:W-:Y:S01]  /*311b0*/  @!P0 IMAD.MOV.U32 R5, RZ, RZ, R34 ;  /* 0x000000ffff058224 */ /* 0x000fe200078e0022 */
[----:B------:R-:W-:Y:S01]  /*311c0*/  PRMT R102, RZ, 0x7610, R102 ;  /* 0x00007610ff667816 */ /* 0x000fe20000000066 */
[----:B------:R-:W4:Y:S04]  /*311d0*/  LDL R34, [R1+0x2cd8] ;  /* 0x002cd80001227983 */ /* 0x000f280000100800 */
[----:B------:R0:W4:Y:S01]  /*311e0*/  @!P0 LDG.E.U8 R104, desc[UR10][R4.64] ;  /* 0x0000000a04688981 */ /* 0x000122000c1e1100 */
[----:B------:R-:W-:Y:S02]  /*311f0*/  PRMT R103, RZ, 0x7610, R103 ;  /* 0x00007610ff677816 */ /* 0x000fe40000000067 */
[----:B------:R-:W-:Y:S01]  /*31200*/  PRMT R100, RZ, 0x7610, R100 ;  /* 0x00007610ff647816 */ /* 0x000fe20000000064 */
[----:B------:R-:W4:Y:S01]  /*31210*/  LDL R32, [R1+0x2cdc] ;  /* 0x002cdc0001207983 */ /* 0x000f220000100800 */
[----:B0-----:R-:W-:-:S02]  /*31220*/  @!P0 IMAD.MOV.U32 R4, RZ, RZ, R29 ;  /* 0x000000ffff048224 */ /* 0x001fc400078e001d */
[----:B------:R-:W-:Y:S01]  /*31230*/  @!P0 IMAD.MOV.U32 R5, RZ, RZ, R31 ;  /* 0x000000ffff058224 */ /* 0x000fe200078e001f */
[----:B------:R-:W4:Y:S04]  /*31240*/  LDL R29, [R1+0x2d58] ;  /* 0x002d5800011d7983 */ /* 0x000f280000100800 */
[----:B------:R0:W4:Y:S04]  /*31250*/  @!P0 LDG.E.U8 R105, desc[UR10][R4.64] ;  /* 0x0000000a04698981 */ /* 0x000128000c1e1100 */
[----:B------:R-:W4:Y:S01]  /*31260*/  LDL R31, [R1+0x2d78] ;  /* 0x002d7800011f7983 */ /* 0x000f220000100800 */
[----:B0-----:R-:W-:-:S02]  /*31270*/  @!P0 IMAD.MOV.U32 R4, RZ, RZ, R27 ;  /* 0x000000ffff048224 */ /* 0x001fc400078e001b */
[----:B------:R-:W-:Y:S01]  /*31280*/  @!P0 IMAD.MOV.U32 R5, RZ, RZ, R28 ;  /* 0x000000ffff058224 */ /* 0x000fe200078e001c */
[----:B------:R-:W4:Y:S04]  /*31290*/  LDL R27, [R1+0x2d5c] ;  /* 0x002d5c00011b7983 */ /* 0x000f280000100800 */
[----:B------:R0:W4:Y:S01]  /*312a0*/  @!P0 LDG.E.U8 R102, desc[UR10][R4.64] ;  /* 0x0000000a04668981 */ /* 0x000122000c1e1100 */
[----:B------:R-:W-:Y:S02]  /*312b0*/  PRMT R101, RZ, 0x7610, R101 ;  /* 0x00007610ff657816 */ /* 0x000fe40000000065 */
[----:B------:R-:W-:Y:S01]  /*312c0*/  PRMT R98, RZ, 0x7610, R98 ;  /* 0x00007610ff627816 */ /* 0x000fe20000000062 */
[----:B------:R-:W4:Y:S01]  /*312d0*/  LDL R28, [R1+0x2cb8] ;  /* 0x002cb800011c7983 */ /* 0x000f220000100800 */
[----:B0-----:R-:W-:-:S03]  /*312e0*/  @!P0 IMAD.MOV.U32 R5, RZ, RZ, R17 ;  /* 0x000000ffff058224 */ /* 0x001fc600078e0011 */
[----:B------:R-:W4:Y:S01]  /*312f0*/  LDL R17, [R1+0x2d98] ;  /* 0x002d980001117983 */ /* 0x000f220000100800 */
[----:B------:R-:W-:-:S03]  /*31300*/  @!P0 IMAD.MOV.U32 R4, RZ, RZ, R15 ;  /* 0x000000ffff048224 */ /* 0x000fc600078e000f */
[----:B------:R-:W4:Y:S04]  /*31310*/  LDL R15, [R1+0x2d7c] ;  /* 0x002d7c00010f7983 */ /* 0x000f280000100800 */
[----:B------:R2:W4:Y:S02]  /*31320*/  @!P0 LDG.E.U8 R103, desc[UR10][R4.64] ;  /* 0x0000000a04678981 */ /* 0x000524000c1e1100 */
[----:B--2---:R-:W-:Y:S02]  /*31330*/  @!P0 IMAD.MOV.U32 R4, RZ, RZ, R12 ;  /* 0x000000ffff048224 */ /* 0x004fe400078e000c */
[----:B---3--:R-:W-:Y:S01]  /*31340*/  @!P0 IMAD.MOV.U32 R5, RZ, RZ, R13 ;  /* 0x000000ffff058224 */ /* 0x008fe200078e000d */
[----:B------:R-:W2:Y:S04]  /*31350*/  LDL R12, [R1+0x2d3c] ;  /* 0x002d3c00010c7983 */ /* 0x000ea80000100800 */
[----:B------:R0:W3:Y:S04]  /*31360*/  @!P0 LDG.E.U8 R100, desc[UR10][R4.64] ;  /* 0x0000000a04648981 */ /* 0x0000e8000c1e1100 */
[----:B------:R-:W3:Y:S01]  /*31370*/  LDL R13, [R1+0x2d38] ;  /* 0x002d3800010d7983 */ /* 0x000ee20000100800 */
[----:B0-----:R-:W-:-:S02]  /*31380*/  @!P0 IMAD.MOV.U32 R4, RZ, RZ, R6 ;  /* 0x000000ffff048224 */ /* 0x001fc400078e0006 */
[----:B------:R-:W-:Y:S01]  /*31390*/  @!P0 IMAD.MOV.U32 R5, RZ, RZ, R7 ;  /* 0x000000ffff058224 */ /* 0x000fe200078e0007 */
[----:B------:R-:W3:Y:S04]  /*313a0*/  LDL R6, [R1+0x2cf8] ;  /* 0x002cf80001067983 */ /* 0x000ee80000100800 */
[----:B------:R0:W3:Y:S04]  /*313b0*/  @!P0 LDG.E.U8 R101, desc[UR10][R4.64] ;  /* 0x0000000a04658981 */ /* 0x0000e8000c1e1100 */
[----:B------:R-:W3:Y:S01]  /*313c0*/  LDL R7, [R1+0x2d18] ;  /* 0x002d180001077983 */ /* 0x000ee20000100800 */
[----:B0-----:R-:W-:-:S02]  /*313d0*/  @!P0 IMAD.MOV.U32 R5, RZ, RZ, R126 ;  /* 0x000000ffff058224 */ /* 0x001fc400078e007e */
[----:B----4-:R-:W-:Y:S02]  /*313e0*/  @!P0 IMAD.MOV.U32 R4, RZ, RZ, R3 ;  /* 0x000000ffff048224 */ /* 0x010fe400078e0003 */
[----:B------:R-:W4:Y:S04]  /*313f0*/  LDL R3, [R1+0x2d1c] ;  /* 0x002d1c0001037983 */ /* 0x000f280000100800 */
[----:B------:R0:W4:Y:S02]  /*31400*/  @!P0 LDG.E.U8 R98, desc[UR10][R4.64] ;  /* 0x0000000a04628981 */ /* 0x000124000c1e1100 */
[----:B0-----:R-:W-:Y:S02]  /*31410*/  @!P0 IMAD.MOV.U32 R4, RZ, RZ, R2 ;  /* 0x000000ffff048224 */ /* 0x001fe400078e0002 */
[----:B------:R-:W4:Y:S01]  /*31420*/  LDL R2, [R1+0x2cfc] ;  /* 0x002cfc0001027983 */ /* 0x000f220000100800 */
[----:B------:R-:W-:Y:S01]  /*31430*/  PRMT R99, RZ, 0x7610, R99 ;  /* 0x00007610ff637816 */ /* 0x000fe20000000063 */
[----:B------:R-:W-:Y:S01]  /*31440*/  @!P0 IMAD.MOV.U32 R5, RZ, RZ, R134 ;  /* 0x000000ffff058224 */ /* 0x000fe200078e0086 */
[----:B------:R-:W-:-:S04]  /*31450*/  PRMT R96, RZ, 0x7610, R96 ;  /* 0x00007610ff607816 */ /* 0x000fc80000000060 */
[----:B------:R0:W4:Y:S01]  /*31460*/  @!P0 LDG.E.U8 R99, desc[UR10][R4.64] ;  /* 0x0000000a04638981 */ /* 0x000122000c1e1100 */
[----:B------:R-:W-:Y:S01]  /*31470*/  PRMT R97, RZ, 0x7610, R97 ;  /* 0x00007610ff617816 */ /* 0x000fe20000000061 */
[----:B0-----:R-:W-:Y:S02]  /*31480*/  @!P0 IMAD.MOV.U32 R4, RZ, RZ, R131 ;  /* 0x000000ffff048224 */ /* 0x001fe400078e0083 */
[----:B------:R-:W-:-:S05]  /*31490*/  @!P0 IMAD.MOV.U32 R5, RZ, RZ, R142 ;  /* 0x000000ffff058224 */ /* 0x000fca00078e008e */
[----:B------:R0:W4:Y:S02]  /*314a0*/  @!P0 LDG.E.U8 R96, desc[UR10][R4.64] ;  /* 0x0000000a04608981 */ /* 0x000124000c1e1100 */
[----:B0-----:R-:W-:Y:S02]  /*314b0*/  @!P0 IMAD.MOV.U32 R4, RZ, RZ, R139 ;  /* 0x000000ffff048224 */ /* 0x001fe400078e008b */
[----:B------:R-:W-:-:S05]  /*314c0*/  @!P0 IMAD.MOV.U32 R5, RZ, RZ, R150 ;  /* 0x000000ffff058224 */ /* 0x000fca00078e0096 */
[----:B------:R0:W4:Y:S01]  /*314d0*/  @!P0 LDG.E.U8 R97, desc[UR10][R4.64] ;  /* 0x0000000a04618981 */ /* 0x000122000c1e1100 */
[----:B------:R-:W-:Y:S02]  /*314e0*/  PRMT R94, RZ, 0x7610, R94 ;  /* 0x00007610ff5e7816 */ /* 0x000fe4000000005e */
[----:B------:R-:W-:Y:S01]  /*314f0*/  PRMT R95, RZ, 0x7610, R95 ;  /* 0x00007610ff5f7816 */ /* 0x000fe2000000005f */
[----:B0-----:R-:W-:Y:S01]  /*31500*/  @!P0 IMAD.MOV.U32 R4, RZ, RZ, R147 ;  /* 0x000000ffff048224 */ /* 0x001fe200078e0093 */
[----:B------:R-:W-:Y:S01]  /*31510*/  PRMT R92, RZ, 0x7610, R92 ;  /* 0x00007610ff5c7816 */ /* 0x000fe2000000005c */
[----:B------:R-:W-:Y:S02]  /*31520*/  @!P0 IMAD.MOV.U32 R5, RZ, RZ, R17 ;  /* 0x000000ffff058224 */ /* 0x000fe400078e0011 */
[----:B------:R-:W4:Y:S04]  /*31530*/  LDL R17, [R1+0x2cbc] ;  /* 0x002cbc0001117983 */ /* 0x000f280000100800 */
[----:B------:R0:W4:Y:S02]  /*31540*/  @!P0 LDG.E.U8 R94, desc[UR10][R4.64] ;  /* 0x0000000a045e8981 */ /* 0x000124000c1e1100 */
[----:B0-----:R-:W-:-:S02]  /*31550*/  @!P0 IMAD.MOV.U32 R4, RZ, RZ, R15 ;  /* 0x000000ffff048224 */ /* 0x001fc400078e000f */
[----:B------:R-:W-:Y:S01]  /*31560*/  @!P0 IMAD.MOV.U32 R5, RZ, RZ, R31 ;  /* 0x000000ffff058224 */ /* 0x000fe200078e001f */
[----:B------:R-:W4:Y:S04]  /*31570*/  LDL R15, [R1+0x2c9c] ;  /* 0x002c9c00010f7983 */ /* 0x000f280000100800 */
[----:B------:R-:W4:Y:S04]  /*31580*/  LDL R31, [R1+0x2c98] ;  /* 0x002c9800011f7983 */ /* 0x000f280000100800 */
[----:B------:R0:W4:Y:S01]  /*31590*/  @!P0 LDG.E.U8 R95, desc[UR10][R4.64] ;  /* 0x0000000a045f8981 */ /* 0x000122000c1e1100 */
[----:B------:R-:W-:Y:S01]  /*315a0*/  PRMT R93, RZ, 0x7610, R93 ;  /* 0x00007610ff5d7816 */ /* 0x000fe2000000005d */
[----:B0-----:R-:W-:-:S02]  /*315b0*/  @!P0 IMAD.MOV.U32 R4, RZ, RZ, R27 ;  /* 0x000000ffff048224 */ /* 0x001fc400078e001b */
[----:B------:R-:W-:Y:S01]  /*315c0*/  @!P0 IMAD.MOV.U32 R5, RZ, RZ, R29 ;  /* 0x000000ffff058224 */ /* 0x000fe200078e001d */
[----:B------:R-:W4:Y:S04]  /*315d0*/  LDL R27, [R1+0x2c7c] ;  /* 0x002c7c00011b7983 */ /* 0x000f280000100800 */
[----:B------:R-:W4:Y:S04]  /*315e0*/  LDL R29, [R1+0x2c78] ;  /* 0x002c7800011d7983 */ /* 0x000f280000100800 */
[----:B------:R2:W4:Y:S02]  /*315f0*/  @!P0 LDG.E.U8 R92, desc[UR10][R4.64] ;  /* 0x0000000a045c8981 */ /* 0x000524000c1e1100 */
[----:B--2---:R-:W-:-:S02]  /*31600*/  @!P0 IMAD.MOV.U32 R4, RZ, RZ, R12 ;  /* 0x000000ffff048224 */ /* 0x004fc400078e000c */
[----:B---3--:R-:W-:Y:S01]  /*31610*/  @!P0 IMAD.MOV.U32 R5, RZ, RZ, R13 ;  /* 0x000000ffff058224 */ /* 0x008fe200078e000d */
[----:B------:R-:W2:Y:S04]  /*31620*/  LDL R12, [R1+0x2c5c] ;  /* 0x002c5c00010c7983 */ /* 0x000ea80000100800 */
[----:B------:R-:W3:Y:S04]  /*31630*/  LDL R13, [R1+0x2c58] ;  /* 0x002c5800010d7983 */ /* 0x000ee80000100800 */
[----:B------:R0:W3:Y:S01]  /*31640*/  @!P0 LDG.E.U8 R93, desc[UR10][R4.64] ;  /* 0x0000000a045d8981 */ /* 0x0000e2000c1e1100 */
[----:B------:R-:W-:Y:S01]  /*31650*/  PRMT R90, RZ, 0x7610, R90 ;  /* 0x00007610ff5a7816 */ /* 0x000fe2000000005a */
[----:B0-----:R-:W-:-:S02]  /*31660*/  @!P0 IMAD.MOV.U32 R5, RZ, RZ, R7 ;  /* 0x000000ffff058224 */ /* 0x001fc400078e0007 */
[----:B------:R-:W3:Y:S01]  /*31670*/  LDL R7, [R1+0x2c38] ;  /* 0x002c380001077983 */ /* 0x000ee20000100800 */
[----:B----4-:R-:W-:-:S03]  /*31680*/  @!P0 IMAD.MOV.U32 R4, RZ, RZ, R3 ;  /* 0x000000ffff048224 */ /* 0x010fc600078e0003 */
[----:B------:R-:W4:Y:S04]  /*31690*/  LDL R3, [R1+0x2c3c] ;  /* 0x002c3c0001037983 */ /* 0x000f280000100800 */
[----:B------:R0:W4:Y:S02]  /*316a0*/  @!P0 LDG.E.U8 R90, desc[UR10][R4.64] ;  /* 0x0000000a045a8981 */ /* 0x000124000c1e1100 */
[----:B0-----:R-:W-:Y:S02]  /*316b0*/  @!P0 IMAD.MOV.U32 R5, RZ, RZ, R6 ;  /* 0x000000ffff058224 */ /* 0x001fe400078e0006 */
[----:B------:R-:W4:Y:S01]  /*316c0*/  LDL R6, [R1+0x2c18] ;  /* 0x002c180001067983 */ /* 0x000f220000100800 */
[----:B------:R-:W-:-:S03]  /*316d0*/  @!P0 IMAD.MOV.U32 R4, RZ, RZ, R2 ;  /* 0x000000ffff048224 */ /* 0x000fc600078e0002 */
[----:B------:R-:W4:Y:S01]  /*316e0*/  LDL R2, [R1+0x2c1c] ;  /* 0x002c1c0001027983 */ /* 0x000f220000100800 */
[----:B------:R-:W-:Y:S02]  /*316f0*/  PRMT R91, RZ, 0x7610, R91 ;  /* 0x00007610ff5b7816 */ /* 0x000fe4000000005b */
[----:B------:R-:W-:-:S04]  /*31700*/  PRMT R88, RZ, 0x7610, R88 ;  /* 0x00007610ff587816 */ /* 0x000fc80000000058 */
[----:B------:R0:W4:Y:S02]  /*31710*/  @!P0 LDG.E.U8 R91, desc[UR10][R4.64] ;  /* 0x0000000a045b8981 */ /* 0x000124000c1e1100 */
[----:B0-----:R-:W-:Y:S02]  /*31720*/  @!P0 IMAD.MOV.U32 R4, RZ, RZ, R32 ;  /* 0x000000ffff048224 */ /* 0x001fe400078e0020 */
[----:B------:R-:W-:Y:S01]  /*31730*/  @!P0 IMAD.MOV.U32 R5, RZ, RZ, R34 ;  /* 0x000000ffff058224 */ /* 0x000fe200078e0022 */
[----:B------:R-:W-:Y:S01]  /*31740*/  PRMT R89, RZ, 0x7610, R89 ;  /* 0x00007610ff597816 */ /* 0x000fe20000000059 */
[----:B------:R-:W4:Y:S04]  /*31750*/  LDL R34, [R1+0x2bb8] ;  /* 0x002bb80001227983 */ /* 0x000f280000100800 */
[----:B------:R0:W4:Y:S01]  /*31760*/  @!P0 LDG.E.U8 R88, desc[UR10][R4.64] ;  /* 0x0000000a04588981 */ /* 0x000122000c1e1100 */
[----:B------:R-:W-:-:S02]  /*31770*/  PRMT R86, RZ, 0x7610, R86 ;  /* 0x00007610ff567816 */ /* 0x000fc40000000056 */
[----:B------:R-:W-:Y:S01]  /*31780*/  PRMT R87, RZ, 0x7610, R87 ;  /* 0x00007610ff577816 */ /* 0x000fe20000000057 */
[----:B------:R-:W4:Y:S01]  /*31790*/  LDL R32, [R1+0x2b98] ;  /* 0x002b980001207983 */ /* 0x000f220000100800 */
[----:B0-----:R-:W-:-:S03]  /*317a0*/  @!P0 IMAD.MOV.U32 R5, RZ, RZ, R28 ;  /* 0x000000ffff058224 */ /* 0x001fc600078e001c */
[----:B------:R-:W4:Y:S01]  /*317b0*/  LDL R28, [R1+0x2bf8] ;  /* 0x002bf800011c7983 */ /* 0x000f220000100800 */
[----:B------:R-:W-:Y:S01]  /*317c0*/  PRMT R84, RZ, 0x7610, R84 ;  /* 0x00007610ff547816 */ /* 0x000fe20000000054 */
[----:B------:R-:W-:Y:S02]  /*317d0*/  @!P0 IMAD.MOV.U32 R4, RZ, RZ, R17 ;  /* 0x000000ffff048224 */ /* 0x000fe400078e0011 */
[----:B------:R-:W4:Y:S04]  /*317e0*/  LDL R17, [R1+0x2bfc] ;  /* 0x002bfc0001117983 */ /* 0x000f280000100800 */
[----:B------:R0:W4:Y:S02]  /*317f0*/  @!P0 LDG.E.U8 R89, desc[UR10][R4.64] ;  /* 0x0000000a04598981 */ /* 0x000124000c1e1100 */
[----:B0-----:R-:W-:-:S02]  /*31800*/  @!P0 IMAD.MOV.U32 R4, RZ, RZ, R15 ;  /* 0x000000ffff048224 */ /* 0x001fc400078e000f */
[----:B------:R-:W4:Y:S01]  /*31810*/  LDL R15, [R1+0x2bbc] ;  /* 0x002bbc00010f7983 */ /* 0x000f220000100800 */
[----:B------:R-:W-:Y:S01]  /*31820*/  @!P0 IMAD.MOV.U32 R5, RZ, RZ, R31 ;  /* 0x000000ffff058224 */ /* 0x000fe200078e001f */
[----:B------:R-:W-:Y:S02]  /*31830*/  PRMT R85, RZ, 0x7610, R85 ;  /* 0x00007610ff557816 */ /* 0x000fe40000000055 */
[----:B------:R-:W4:Y:S04]  /*31840*/  LDL R31, [R1+0x2b38] ;  /* 0x002b3800011f7983 */ /* 0x000f280000100800 */
[----:B------:R0:W4:Y:S02]  /*31850*/  @!P0 LDG.E.U8 R86, desc[UR10][R4.64] ;  /* 0x0000000a04568981 */ /* 0x000124000c1e1100 */
[----:B0-----:R-:W-:-:S02]  /*31860*/  @!P0 IMAD.MOV.U32 R4, RZ, RZ, R27 ;  /* 0x000000ffff048224 */ /* 0x001fc400078e001b */
[----:B------:R-:W4:Y:S01]  /*31870*/  LDL R27, [R1+0x2b9c] ;  /* 0x002b9c00011b7983 */ /* 0x000f220000100800 */
[----:B------:R-:W-:-:S03]  /*31880*/  @!P0 IMAD.MOV.U32 R5, RZ, RZ, R29 ;  /* 0x000000ffff058224 */ /* 0x000fc600078e001d */
[----:B------:R-:W4:Y:S04]  /*31890*/  LDL R29, [R1+0x2b3c] ;  /* 0x002b3c00011d7983 */ /* 0x000f280000100800 */
[----:B------:R2:W4:Y:S02]  /*318a0*/  @!P0 LDG.E.U8 R87, desc[UR10][R4.64] ;  /* 0x0000000a04578981 */ /* 0x000524000c1e1100 */
[----:B--2---:R-:W-:Y:S02]  /*318b0*/  @!P0 IMAD.MOV.U32 R4, RZ, RZ, R12 ;  /* 0x000000ffff048224 */ /* 0x004fe400078e000c */
[----:B------:R-:W2:Y:S01]  /*318c0*/  LDL R12, [R1+0x2b7c] ;  /* 0x002b7c00010c7983 */ /* 0x000ea20000100800 */
[----:B---3--:R-:W-:-:S03]  /*318d0*/  @!P0 IMAD.MOV.U32 R5, RZ, RZ, R13 ;  /* 0x000000ffff058224 */ /* 0x008fc600078e000d */
[----:B------:R-:W3:Y:S04]  /*318e0*/  LDL R13, [R1+0x2b78] ;  /* 0x002b7800010d7983 */ /* 0x000ee80000100800 */
[----:B------:R0:W3:Y:S02]  /*318f0*/  @!P0 LDG.E.U8 R84, desc[UR10][R4.64] ;  /* 0x0000000a04548981 */ /* 0x0000e4000c1e1100 */
[----:B0-----:R-:W-:Y:S02]  /*31900*/  @!P0 IMAD.MOV.U32 R5, RZ, RZ, R7 ;  /* 0x000000ffff058224 */ /* 0x001fe400078e0007 */
        /* <DEDUP_REMOVED lines=10> */
[----:B------:R0:W4:Y:S01]  /*319b0*/  @!P0 LDG.E.U8 R82, desc[UR10][R4.64] ;  /* 0x0000000a04528981 */ /* 0x000122000c1e1100 */
[----:B------:R-:W-:Y:S02]  /*319c0*/  PRMT R80, RZ, 0x7610, R80 ;  /* 0x00007610ff507816 */ /* 0x000fe40000000050 */
[----:B------:R-:W-:Y:S02]  /*319d0*/  PRMT R81, RZ, 0x7610, R81 ;  /* 0x00007610ff517816 */ /* 0x000fe40000000051 */
[----:B------:R-:W-:Y:S01]  /*319e0*/  PRMT R78, RZ, 0x7610, R78 ;  /* 0x00007610ff4e7816 */ /* 0x000fe2000000004e */
[----:B0-----:R-:W-:Y:S02]  /*319f0*/  @!P0 IMAD.MOV.U32 R5, RZ, RZ, R28 ;  /* 0x000000ffff058224 */ /* 0x001fe400078e001c */
[----:B------:R-:W4:Y:S01]  /*31a00*/  LDL R28, [R1+0x2af8] ;  /* 0x002af800011c7983 */ /* 0x000f220000100800 */
[----:B------:R-:W-:Y:S02]  /*31a10*/  PRMT R79, RZ, 0x7610, R79 ;  /* 0x00007610ff4f7816 */ /* 0x000fe4000000004f */
[----:B------:R-:W-:Y:S01]  /*31a20*/  PRMT R76, RZ, 0x7610, R76 ;  /* 0x00007610ff4c7816 */ /* 0x000fe2000000004c */
[----:B------:R-:W-:-:S02]  /*31a30*/  @!P0 IMAD.MOV.U32 R4, RZ, RZ, R17 ;  /* 0x000000ffff048224 */ /* 0x000fc400078e0011 */
[----:B------:R-:W4:Y:S04]  /*31a40*/  LDL R17, [R1+0x2afc] ;  /* 0x002afc0001117983 */ /* 0x000f280000100800 */
[----:B------:R0:W4:Y:S02]  /*31a50*/  @!P0 LDG.E.U8 R83, desc[UR10][R4.64] ;  /* 0x0000000a04538981 */ /* 0x000124000c1e1100 */
[----:B0-----:R-:W-:Y:S02]  /*31a60*/  @!P0 IMAD.MOV.U32 R4, RZ, RZ, R35 ;  /* 0x000000ffff048224 */ /* 0x001fe400078e0023 */
[----:B------:R-:W-:-:S05]  /*31a70*/  @!P0 IMAD.MOV.U32 R5, RZ, RZ, R36 ;  /* 0x000000ffff058224 */ /* 0x000fca00078e0024 */
[----:B------:R0:W4:Y:S02]  /*31a80*/  @!P0 LDG.E.U8 R80, desc[UR10][R4.64] ;  /* 0x0000000a04508981 */ /* 0x000124000c1e1100 */
[----:B0-----:R-:W-:Y:S02]  /*31a90*/  @!P0 IMAD.MOV.U32 R4, RZ, RZ, R15 ;  /* 0x000000ffff048224 */ /* 0x001fe400078e000f */
[----:B------:R-:W-:Y:S01]  /*31aa0*/  @!P0 IMAD.MOV.U32 R5, RZ, RZ, R34 ;  /* 0x000000ffff058224 */ /* 0x000fe200078e0022 */
[----:B------:R-:W4:Y:S04]  /*31ab0*/  LDL R15, [R1+0x2ad8] ;  /* 0x002ad800010f7983 */ /* 0x000f280000100800 */
[----:B------:R0:W4:Y:S02]  /*31ac0*/  @!P0 LDG.E.U8 R81, desc[UR10][R4.64] ;  /* 0x0000000a04518981 */ /* 0x000124000c1e1100 */
[----:B0-----:R-:W-:-:S02]  /*31ad0*/  @!P0 IMAD.MOV.U32 R4, RZ, RZ, R27 ;  /* 0x000000ffff048224 */ /* 0x001fc400078e001b */
[----:B------:R-:W-:Y:S01]  /*31ae0*/  @!P0 IMAD.MOV.U32 R5, RZ, RZ, R32 ;  /* 0x000000ffff058224 */ /* 0x000fe200078e0020 */
[----:B------:R-:W4:Y:S04]  /*31af0*/  LDL.LU R27, [R1+0x2adc] ;  /* 0x002adc00011b7983 */ /* 0x000f280000300800 */
[----:B------:R2:W4:Y:S01]  /*31b00*/  @!P0 LDG.E.U8 R78, desc[UR10][R4.64] ;  /* 0x0000000a044e8981 */ /* 0x000522000c1e1100 */
[----:B------:R-:W-:-:S03]  /*31b10*/  PRMT R77, RZ, 0x7610, R77 ;  /* 0x00007610ff4d7816 */ /* 0x000fc6000000004d */
[----:B------:R-:W4:Y:S04]  /*31b20*/  LDL R41, [R1+0x2a58] ;  /* 0x002a580001297983 */ /* 0x000f280000100800 */
[----:B------:R-:W4:Y:S01]  /*31b30*/  LDL R40, [R1+0x2a5c] ;  /* 0x002a5c0001287983 */ /* 0x000f220000100800 */
[----:B--2---:R-:W-:Y:S02]  /*31b40*/  @!P0 IMAD.MOV.U32 R4, RZ, RZ, R12 ;  /* 0x000000ffff048224 */ /* 0x004fe400078e000c */
[----:B---3--:R-:W-:Y:S01]  /*31b50*/  @!P0 IMAD.MOV.U32 R5, RZ, RZ, R13 ;  /* 0x000000ffff058224 */ /* 0x008fe200078e000d */
[----:B------:R-:W2:Y:S04]  /*31b60*/  LDL R12, [R1+0x2abc] ;  /* 0x002abc00010c7983 */ /* 0x000ea80000100800 */
[----:B------:R0:W3:Y:S04]  /*31b70*/  @!P0 LDG.E.U8 R79, desc[UR10][R4.64] ;  /* 0x0000000a044f8981 */ /* 0x0000e8000c1e1100 */
[----:B------:R-:W3:Y:S04]  /*31b80*/  LDL R13, [R1+0x2ab8] ;  /* 0x002ab800010d7983 */ /* 0x000ee80000100800 */
[----:B------:R-:W3:Y:S01]  /*31b90*/  LDL R39, [R1+0x2a38] ;  /* 0x002a380001277983 */ /* 0x000ee20000100800 */
[----:B0-----:R-:W-:-:S03]  /*31ba0*/  @!P0 IMAD.MOV.U32 R5, RZ, RZ, R7 ;  /* 0x000000ffff058224 */ /* 0x001fc600078e0007 */
[----:B------:R-:W3:Y:S04]  /*31bb0*/  LDL R7, [R1+0x2a98] ;  /* 0x002a980001077983 */ /* 0x000ee80000100800 */
[----:B------:R-:W3:Y:S04]  /*31bc0*/  LDL R37, [R1+0x2a3c] ;  /* 0x002a3c0001257983 */ /* 0x000ee80000100800 */
[----:B------:R-:W3:Y:S04]  /*31bd0*/  LDL R36, [R1+0x2a18] ;  /* 0x002a180001247983 */ /* 0x000ee80000100800 */
[----:B------:R-:W3:Y:S01]  /*31be0*/  LDL R35, [R1+0x2a1c] ;  /* 0x002a1c0001237983 */ /* 0x000ee20000100800 */
[----:B------:R-:W-:-:S03]  /*31bf0*/  PRMT R74, RZ, 0x7610, R74 ;  /* 0x00007610ff4a7816 */ /* 0x000fc6000000004a */
[----:B------:R-:W3:Y:S04]  /*31c00*/  LDL R34, [R1+0x29f8] ;  /* 0x0029f80001227983 */ /* 0x000ee80000100800 */
[----:B------:R-:W3:Y:S01]  /*31c10*/  LDL R32, [R1+0x29fc] ;  /* 0x0029fc0001207983 */ /* 0x000ee20000100800 */
[----:B----4-:R-:W-:-:S03]  /*31c20*/  @!P0 IMAD.MOV.U32 R4, RZ, RZ, R3 ;  /* 0x000000ffff048224 */ /* 0x010fc600078e0003 */
[----:B------:R-:W4:Y:S04]  /*31c30*/  LDL R3, [R1+0x2a9c] ;  /* 0x002a9c0001037983 */ /* 0x000f280000100800 */
[----:B------:R0:W4:Y:S02]  /*31c40*/  @!P0 LDG.E.U8 R76, desc[UR10][R4.64] ;  /* 0x0000000a044c8981 */ /* 0x000124000c1e1100 */
[----:B0-----:R-:W-:Y:S02]  /*31c50*/  @!P0 IMAD.MOV.U32 R4, RZ, RZ, R29 ;  /* 0x000000ffff048224 */ /* 0x001fe400078e001d */
[----:B------:R-:W-:Y:S01]  /*31c60*/  @!P0 IMAD.MOV.U32 R5, RZ, RZ, R31 ;  /* 0x000000ffff058224 */ /* 0x000fe200078e001f */
[----:B------:R-:W-:Y:S01]  /*31c70*/  PRMT R75, RZ, 0x7610, R75 ;  /* 0x00007610ff4b7816 */ /* 0x000fe2000000004b */
[----:B------:R-:W4:Y:S04]  /*31c80*/  LDL R29, [R1+0x29dc] ;  /* 0x0029dc00011d7983 */ /* 0x000f280000100800 */
[----:B------:R0:W4:Y:S04]  /*31c90*/  @!P0 LDG.E.U8 R77, desc[UR10][R4.64] ;  /* 0x0000000a044d8981 */ /* 0x000128000c1e1100 */
[----:B------:R-:W4:Y:S01]  /*31ca0*/  LDL R31, [R1+0x29d8] ;  /* 0x0029d800011f7983 */ /* 0x000f220000100800 */
[----:B0-----:R-:W-:-:S03]  /*31cb0*/  @!P0 IMAD.MOV.U32 R5, RZ, RZ, R6 ;  /* 0x000000ffff058224 */ /* 0x001fc600078e0006 */
[----:B------:R-:W4:Y:S01]  /*31cc0*/  LDL R6, [R1+0x2a78] ;  /* 0x002a780001067983 */ /* 0x000f220000100800 */
[----:B------:R-:W-:-:S03]  /*31cd0*/  @!P0 IMAD.MOV.U32 R4, RZ, RZ, R2 ;  /* 0x000000ffff048224 */ /* 0x000fc600078e0002 */
[----:B------:R-:W4:Y:S04]  /*31ce0*/  LDL R2, [R1+0x2a7c] ;  /* 0x002a7c0001027983 */ /* 0x000f280000100800 */
[----:B------:R0:W4:Y:S01]  /*31cf0*/  @!P0 LDG.E.U8 R74, desc[UR10][R4.64] ;  /* 0x0000000a044a8981 */ /* 0x000122000c1e1100 */
[----:B------:R-:W-:Y:S02]  /*31d00*/  PRMT R72, RZ, 0x7610, R72 ;  /* 0x00007610ff487816 */ /* 0x000fe40000000048 */
[----:B------:R-:W-:Y:S02]  /*31d10*/  PRMT R73, RZ, 0x7610, R73 ;  /* 0x00007610ff497816 */ /* 0x000fe40000000049 */
[----:B------:R-:W-:Y:S01]  /*31d20*/  PRMT R70, RZ, 0x7610, R70 ;  /* 0x00007610ff467816 */ /* 0x000fe20000000046 */
[----:B0-----:R-:W-:-:S02]  /*31d30*/  @!P0 IMAD.MOV.U32 R5, RZ, RZ, R28 ;  /* 0x000000ffff058224 */ /* 0x001fc400078e001c */
[----:B------:R-:W4:Y:S01]  /*31d40*/  LDL R28, [R1+0x29b8] ;  /* 0x0029b800011c7983 */ /* 0x000f220000100800 */
[----:B------:R-:W-:-:S03]  /*31d50*/  @!P0 IMAD.MOV.U32 R4, RZ, RZ, R17 ;  /* 0x000000ffff048224 */ /* 0x000fc600078e0011 */
[----:B------:R-:W4:Y:S04]  /*31d60*/  LDL R17, [R1+0x29bc] ;  /* 0x0029bc0001117983 */ /* 0x000f280000100800 */
[----:B------:R0:W4:Y:S02]  /*31d70*/  @!P0 LDG.E.U8 R75, desc[UR10][R4.64] ;  /* 0x0000000a044b8981 */ /* 0x000124000c1e1100 */
[----:B0-----:R-:W-:Y:S02]  /*31d80*/  @!P0 IMAD.MOV.U32 R5, RZ, RZ, R15 ;  /* 0x000000ffff058224 */ /* 0x001fe400078e000f */
[----:B------:R-:W4:Y:S01]  /*31d90*/  LDL R15, [R1+0x2998] ;  /* 0x00299800010f7983 */ /* 0x000f220000100800 */
[----:B------:R-:W-:-:S05]  /*31da0*/  @!P0 IMAD.MOV.U32 R4, RZ, RZ, R27 ;  /* 0x000000ffff048224 */ /* 0x000fca00078e001b */
[----:B------:R2:W4:Y:S02]  /*31db0*/  @!P0 LDG.E.U8 R72, desc[UR10][R4.64] ;  /* 0x0000000a04488981 */ /* 0x000524000c1e1100 */
[----:B--2---:R-:W-:Y:S02]  /*31dc0*/  @!P0 IMAD.MOV.U32 R4, RZ, RZ, R12 ;  /* 0x000000ffff048224 */ /* 0x004fe400078e000c */
[----:B------:R-:W2:Y:S01]  /*31dd0*/  LDL R12, [R1+0x2978] ;  /* 0x00297800010c7983 */ /* 0x000ea20000100800 */
[----:B---3--:R-:W-:-:S03]  /*31de0*/  @!P0 IMAD.MOV.U32 R5, RZ, RZ, R13 ;  /* 0x000000ffff058224 */ /* 0x008fc600078e000d */
[----:B------:R-:W3:Y:S04]  /*31df0*/  LDL R13, [R1+0x299c] ;  /* 0x00299c00010d7983 */ /* 0x000ee80000100800 */
[----:B------:R0:W2:Y:S02]  /*31e00*/  @!P0 LDG.E.U8 R73, desc[UR10][R4.64] ;  /* 0x0000000a04498981 */ /* 0x0000a4000c1e1100 */
[----:B0-----:R-:W-:Y:S02]  /*31e10*/  @!P0 IMAD.MOV.U32 R5, RZ, RZ, R7 ;  /* 0x000000ffff058224 */ /* 0x001fe400078e0007 */
[----:B------:R-:W2:Y:S01]  /*31e20*/  LDL R7, [R1+0x297c] ;  /* 0x00297c0001077983 */ /* 0x000ea20000100800 */
        /* <DEDUP_REMOVED lines=10> */
[----:B------:R-:W-:Y:S01]  /*31ed0*/  PRMT R69, RZ, 0x7610, R69 ;  /* 0x00007610ff457816 */ /* 0x000fe20000000045 */
[----:B0-----:R-:W-:Y:S02]  /*31ee0*/  @!P0 IMAD.MOV.U32 R4, RZ, RZ, R40 ;  /* 0x000000ffff048224 */ /* 0x001fe400078e0028 */
[----:B------:R-:W-:-:S05]  /*31ef0*/  @!P0 IMAD.MOV.U32 R5, RZ, RZ, R41 ;  /* 0x000000ffff058224 */ /* 0x000fca00078e0029 */
[----:B------:R0:W4:Y:S01]  /*31f00*/  @!P0 LDG.E.U8 R68, desc[UR10][R4.64] ;  /* 0x0000000a04448981 */ /* 0x000122000c1e1100 */
[----:B------:R-:W-:Y:S01]  /*31f10*/  PRMT R66, RZ, 0x7610, R66 ;  /* 0x00007610ff427816 */ /* 0x000fe20000000042 */
[----:B0-----:R-:W-:Y:S02]  /*31f20*/  @!P0 IMAD.MOV.U32 R4, RZ, RZ, R37 ;  /* 0x000000ffff048224 */ /* 0x001fe400078e0025 */
[----:B------:R-:W-:Y:S01]  /*31f30*/  @!P0 IMAD.MOV.U32 R5, RZ, RZ, R39 ;  /* 0x000000ffff058224 */ /* 0x000fe200078e0027 */
[----:B------:R-:W-:Y:S01]  /*31f40*/  PRMT R67, RZ, 0x7610, R67 ;  /* 0x00007610ff437816 */ /* 0x000fe20000000043 */
[----:B------:R-:W4:Y:S04]  /*31f50*/  LDL.LU R37, [R1+0x2918] ;  /* 0x0029180001257983 */ /* 0x000f280000300800 */
[----:B------:R0:W4:Y:S02]  /*31f60*/  @!P0 LDG.E.U8 R69, desc[UR10][R4.64] ;  /* 0x0000000a04458981 */ /* 0x000124000c1e1100 */
[----:B0-----:R-:W-:-:S02]  /*31f70*/  @!P0 IMAD.MOV.U32 R4, RZ, RZ, R35 ;  /* 0x000000ffff048224 */ /* 0x001fc400078e0023 */
[----:B------:R-:W-:-:S05]  /*31f80*/  @!P0 IMAD.MOV.U32 R5, RZ, RZ, R36 ;  /* 0x000000ffff058224 */ /* 0x000fca00078e0024 */
[----:B------:R0:W4:Y:S01]  /*31f90*/  @!P0 LDG.E.U8 R66, desc[UR10][R4.64] ;  /* 0x0000000a04428981 */ /* 0x000122000c1e1100 */
[----:B------:R-:W-:Y:S01]  /*31fa0*/  PRMT R64, RZ, 0x7610, R64 ;  /* 0x00007610ff407816 */ /* 0x000fe20000000040 */
[----:B0-----:R-:W-:Y:S02]  /*31fb0*/  @!P0 IMAD.MOV.U32 R4, RZ, RZ, R32 ;  /* 0x000000ffff048224 */ /* 0x001fe400078e0020 */
[----:B------:R-:W-:Y:S01]  /*31fc0*/  @!P0 IMAD.MOV.U32 R5, RZ, RZ, R34 ;  /* 0x000000ffff058224 */ /* 0x000fe200078e0022 */
        /* <DEDUP_REMOVED lines=12> */
[----:B------:R-:W-:-:S05]  /*32090*/  @!P0 IMAD.MOV.U32 R5, RZ, RZ, R28 ;  /* 0x000000ffff058224 */ /* 0x000fca00078e001c */
[----:B------:R0:W4:Y:S02]  /*320a0*/  @!P0 LDG.E.U8 R65, desc[UR10][R4.64] ;  /* 0x0000000a04418981 */ /* 0x000124000c1e1100 */
[----:B0-----:R-:W-:Y:S02]  /*320b0*/  @!P0 IMAD.MOV.U32 R5, RZ, RZ, R15 ;  /* 0x000000ffff058224 */ /* 0x001fe400078e000f */
[----:B------:R-:W4:Y:S01]  /*320c0*/  LDL R15, [R1+0x2ff0] ;  /* 0x002ff000010f7983 */ /* 0x000f220000100800 */
[----:B---3--:R-:W-:-:S05]  /*320d0*/  @!P0 IMAD.MOV.U32 R4, RZ, RZ, R13 ;  /* 0x000000ffff048224 */ /* 0x008fca00078e000d */
[----:B------:R2:W3:Y:S02]  /*320e0*/  @!P0 LDG.E.U8 R62, desc[UR10][R4.64] ;  /* 0x0000000a043e8981 */ /* 0x0004e4000c1e1100 */
[----:B--2---:R-:W-:Y:S02]  /*320f0*/  @!P0 IMAD.MOV.U32 R5, RZ, RZ, R12 ;  /* 0x000000ffff058224 */ /* 0x004fe400078e000c */
[----:B------:R-:W-:Y:S02]  /*32100*/  @!P0 IMAD.MOV.U32 R4, RZ, RZ, R7 ;  /* 0x000000ffff048224 */ /* 0x000fe400078e0007 */
[----:B------:R-:W2:Y:S04]  /*32110*/  LDL R7, [R1+0x2068] ;  /* 0x0020680001077983 */ /* 0x000ea80000100800 */
[----:B------:R4:W3:Y:S02]  /*32120*/  @!P0 LDG.E.U8 R63, desc[UR10][R4.64] ;  /* 0x0000000a043f8981 */ /* 0x0008e4000c1e1100 */
[----:B----4-:R-:W-:-:S02]  /*32130*/  @!P0 IMAD.MOV.U32 R4, RZ, RZ, R3 ;  /* 0x000000ffff048224 */ /* 0x010fc400078e0003 */
[----:B------:R-:W4:Y:S01]  /*32140*/  LDL R3, [R1+0x2ff4] ;  /* 0x002ff40001037983 */ /* 0x000f220000100800 */
[----:B------:R-:W-:-:S03]  /*32150*/  @!P0 IMAD.MOV.U32 R5, RZ, RZ, R6 ;  /* 0x000000ffff058224 */ /* 0x000fc600078e0006 */
[----:B------:R-:W3:Y:S04]  /*32160*/  LDL R6, [R1+0x3014] ;  /* 0x0030140001067983 */ /* 0x000ee80000100800 */
[----:B------:R0:W4:Y:S02]  /*32170*/  @!P0 LDG.E.U8 R60, desc[UR10][R4.64] ;  /* 0x0000000a043c8981 */ /* 0x000124000c1e1100 */
[----:B0-----:R-:W-:Y:S02]  /*32180*/  @!P0 IMAD.MOV.U32 R4, RZ, RZ, R2 ;  /* 0x000000ffff048224 */ /* 0x001fe400078e0002 */
[----:B------:R-:W2:Y:S04]  /*32190*/  LDL R2, [R1+0x3028] ;  /* 0x0030280001027983 */ /* 0x000ea80000100800 */
[----:B------:R-:W3:Y:S04]  /*321a0*/  LDL.LU R12, [R1+0x2878] ;  /* 0x00287800010c7983 */ /* 0x000ee80000300800 */
[----:B------:R-:W4:Y:S04]  /*321b0*/  LDL.LU R45, [R1+0x28bc] ;  /* 0x0028bc00012d7983 */ /* 0x000f280000300800 */
[----:B------:R-:W2:Y:S04]  /*321c0*/  LDL.LU R42, [R1+0x28f8] ;  /* 0x0028f800012a7983 */ /* 0x000ea80000300800 */
[----:B------:R-:W3:Y:S04]  /*321d0*/  LDL.LU R43, [R1+0x28dc] ;  /* 0x0028dc00012b7983 */ /* 0x000ee80000300800 */
[----:B------:R-:W4:Y:S04]  /*321e0*/  LDL.LU R41, [R1+0x28d8] ;  /* 0x0028d80001297983 */ /* 0x000f280000300800 */
[----:B------:R-:W4:Y:S04]  /*321f0*/  LDL.LU R36, [R1+0x28b8] ;  /* 0x0028b80001247983 */ /* 0x000f280000300800 */
[----:B------:R-:W4:Y:S04]  /*32200*/  LDL.LU R34, [R1+0x289c] ;  /* 0x00289c0001227983 */ /* 0x000f280000300800 */
[----:B------:R-:W2:Y:S04]  /*32210*/  LDL.LU R28, [R1+0x28fc] ;  /* 0x0028fc00011c7983 */ /* 0x000ea80000300800 */
[----:B------:R-:W4:Y:S04]  /*32220*/  LDL.LU R13, [R1+0x287c] ;  /* 0x00287c00010d7983 */ /* 0x000f280000300800 */
[----:B------:R-:W4:Y:S04]  /*32230*/  LDL.LU R17, [R1+0x2898] ;  /* 0x0028980001117983 */ /* 0x000f280000300800 */
[----:B------:R-:W4:Y:S04]  /*32240*/  LDL.LU R128, [R1+0x2e10] ;  /* 0x002e100001807983 */ /* 0x000f280000300800 */
[----:B------:R-:W4:Y:S04]  /*32250*/  LDL.LU R133, [R1+0x2dd4] ;  /* 0x002dd40001857983 */ /* 0x000f280000300800 */
[----:B------:R-:W4:Y:S01]  /*32260*/  LDL.LU R136, [R1+0x2df0] ;  /* 0x002df00001887983 */ /* 0x000f220000300800 */
[----:B------:R-:W-:-:S03]  /*32270*/  @!P0 IMAD.MOV.U32 R5, RZ, RZ, R10 ;  /* 0x000000ffff058224 */ /* 0x000fc600078e000a */
[----:B------:R-:W4:Y:S04]  /*32280*/  LDL.LU R141, [R1+0x2db4] ;  /* 0x002db400018d7983 */ /* 0x000f280000300800 */
[----:B------:R-:W4:Y:S04]  /*32290*/  LDL.LU R144, [R1+0x2dd0] ;  /* 0x002dd00001907983 */ /* 0x000f280000300800 */
[----:B------:R-:W4:Y:S04]  /*322a0*/  LDL.LU R149, [R1+0x2d94] ;  /* 0x002d940001957983 */ /* 0x000f280000300800 */
[----:B------:R0:W-:Y:S04]  /*322b0*/  STL [R1+0x51e4], R10 ;  /* 0x0051e40a01007387 */ /* 0x0001e80000100800 */
[----:B0-----:R-:W3:Y:S01]  /*322c0*/  LDL.LU R10, [R1+0x291c] ;  /* 0x00291c00010a7983 */ /* 0x001ee20000300800 */
[----:B------:R-:W-:-:S02]  /*322d0*/  PRMT R61, RZ, 0x7610, R61 ;  /* 0x00007610ff3d7816 */ /* 0x000fc4000000003d */
[----:B------:R-:W-:-:S04]  /*322e0*/  PRMT R58, RZ, 0x7610, R58 ;  /* 0x00007610ff3a7816 */ /* 0x000fc8000000003a */
[----:B------:R0:W4:Y:S01]  /*322f0*/  @!P0 LDG.E.U8 R61, desc[UR10][R4.64] ;  /* 0x0000000a043d8981 */ /* 0x000122000c1e1100 */
[----:B------:R-:W-:Y:S01]  /*32300*/  PRMT R59, RZ, 0x7610, R59 ;  /* 0x00007610ff3b7816 */ /* 0x000fe2000000003b */
[----:B0-----:R-:W-:Y:S01]  /*32310*/  @!P0 IMAD.MOV.U32 R5, RZ, RZ, R37 ;  /* 0x000000ffff058224 */ /* 0x001fe200078e0025 */
[----:B------:R-:W-:Y:S02]  /*32320*/  PRMT R56, RZ, 0x7610, R56 ;  /* 0x00007610ff387816 */ /* 0x000fe40000000038 */
[----:B------:R-:W-:Y:S02]  /*32330*/  PRMT R57, RZ, 0x7610, R57 ;  /* 0x00007610ff397816 */ /* 0x000fe40000000039 */
[----:B------:R-:W-:Y:S02]  /*32340*/  PRMT R54, RZ, 0x7610, R54 ;  /* 0x00007610ff367816 */ /* 0x000fe40000000036 */
[----:B------:R-:W-:Y:S02]  /*32350*/  PRMT R55, RZ, 0x7610, R55 ;  /* 0x00007610ff377816 */ /* 0x000fe40000000037 */
[----:B------:R-:W-:Y:S01]  /*32360*/  PRMT R52, RZ, 0x7610, R52 ;  /* 0x00007610ff347816 */ /* 0x000fe20000000034 */
[----:B---3--:R-:W-:-:S05]  /*32370*/  @!P0 IMAD.MOV.U32 R4, RZ, RZ, R10 ;  /* 0x000000ffff048224 */ /* 0x008fca00078e000a */
[----:B------:R2:W3:Y:S02]  /*32380*/  @!P0 LDG.E.U8 R58, desc[UR10][R4.64] ;  /* 0x0000000a043a8981 */ /* 0x0004e4000c1e1100 */
[----:B--2---:R-:W-:Y:S02]  /*32390*/  @!P0 IMAD.MOV.U32 R4, RZ, RZ, R28 ;  /* 0x000000ffff048224 */ /* 0x004fe400078e001c */
[----:B------:R-:W-:-:S05]  /*323a0*/  @!P0 IMAD.MOV.U32 R5, RZ, RZ, R42 ;  /* 0x000000ffff058224 */ /* 0x000fca00078e002a */
[----:B------:R0:W2:Y:S02]  /*323b0*/  @!P0 LDG.E.U8 R59, desc[UR10][R4.64] ;  /* 0x0000000a043b8981 */ /* 0x0000a4000c1e1100 */
[----:B0-----:R-:W-:Y:S02]  /*323c0*/  @!P0 IMAD.MOV.U32 R4, RZ, RZ, R43 ;  /* 0x000000ffff048224 */ /* 0x001fe400078e002b */
[----:B----4-:R-:W-:-:S05]  /*323d0*/  @!P0 IMAD.MOV.U32 R5, RZ, RZ, R41 ;  /* 0x000000ffff058224 */ /* 0x010fca00078e0029 */
[----:B------:R0:W4:Y:S02]  /*323e0*/  @!P0 LDG.E.U8 R56, desc[UR10][R4.64] ;  /* 0x0000000a04388981 */ /* 0x000124000c1e1100 */
[----:B0-----:R-:W-:Y:S02]  /*323f0*/  @!P0 IMAD.MOV.U32 R4, RZ, RZ, R45 ;  /* 0x000000ffff048224 */ /* 0x001fe400078e002d */
[----:B------:R-:W-:-:S05]  /*32400*/  @!P0 IMAD.MOV.U32 R5, RZ, RZ, R36 ;  /* 0x000000ffff058224 */ /* 0x000fca00078e0024 */
[----:B------:R0:W4:Y:S02]  /*32410*/  @!P0 LDG.E.U8 R57, desc[UR10][R4.64] ;  /* 0x0000000a04398981 */ /* 0x000124000c1e1100 */
[----:B0-----:R-:W-:Y:S02]  /*32420*/  @!P0 IMAD.MOV.U32 R4, RZ, RZ, R34 ;  /* 0x000000ffff048224 */ /* 0x001fe400078e0022 */
[----:B------:R-:W-:-:S05]  /*32430*/  @!P0 IMAD.MOV.U32 R5, RZ, RZ, R17 ;  /* 0x000000ffff058224 */ /* 0x000fca00078e0011 */
[----:B------:R0:W4:Y:S04]  /*32440*/  @!P0 LDG.E.U8 R54, desc[UR10][R4.64] ;  /* 0x0000000a04368981 */ /* 0x000128000c1e1100 */
[----:B------:R1:W-:Y:S01]  /*32450*/  STL [R1+0x51e8], R10 ;  /* 0x0051e80a01007387 */ /* 0x0003e20000100800 */
[----:B0-----:R-:W-:Y:S02]  /*32460*/  @!P0 IMAD.MOV.U32 R4, RZ, RZ, R13 ;  /* 0x000000ffff048224 */ /* 0x001fe400078e000d */
[----:B------:R-:W-:Y:S01]  /*32470*/  @!P0 IMAD.MOV.U32 R5, RZ, RZ, R12 ;  /* 0x000000ffff058224 */ /* 0x000fe200078e000c */
[----:B-1----:R-:W3:Y:S04]  /*32480*/  LDL R10, [R1+0x2fd4] ;  /* 0x002fd400010a7983 */ /* 0x002ee80000100800 */
[----:B------:R0:W4:Y:S02]  /*32490*/  @!P0 LDG.E.U8 R55, desc[UR10][R4.64] ;  /* 0x0000000a04378981 */ /* 0x000124000c1e1100 */
[----:B0-----:R-:W-:-:S02]  /*324a0*/  @!P0 IMAD.MOV.U32 R4, RZ, RZ, R31 ;  /* 0x000000ffff048224 */ /* 0x001fc400078e001f */
[----:B------:R-:W-:Y:S01]  /*324b0*/  @!P0 IMAD.MOV.U32 R5, RZ, RZ, R32 ;  /* 0x000000ffff058224 */ /* 0x000fe200078e0020 */
[----:B------:R-:W2:Y:S04]  /*324c0*/  LDL R31, [R1+0x2fd0] ;  /* 0x002fd000011f7983 */ /* 0x000ea80000100800 */
        /* <DEDUP_REMOVED lines=9> */
[----:B0-----:R-:W-:Y:S02]  /*32560*/  @!P0 IMAD.MOV.U32 R5, RZ, RZ, R29 ;  /* 0x000000ffff058224 */ /* 0x001fe400078e001d */
[----:B------:R-:W4:Y:S01]  /*32570*/  LDL R29, [R1+0x2f90] ;  /* 0x002f9000011d7983 */ /* 0x000f220000100800 */
[----:B------:R-:W-:-:S03]  /*32580*/  @!P0 IMAD.MOV.U32 R4, RZ, RZ, R6 ;  /* 0x000000ffff048224 */ /* 0x000fc600078e0006 */
[----:B------:R-:W4:Y:S04]  /*32590*/  LDL R6, [R1+0x2f94] ;  /* 0x002f940001067983 */ /* 0x000f280000100800 */
[----:B------:R0:W4:Y:S01]  /*325a0*/  @!P0 LDG.E.U8 R50, desc[UR10][R4.64] ;  /* 0x0000000a04328981 */ /* 0x000122000c1e1100 */
[----:B------:R-:W-:Y:S01]  /*325b0*/  PRMT R51, RZ, 0x7610, R51 ;  /* 0x00007610ff337816 */ /* 0x000fe20000000033 */
[----:B0-----:R-:W-:Y:S02]  /*325c0*/  @!P0 IMAD.MOV.U32 R5, RZ, RZ, R15 ;  /* 0x000000ffff058224 */ /* 0x001fe400078e000f */
[----:B------:R-:W4:Y:S01]  /*325d0*/  LDL R15, [R1+0x2f70] ;  /* 0x002f7000010f7983 */ /* 0x000f220000100800 */
[----:B------:R-:W-:-:S03]  /*325e0*/  @!P0 IMAD.MOV.U32 R4, RZ, RZ, R3 ;  /* 0x000000ffff048224 */ /* 0x000fc600078e0003 */
[----:B------:R-:W4:Y:S01]  /*325f0*/  LDL R3, [R1+0x2f74] ;  /* 0x002f740001037983 */ /* 0x000f220000100800 */
[----:B------:R-:W-:-:S03]  /*32600*/  PRMT R48, RZ, 0x7610, R48 ;  /* 0x00007610ff307816 */ /* 0x000fc60000000030 */
[----:B------:R3:W4:Y:S02]  /*32610*/  @!P0 LDG.E.U8 R51, desc[UR10][R4.64] ;  /* 0x0000000a04338981 */ /* 0x000724000c1e1100 */
[----:B---3--:R-:W-:Y:S02]  /*32620*/  @!P0 IMAD.MOV.U32 R4, RZ, RZ, R10 ;  /* 0x000000ffff048224 */ /* 0x008fe400078e000a */
[----:B------:R-:W3:Y:S01]  /*32630*/  LDL R10, [R1+0x2f54] ;  /* 0x002f5400010a7983 */ /* 0x000ee20000100800 */
[----:B--2---:R-:W-:-:S03]  /*32640*/  @!P0 IMAD.MOV.U32 R5, RZ, RZ, R31 ;  /* 0x000000ffff058224 */ /* 0x004fc600078e001f */
[----:B------:R-:W2:Y:S04]  /*32650*/  LDL R31, [R1+0x2f50] ;  /* 0x002f5000011f7983 */ /* 0x000ea80000100800 */
[----:B------:R4:W2:Y:S02]  /*32660*/  @!P0 LDG.E.U8 R48, desc[UR10][R4.64] ;  /* 0x0000000a04308981 */ /* 0x0008a4000c1e1100 */
[----:B----4-:R-:W-:Y:S02]  /*32670*/  @!P0 IMAD.MOV.U32 R4, RZ, RZ, R2 ;  /* 0x000000ffff048224 */ /* 0x010fe400078e0002 */
[----:B------:R-:W4:Y:S01]  /*32680*/  LDL R2, [R1+0x2f34] ;  /* 0x002f340001027983 */ /* 0x000f220000100800 */
[----:B------:R-:W-:Y:S01]  /*32690*/  PRMT R49, RZ, 0x7610, R49 ;  /* 0x00007610ff317816 */ /* 0x000fe20000000031 */
[----:B------:R-:W-:-:S02]  /*326a0*/  @!P0 IMAD.MOV.U32 R5, RZ, RZ, R7 ;  /* 0x000000ffff058224 */ /* 0x000fc400078e0007 */
[----:B------:R-:W4:Y:S04]  /*326b0*/  LDL R7, [R1+0x2f30] ;  /* 0x002f300001077983 */ /* 0x000f280000100800 */
[----:B------:R0:W4:Y:S02]  /*326c0*/  @!P0 LDG.E.U8 R49, desc[UR10][R4.64] ;  /* 0x0000000a04318981 */ /* 0x000124000c1e1100 */
[----:B0-----:R-:W-:Y:S02]  /*326d0*/  @!P0 IMAD.MOV.U32 R5, RZ, RZ, R29 ;  /* 0x000000ffff058224 */ /* 0x001fe400078e001d */
[----:B------:R-:W4:Y:S01]  /*326e0*/  LDL R29, [R1+0x2f10] ;  /* 0x002f1000011d7983 */ /* 0x000f220000100800 */
[----:B------:R-:W-:-:S03]  /*326f0*/  @!P0 IMAD.MOV.U32 R4, RZ, RZ, R6 ;  /* 0x000000ffff048224 */ /* 0x000fc600078e0006 */
[----:B------:R-:W4:Y:S01]  /*32700*/  LDL R6, [R1+0x2f14] ;  /* 0x002f140001067983 */ /* 0x000f220000100800 */
[----:B------:R-:W-:-:S06]  /*32710*/  PRMT R46, RZ, 0x7610, R46 ;  /* 0x00007610ff2e7816 */ /* 0x000fcc000000002e */
        /* <DEDUP_REMOVED lines=10> */
[----:B--2---:R-:W-:Y:S01]  /*327c0*/  @!P0 IMAD.MOV.U32 R5, RZ, RZ, R31 ;  /* 0x000000ffff058224 */ /* 0x004fe200078e001f */
[----:B------:R-:W-:Y:S02]  /*327d0*/  PRMT R148, RZ, 0x7610, R148 ;  /* 0x00007610ff947816 */ /* 0x000fe40000000094 */
[----:B------:R-:W2:Y:S04]  /*327e0*/  LDL R31, [R1+0x2e90] ;  /* 0x002e9000011f7983 */ /* 0x000ea80000100800 */
[----:B------:R4:W2:Y:S02]  /*327f0*/  @!P0 LDG.E.U8 R44, desc[UR10][R4.64] ;  /* 0x0000000a042c8981 */ /* 0x0008a4000c1e1100 */
[----:B----4-:R-:W-:-:S02]  /*32800*/  @!P0 IMAD.MOV.U32 R4, RZ, RZ, R2 ;  /* 0x000000ffff048224 */ /* 0x010fc400078e0002 */
[----:B------:R-:W4:Y:S01]  /*32810*/  LDL R2, [R1+0x2eb4] ;  /* 0x002eb40001027983 */ /* 0x000f220000100800 */
[----:B------:R-:W-:-:S03]  /*32820*/  @!P0 IMAD.MOV.U32 R5, RZ, RZ, R7 ;  /* 0x000000ffff058224 */ /* 0x000fc600078e0007 */
[----:B------:R-:W2:Y:S04]  /*32830*/  LDL R7, [R1+0x2eb0] ;  /* 0x002eb00001077983 */ /* 0x000ea80000100800 */
[----:B------:R0:W2:Y:S02]  /*32840*/  @!P0 LDG.E.U8 R148, desc[UR10][R4.64] ;  /* 0x0000000a04948981 */ /* 0x0000a4000c1e1100 */
[----:B0-----:R-:W-:Y:S02]  /*32850*/  @!P0 IMAD.MOV.U32 R5, RZ, RZ, R29 ;  /* 0x000000ffff058224 */ /* 0x001fe400078e001d */
[----:B------:R-:W2:Y:S01]  /*32860*/  LDL R29, [R1+0x2e94] ;  /* 0x002e9400011d7983 */ /* 0x000ea20000100800 */
[----:B------:R-:W-:-:S03]  /*32870*/  @!P0 IMAD.MOV.U32 R4, RZ, RZ, R6 ;  /* 0x000000ffff048224 */ /* 0x000fc600078e0006 */
[----:B------:R-:W2:Y:S01]  /*32880*/  LDL R6, [R1+0x2e74] ;  /* 0x002e740001067983 */ /* 0x000ea20000100800 */
[----:B------:R-:W-:-:S06]  /*32890*/  PRMT R145, RZ, 0x7610, R145 ;  /* 0x00007610ff917816 */ /* 0x000fcc0000000091 */
[----:B------:R0:W2:Y:S01]  /*328a0*/  @!P0 LDG.E.U8 R145, desc[UR10][R4.64] ;  /* 0x0000000a04918981 */ /* 0x0000a2000c1e1100 */
[----:B------:R-:W-:Y:S01]  /*328b0*/  PRMT R140, RZ, 0x7610, R140 ;  /* 0x00007610ff8c7816 */ /* 0x000fe2000000008c */
[----:B0-----:R-:W-:Y:S02]  /*328c0*/  @!P0 IMAD.MOV.U32 R5, RZ, RZ, R15 ;  /* 0x000000ffff058224 */ /* 0x001fe400078e000f */
[----:B------:R-:W2:Y:S01]  /*328d0*/  LDL R15, [R1+0x2e70] ;  /* 0x002e7000010f7983 */ /* 0x000ea20000100800 */
[----:B------:R-:W-:-:S03]  /*328e0*/  @!P0 IMAD.MOV.U32 R4, RZ, RZ, R3 ;  /* 0x000000ffff048224 */ /* 0x000fc600078e0003 */
[----:B------:R-:W2:Y:S01]  /*328f0*/  LDL R3, [R1+0x2e54] ;  /* 0x002e540001037983 */ /* 0x000ea20000100800 */
[----:B------:R-:W-:-:S03]  /*32900*/  PRMT R137, RZ, 0x7610, R137 ;  /* 0x00007610ff897816 */ /* 0x000fc60000000089 */
[----:B------:R0:W2:Y:S02]  /*32910*/  @!P0 LDG.E.U8 R140, desc[UR10][R4.64] ;  /* 0x0000000a048c8981 */ /* 0x0000a4000c1e1100 */
[----:B0-----:R-:W-:Y:S02]  /*32920*/  @!P0 IMAD.MOV.U32 R5, RZ, RZ, R32 ;  /* 0x000000ffff058224 */ /* 0x001fe400078e0020 */
[----:B---3--:R-:W-:Y:S02]  /*32930*/  @!P0 IMAD.MOV.U32 R4, RZ, RZ, R10 ;  /* 0x000000ffff048224 */ /* 0x008fe400078e000a */
[----:B------:R-:W3:Y:S04]  /*32940*/  LDL R10, [R1+0x2e50] ;  /* 0x002e5000010a7983 */ /* 0x000ee80000100800 */
[----:B------:R4:W3:Y:S02]  /*32950*/  @!P0 LDG.E.U8 R137, desc[UR10][R4.64] ;  /* 0x0000000a04898981 */ /* 0x0008e4000c1e1100 */
[----:B----4-:R-:W-:-:S02]  /*32960*/  @!P0 IMAD.MOV.U32 R4, RZ, RZ, R2 ;  /* 0x000000ffff048224 */ /* 0x010fc400078e0002 */
[----:B------:R-:W4:Y:S01]  /*32970*/  LDL R2, [R1+0x2e34] ;  /* 0x002e340001027983 */ /* 0x000f220000100800 */
[----:B------:R-:W-:Y:S01]  /*32980*/  PRMT R132, RZ, 0x7610, R132 ;  /* 0x00007610ff847816 */ /* 0x000fe20000000084 */
[----:B--2---:R-:W-:Y:S01]  /*32990*/  @!P0 IMAD.MOV.U32 R5, RZ, RZ, R7 ;  /* 0x000000ffff058224 */ /* 0x004fe200078e0007 */
[----:B------:R-:W-:Y:S01]  /*329a0*/  PRMT R129, RZ, 0x7610, R129 ;  /* 0x00007610ff817816 */ /* 0x000fe20000000081 */
[----:B------:R-:W2:Y:S04]  /*329b0*/  LDL R7, [R1+0x2e30] ;  /* 0x002e300001077983 */ /* 0x000ea80000100800 */
[----:B------:R0:W2:Y:S02]  /*329c0*/  @!P0 LDG.E.U8 R132, desc[UR10][R4.64] ;  /* 0x0000000a04848981 */ /* 0x0000a4000c1e1100 */
[----:B0-----:R-:W-:-:S02]  /*329d0*/  @!P0 IMAD.MOV.U32 R4, RZ, RZ, R29 ;  /* 0x000000ffff048224 */ /* 0x001fc400078e001d */
[----:B------:R-:W-:Y:S02]  /*329e0*/  @!P0 IMAD.MOV.U32 R5, RZ, RZ, R31 ;  /* 0x000000ffff058224 */ /* 0x000fe400078e001f */
[----:B------:R-:W2:Y:S04]  /*329f0*/  LDL.LU R31, [R1+0x2df4] ;  /* 0x002df400011f7983 */ /* 0x000ea80000300800 */
[----:B------:R0:W2:Y:S02]  /*32a00*/  @!P0 LDG.E.U8 R129, desc[UR10][R4.64] ;  /* 0x0000000a04818981 */ /* 0x0000a4000c1e1100 */
[----:B0-----:R-:W-:Y:S02]  /*32a10*/  @!P0 IMAD.MOV.U32 R4, RZ, RZ, R6 ;  /* 0x000000ffff048224 */ /* 0x001fe400078e0006 */
[----:B------:R-:W2:Y:S04]  /*32a20*/  LDL R6, [R1+0x2e14] ;  /* 0x002e140001067983 */ /* 0x000ea80000100800 */
[----:B------:R-:W2:Y:S04]  /*32a30*/  LDL.LU R29, [R1+0x2db0] ;  /* 0x002db000011d7983 */ /* 0x000ea80000300800 */
[----:B------:R-:W2:Y:S01]  /*32a40*/  LDL R118, [R1+0x2d90] ;  /* 0x002d900001767983 */ /* 0x000ea20000100800 */
[----:B------:R-:W-:Y:S01]  /*32a50*/  PRMT R9, RZ, 0x7610, R9 ;  /* 0x00007610ff097816 */ /* 0x000fe20000000009 */
[----:B------:R-:W-:-:S02]  /*32a60*/  @!P0 IMAD.MOV.U32 R5, RZ, RZ, R15 ;  /* 0x000000ffff058224 */ /* 0x000fc400078e000f */
[----:B------:R-:W2:Y:S04]  /*32a70*/  LDL R40, [R1+0x2d70] ;  /* 0x002d700001287983 */ /* 0x000ea80000100800 */
[----:B------:R-:W2:Y:S04]  /*32a80*/  LDL R39, [R1+0x2d74] ;  /* 0x002d740001277983 */ /* 0x000ea80000100800 */
[----:B------:R0:W2:Y:S04]  /*32a90*/  @!P0 LDG.E.U8 R9, desc[UR10][R4.64] ;  /* 0x0000000a04098981 */ /* 0x0000a8000c1e1100 */
[----:B------:R-:W2:Y:S01]  /*32aa0*/  LDL R15, [R1+0x2d50] ;  /* 0x002d5000010f7983 */ /* 0x000ea20000100800 */
[----:B------:R-:W-:-:S02]  /*32ab0*/  PRMT R252, RZ, 0x7610, R252 ;  /* 0x00007610fffc7816 */ /* 0x000fc400000000fc */
[----:B------:R-:W-:Y:S01]  /*32ac0*/  PRMT R251, RZ, 0x7610, R251 ;  /* 0x00007610fffb7816 */ /* 0x000fe200000000fb */
[----:B------:R-:W2:Y:S01]  /*32ad0*/  LDL R35, [R1+0x2d10] ;  /* 0x002d100001237983 */ /* 0x000ea20000100800 */
[----:B0-----:R-:W-:-:S03]  /*32ae0*/  @!P0 IMAD.MOV.U32 R4, RZ, RZ, R3 ;  /* 0x000000ffff048224 */ /* 0x001fc600078e0003 */
[----:B------:R-:W2:Y:S01]  /*32af0*/  LDL R3, [R1+0x2d54] ;  /* 0x002d540001037983 */ /* 0x000ea20000100800 */
[----:B------:R-:W-:Y:S02]  /*32b00*/  PRMT R250, RZ, 0x7610, R250 ;  /* 0x00007610fffa7816 */ /* 0x000fe400000000fa */
[----:B------:R-:W-:Y:S01]  /*32b10*/  PRMT R249, RZ, 0x7610, R249 ;  /* 0x00007610fff97816 */ /* 0x000fe200000000f9 */
[----:B------:R-:W2:Y:S01]  /*32b20*/  LDL R32, [R1+0x2d14] ;  /* 0x002d140001207983 */ /* 0x000ea20000100800 */
[----:B---3--:R-:W-:Y:S01]  /*32b30*/  @!P0 IMAD.MOV.U32 R5, RZ, RZ, R10 ;  /* 0x000000ffff058224 */ /* 0x008fe200078e000a */
[----:B------:R-:W-:Y:S02]  /*32b40*/  PRMT R248, RZ, 0x7610, R248 ;  /* 0x00007610fff87816 */ /* 0x000fe400000000f8 */
[----:B------:R-:W3:Y:S04]  /*32b50*/  LDL R10, [R1+0x2cf0] ;  /* 0x002cf000010a7983 */ /* 0x000ee80000100800 */
[----:B------:R4:W3:Y:S02]  /*32b60*/  @!P0 LDG.E.U8 R252, desc[UR10][R4.64] ;  /* 0x0000000a04fc8981 */ /* 0x0008e4000c1e1100 */
[----:B----4-:R-:W-:-:S02]  /*32b70*/  @!P0 IMAD.MOV.U32 R4, RZ, RZ, R2 ;  /* 0x000000ffff048224 */ /* 0x010fc400078e0002 */
[----:B------:R-:W4:Y:S01]  /*32b80*/  LDL R2, [R1+0x2d34] ;  /* 0x002d340001027983 */ /* 0x000f220000100800 */
[----:B--2---:R-:W-:Y:S01]  /*32b90*/  @!P0 IMAD.MOV.U32 R5, RZ, RZ, R7 ;  /* 0x000000ffff058224 */ /* 0x004fe200078e0007 */
[----:B------:R-:W-:Y:S02]  /*32ba0*/  PRMT R247, RZ, 0x7610, R247 ;  /* 0x00007610fff77816 */ /* 0x000fe400000000f7 */
[----:B------:R-:W2:Y:S04]  /*32bb0*/  LDL R7, [R1+0x2d30] ;  /* 0x002d300001077983 */ /* 0x000ea80000100800 */
[----:B------:R0:W3:Y:S02]  /*32bc0*/  @!P0 LDG.E.U8 R251, desc[UR10][R4.64] ;  /* 0x0000000a04fb8981 */ /* 0x0000e4000c1e1100 */
[----:B0-----:R-:W-:-:S02]  /*32bd0*/  @!P0 IMAD.MOV.U32 R5, RZ, RZ, R128 ;  /* 0x000000ffff058224 */ /* 0x001fc400078e0080 */
[----:B------:R-:W-:Y:S01]  /*32be0*/  @!P0 IMAD.MOV.U32 R4, RZ, RZ, R6 ;  /* 0x000000ffff048224 */ /* 0x000fe200078e0006 */
[----:B------:R-:W-:Y:S01]  /*32bf0*/  PRMT R246, RZ, 0x7610, R246 ;  /* 0x00007610fff67816 */ /* 0x000fe200000000f6 */
[----:B------:R-:W3:Y:S04]  /*32c00*/  LDL R6, [R1+0x2cf4] ;  /* 0x002cf40001067983 */ /* 0x000ee80000100800 */
[----:B------:R0:W3:Y:S02]  /*32c10*/  @!P0 LDG.E.U8 R250, desc[UR10][R4.64] ;  /* 0x0000000a04fa8981 */ /* 0x0000e4000c1e1100 */
[----:B0-----:R-:W-:Y:S02]  /*32c20*/  @!P0 IMAD.MOV.U32 R4, RZ, RZ, R31 ;  /* 0x000000ffff048224 */ /* 0x001fe400078e001f */
[----:B------:R-:W-:-:S05]  /*32c30*/  @!P0 IMAD.MOV.U32 R5, RZ, RZ, R136 ;  /* 0x000000ffff058224 */ /* 0x000fca00078e0088 */
[----:B------:R0:W3:Y:S02]  /*32c40*/  @!P0 LDG.E.U8 R249, desc[UR10][R4.64] ;  /* 0x0000000a04f98981 */ /* 0x0000e4000c1e1100 */
[----:B0-----:R-:W-:Y:S02]  /*32c50*/  @!P0 IMAD.MOV.U32 R4, RZ, RZ, R133 ;  /* 0x000000ffff048224 */ /* 0x001fe400078e0085 */
[----:B------:R-:W-:-:S05]  /*32c60*/  @!P0 IMAD.MOV.U32 R5, RZ, RZ, R144 ;  /* 0x000000ffff058224 */ /* 0x000fca00078e0090 */
[----:B------:R0:W3:Y:S02]  /*32c70*/  @!P0 LDG.E.U8 R248, desc[UR10][R4.64] ;  /* 0x0000000a04f88981 */ /* 0x0000e4000c1e1100 */
[----:B0-----:R-:W-:Y:S02]  /*32c80*/  @!P0 IMAD.MOV.U32 R4, RZ, RZ, R141 ;  /* 0x000000ffff048224 */ /* 0x001fe400078e008d */
[----:B------:R-:W-:-:S05]  /*32c90*/  @!P0 IMAD.MOV.U32 R5, RZ, RZ, R29 ;  /* 0x000000ffff058224 */ /* 0x000fca00078e001d */
[----:B------:R0:W3:Y:S01]  /*32ca0*/  @!P0 LDG.E.U8 R247, desc[UR10][R4.64] ;  /* 0x0000000a04f78981 */ /* 0x0000e2000c1e1100 */
[----:B------:R-:W-:Y:S01]  /*32cb0*/  PRMT R245, RZ, 0x7610, R245 ;  /* 0x00007610fff57816 */ /* 0x000fe200000000f5 */
[----:B0-----:R-:W-:Y:S02]  /*32cc0*/  @!P0 IMAD.MOV.U32 R4, RZ, RZ, R149 ;  /* 0x000000ffff048224 */ /* 0x001fe400078e0095 */
[----:B------:R-:W-:-:S05]  /*32cd0*/  @!P0 IMAD.MOV.U32 R5, RZ, RZ, R118 ;  /* 0x000000ffff058224 */ /* 0x000fca00078e0076 */
[----:B------:R0:W3:Y:S02]  /*32ce0*/  @!P0 LDG.E.U8 R246, desc[UR10][R4.64] ;  /* 0x0000000a04f68981 */ /* 0x0000e4000c1e1100 */
[----:B0-----:R-:W-:Y:S02]  /*32cf0*/  @!P0 IMAD.MOV.U32 R4, RZ, RZ, R39 ;  /* 0x000000ffff048224 */ /* 0x001fe400078e0027 */
[----:B------:R-:W-:Y:S01]  /*32d00*/  @!P0 IMAD.MOV.U32 R5, RZ, RZ, R40 ;  /* 0x000000ffff058224 */ /* 0x000fe200078e0028 */
[----:B------:R-:W-:Y:S01]  /*32d10*/  PRMT R244, RZ, 0x7610, R244 ;  /* 0x00007610fff47816 */ /* 0x000fe200000000f4 */
[----:B------:R-:W3:Y:S04]  /*32d20*/  LDL R40, [R1+0x2c90] ;  /* 0x002c900001287983 */ /* 0x000ee80000100800 */
[----:B------:R0:W3:Y:S01]  /*32d30*/  @!P0 LDG.E.U8 R245, desc[UR10][R4.64] ;  /* 0x0000000a04f58981 */ /* 0x0000e2000c1e1100 */
[----:B------:R-:W-:-:S02]  /*32d40*/  PRMT R243, RZ, 0x7610, R243 ;  /* 0x00007610fff37816 */ /* 0x000fc400000000f3 */
[----:B------:R-:W-:Y:S01]  /*32d50*/  PRMT R242, RZ, 0x7610, R242 ;  /* 0x00007610fff27816 */ /* 0x000fe200000000f2 */
[----:B------:R-:W3:Y:S01]  /*32d60*/  LDL R39, [R1+0x2c94] ;  /* 0x002c940001277983 */ /* 0x000ee20000100800 */
[----:B0-----:R-:W-:Y:S02]  /*32d70*/  @!P0 IMAD.MOV.U32 R4, RZ, RZ, R3 ;  /* 0x000000ffff048224 */ /* 0x001fe400078e0003 */
[----:B------:R-:W-:Y:S01]  /*32d80*/  @!P0 IMAD.MOV.U32 R5, RZ, RZ, R15 ;  /* 0x000000ffff058224 */ /* 0x000fe200078e000f */
[----:B------:R-:W3:Y:S04]  /*32d90*/  LDL R3, [R1+0x2cd4] ;  /* 0x002cd40001037983 */ /* 0x000ee80000100800 */
[----:B------:R-:W3:Y:S04]  /*32da0*/  LDL R15, [R1+0x2cd0] ;  /* 0x002cd000010f7983 */ /* 0x000ee80000100800 */
[----:B------:R4:W3:Y:S02]  /*32db0*/  @!P0 LDG.E.U8 R244, desc[UR10][R4.64] ;  /* 0x0000000a04f48981 */ /* 0x0008e4000c1e1100 */
[----:B----4-:R-:W-:-:S02]  /*32dc0*/  @!P0 IMAD.MOV.U32 R4, RZ, RZ, R2 ;  /* 0x000000ffff048224 */ /* 0x010fc400078e0002 */
[----:B------:R-:W4:Y:S01]  /*32dd0*/  LDL R2, [R1+0x2cb4] ;  /* 0x002cb40001027983 */ /* 0x000f220000100800 */
[----:B--2---:R-:W-:-:S03]  /*32de0*/  @!P0 IMAD.MOV.U32 R5, RZ, RZ, R7 ;  /* 0x000000ffff058224 */ /* 0x004fc600078e0007 */
[----:B------:R-:W2:Y:S04]  /*32df0*/  LDL R7, [R1+0x2cb0] ;  /* 0x002cb00001077983 */ /* 0x000ea80000100800 */
[----:B------:R0:W2:Y:S01]  /*32e00*/  @!P0 LDG.E.U8 R243, desc[UR10][R4.64] ;  /* 0x0000000a04f38981 */ /* 0x0000a2000c1e1100 */
[----:B------:R-:W-:Y:S01]  /*32e10*/  PRMT R241, RZ, 0x7610, R241 ;  /* 0x00007610fff17816 */ /* 0x000fe200000000f1 */
[----:B0-----:R-:W-:Y:S02]  /*32e20*/  @!P0 IMAD.MOV.U32 R4, RZ, RZ, R32 ;  /* 0x000000ffff048224 */ /* 0x001fe400078e0020 */
[----:B------:R-:W-:Y:S01]  /*32e30*/  @!P0 IMAD.MOV.U32 R5, RZ, RZ, R35 ;  /* 0x000000ffff058224 */ /* 0x000fe200078e0023 */
[----:B------:R-:W-:Y:S01]  /*32e40*/  PRMT R240, RZ, 0x7610, R240 ;  /* 0x00007610fff07816 */ /* 0x000fe200000000f0 */
[----:B------:R-:W2:Y:S04]  /*32e50*/  LDL R35, [R1+0x2c30] ;  /* 0x002c300001237983 */ /* 0x000ea80000100800 */
[----:B------:R3:W2:Y:S04]  /*32e60*/  @!P0 LDG.E.U8 R242, desc[UR10][R4.64] ;  /* 0x0000000a04f28981 */ /* 0x0006a8000c1e1100 */
[----:B------:R-:W2:Y:S01]  /*32e70*/  LDL R32, [R1+0x2c34] ;  /* 0x002c340001207983 */ /* 0x000ea20000100800 */
[----:B---3--:R-:W-:-:S02]  /*32e80*/  @!P0 IMAD.MOV.U32 R4, RZ, RZ, R6 ;  /* 0x000000ffff048224 */ /* 0x008fc400078e0006 */
[----:B------:R-:W-:Y:S01]  /*32e90*/  @!P0 IMAD.MOV.U32 R5, RZ, RZ, R10 ;  /* 0x000000ffff058224 */ /* 0x000fe200078e000a */
[----:B------:R-:W3:Y:S04]  /*32ea0*/  LDL R6, [R1+0x2c74] ;  /* 0x002c740001067983 */ /* 0x000ee80000100800 */
[----:B------:R-:W3:Y:S04]  /*32eb0*/  LDL R10, [R1+0x2c70] ;  /* 0x002c7000010a7983 */ /* 0x000ee80000100800 */
[----:B------:R0:W3:Y:S02]  /*32ec0*/  @!P0 LDG.E.U8 R241, desc[UR10][R4.64] ;  /* 0x0000000a04f18981 */ /* 0x0000e4000c1e1100 */
[----:B0-----:R-:W-:-:S02]  /*32ed0*/  @!P0 IMAD.MOV.U32 R4, RZ, RZ, R3 ;  /* 0x000000ffff048224 */ /* 0x001fc400078e0003 */
[----:B------:R-:W3:Y:S01]  /*32ee0*/  LDL R3, [R1+0x2c54] ;  /* 0x002c540001037983 */ /* 0x000ee20000100800 */
[----:B------:R-:W-:-:S03]  /*32ef0*/  @!P0 IMAD.MOV.U32 R5, RZ, RZ, R15 ;  /* 0x000000ffff058224 */ /* 0x000fc600078e000f */
[----:B------:R-:W3:Y:S04]  /*32f00*/  LDL R15, [R1+0x2c50] ;  /* 0x002c5000010f7983 */ /* 0x000ee80000100800 */
[----:B------:R4:W3:Y:S02]  /*32f10*/  @!P0 LDG.E.U8 R240, desc[UR10][R4.64] ;  /* 0x0000000a04f08981 */ /* 0x0008e4000c1e1100 */
[----:B----4-:R-:W-:Y:S02]  /*32f20*/  @!P0 IMAD.MOV.U32 R4, RZ, RZ, R2 ;  /* 0x000000ffff048224 */ /* 0x010fe400078e0002 */
[----:B------:R-:W4:Y:S01]  /*32f30*/  LDL R2, [R1+0x2c14] ;  /* 0x002c140001027983 */ /* 0x000f220000100800 */
[----:B------:R-:W-:Y:S01]  /*32f40*/  PRMT R239, RZ, 0x7610, R239 ;  /* 0x00007610ffef7816 */ /* 0x000fe200000000ef */
[----:B--2---:R-:W-:-:S02]  /*32f50*/  @!P0 IMAD.MOV.U32 R5, RZ, RZ, R7 ;  /* 0x000000ffff058224 */ /* 0x004fc400078e0007 */
[----:B------:R-:W2:Y:S01]  /*32f60*/  LDL R7, [R1+0x2c10] ;  /* 0x002c100001077983 */ /* 0x000ea20000100800 */
[----:B------:R-:W-:-:S03]  /*32f70*/  PRMT R238, RZ, 0x7610, R238 ;  /* 0x00007610ffee7816 */ /* 0x000fc600000000ee */
[----:B------:R0:W2:Y:S01]  /*32f80*/  @!P0 LDG.E.U8 R239, desc[UR10][R4.64] ;  /* 0x0000000a04ef8981 */ /* 0x0000a2000c1e1100 */
[----:B------:R-:W-:Y:S01]  /*32f90*/  PRMT R237, RZ, 0x7610, R237 ;  /* 0x00007610ffed7816 */ /* 0x000fe200000000ed */
[----:B0-----:R-:W-:Y:S02]  /*32fa0*/  @!P0 IMAD.MOV.U32 R4, RZ, RZ, R39 ;  /* 0x000000ffff048224 */ /* 0x001fe400078e0027 */
[----:B------:R-:W-:Y:S01]  /*32fb0*/  @!P0 IMAD.MOV.U32 R5, RZ, RZ, R40 ;  /* 0x000000ffff058224 */ /* 0x000fe200078e0028 */
[----:B------:R-:W-:Y:S01]  /*32fc0*/  PRMT R236, RZ, 0x7610, R236 ;  /* 0x00007610ffec7816 */ /* 0x000fe200000000ec */
[----:B------:R-:W2:Y:S04]  /*32fd0*/  LDL R40, [R1+0x2bb0] ;  /* 0x002bb00001287983 */ /* 0x000ea80000100800 */
[----:B------:R3:W2:Y:S01]  /*32fe0*/  @!P0 LDG.E.U8 R238, desc[UR10][R4.64] ;  /* 0x0000000a04ee8981 */ /* 0x0006a2000c1e1100 */
[----:B------:R-:W-:-:S03]  /*32ff0*/  PRMT R235, RZ, 0x7610, R235 ;  /* 0x00007610ffeb7816 */ /* 0x000fc600000000eb */
[----:B------:R-:W2:Y:S01]  /*33000*/  LDL R39, [R1+0x2bb4] ;  /* 0x002bb40001277983 */ /* 0x000ea20000100800 */
[----:B---3--:R-:W-:-:S03]  /*33010*/  @!P0 IMAD.MOV.U32 R4, RZ, RZ, R6 ;  /* 0x000000ffff048224 */ /* 0x008fc600078e0006 */
[----:B------:R-:W3:Y:S01]  /*33020*/  LDL R6, [R1+0x2bf4] ;  /* 0x002bf40001067983 */ /* 0x000ee20000100800 */
[----:B------:R-:W-:-:S03]  /*33030*/  @!P0 IMAD.MOV.U32 R5, RZ, RZ, R10 ;  /* 0x000000ffff058224 */ /* 0x000fc600078e000a */
[----:B------:R-:W3:Y:S04]  /*33040*/  LDL R10, [R1+0x2bf0] ;  /* 0x002bf000010a7983 */ /* 0x000ee80000100800 */
[----:B------:R0:W3:Y:S02]  /*33050*/  @!P0 LDG.E.U8 R237, desc[UR10][R4.64] ;  /* 0x0000000a04ed8981 */ /* 0x0000e4000c1e1100 */
[----:B0-----:R-:W-:Y:S02]  /*33060*/  @!P0 IMAD.MOV.U32 R4, RZ, RZ, R3 ;  /* 0x000000ffff048224 */ /* 0x001fe400078e0003 */
[----:B------:R-:W3:Y:S01]  /*33070*/  LDL R3, [R1+0x2bd4] ;  /* 0x002bd40001037983 */ /* 0x000ee20000100800 */
[----:B------:R-:W-:-:S03]  /*33080*/  @!P0 IMAD.MOV.U32 R5, RZ, RZ, R15 ;  /* 0x000000ffff058224 */ /* 0x000fc600078e000f */
[----:B------:R-:W3:Y:S04]  /*33090*/  LDL R15, [R1+0x2bd0] ;  /* 0x002bd000010f7983 */ /* 0x000ee80000100800 */
        /* <DEDUP_REMOVED lines=9> */
[----:B----4-:R-:W-:-:S03]  /*33130*/  @!P0 IMAD.MOV.U32 R4, RZ, RZ, R2 ;  /* 0x000000ffff048224 */ /* 0x010fc600078e0002 */
[----:B------:R-:W4:Y:S01]  /*33140*/  LDL R2, [R1+0x2b94] ;  /* 0x002b940001027983 */ /* 0x000f220000100800 */
[----:B--2---:R-:W-:-:S03]  /*33150*/  @!P0 IMAD.MOV.U32 R5, RZ, RZ, R7 ;  /* 0x000000ffff058224 */ /* 0x004fc600078e0007 */
[----:B------:R-:W2:Y:S04]  /*33160*/  LDL R7, [R1+0x2b90] ;  /* 0x002b900001077983 */ /* 0x000ea80000100800 */
[----:B------:R3:W2:Y:S01]  /*33170*/  @!P0 LDG.E.U8 R234, desc[UR10][R4.64] ;  /* 0x0000000a04ea8981 */ /* 0x0006a2000c1e1100 */
[----:B------:R-:W-:Y:S01]  /*33180*/  PRMT R231, RZ, 0x7610, R231 ;  /* 0x00007610ffe77816 */ /* 0x000fe200000000e7 */
[----:B---3--:R-:W-:Y:S02]  /*33190*/  @!P0 IMAD.MOV.U32 R4, RZ, RZ, R6 ;  /* 0x000000ffff048224 */ /* 0x008fe400078e0006 */
        /* <DEDUP_REMOVED lines=32> */
[----:B------:R0:W3:Y:S04]  /*333a0*/  @!P0 LDG.E.U8 R228, desc[UR10][R4.64] ;  /* 0x0000000a04e48981 */ /* 0x0000e8000c1e1100 */
[----:B------:R-:W3:Y:S01]  /*333b0*/  LDL R32, [R1+0x2a74] ;  /* 0x002a740001207983 */ /* 0x000ee20000100800 */
[----:B0-----:R-:W-:-:S03]  /*333c0*/  @!P0 IMAD.MOV.U32 R4, RZ, RZ, R3 ;  /* 0x000000ffff048224 */ /* 0x001fc600078e0003 */
[----:B------:R-:W3:Y:S01]  /*333d0*/  LDL R3, [R1+0x2ab4] ;  /* 0x002ab40001037983 */ /* 0x000ee20000100800 */
[----:B------:R-:W-:-:S03]  /*333e0*/  @!P0 IMAD.MOV.U32 R5, RZ, RZ, R15 ;  /* 0x000000ffff058224 */ /* 0x000fc600078e000f */
[----:B------:R-:W3:Y:S04]  /*333f0*/  LDL R15, [R1+0x2ab0] ;  /* 0x002ab000010f7983 */ /* 0x000ee80000100800 */
[----:B------:R4:W3:Y:S02]  /*33400*/  @!P0 LDG.E.U8 R227, desc[UR10][R4.64] ;  /* 0x0000000a04e38981 */ /* 0x0008e4000c1e1100 */
[----:B----4-:R-:W-:Y:S02]  /*33410*/  @!P0 IMAD.MOV.U32 R4, RZ, RZ, R2 ;  /* 0x000000ffff048224 */ /* 0x010fe400078e0002 */
[----:B------:R-:W4:Y:S01]  /*33420*/  LDL R2, [R1+0x2a94] ;  /* 0x002a940001027983 */ /* 0x000f220000100800 */
[----:B--2---:R-:W-:-:S03]  /*33430*/  @!P0 IMAD.MOV.U32 R5, RZ, RZ, R7 ;  /* 0x000000ffff058224 */ /* 0x004fc600078e0007 */
[----:B------:R-:W2:Y:S01]  /*33440*/  LDL R7, [R1+0x2a90] ;  /* 0x002a900001077983 */ /* 0x000ea20000100800 */
[----:B------:R-:W-:-:S03]  /*33450*/  PRMT R225, RZ, 0x7610, R225 ;  /* 0x00007610ffe17816 */ /* 0x000fc600000000e1 */
[----:B------:R3:W2:Y:S01]  /*33460*/  @!P0 LDG.E.U8 R226, desc[UR10][R4.64] ;  /* 0x0000000a04e28981 */ /* 0x0006a2000c1e1100 */
[----:B------:R-:W-:Y:S02]  /*33470*/  PRMT R224, RZ, 0x7610, R224 ;  /* 0x00007610ffe07816 */ /* 0x000fe400000000e0 */
        /* <DEDUP_REMOVED lines=11> */
[----:B------:R-:W-:-:S03]  /*33530*/  PRMT R221, RZ, 0x7610, R221 ;  /* 0x00007610ffdd7816 */ /* 0x000fc600000000dd */
        /* <DEDUP_REMOVED lines=9> */
[----:B------:R-:W2:Y:S04]  /*335d0*/  LDL R7, [R1+0x2a10] ;  /* 0x002a100001077983 */ /* 0x000ea80000100800 */
[----:B------:R0:W2:Y:S02]  /*335e0*/  @!P0 LDG.E.U8 R222, desc[UR10][R4.64] ;  /* 0x0000000a04de8981 */ /* 0x0000a4000c1e1100 */
        /* <DEDUP_REMOVED lines=17> */
[----:B----4-:R-:W-:Y:S02]  /*33700*/  @!P0 IMAD.MOV.U32 R4, RZ, RZ, R2 ;  /* 0x000000ffff048224 */ /* 0x010fe400078e0002 */
[----:B------:R-:W4:Y:S01]  /*33710*/  LDL R2, [R1+0x2994] ;  /* 0x0029940001027983 */ /* 0x000f220000100800 */
[----:B------:R-:W-:Y:S01]  /*33720*/  PRMT R218, RZ, 0x7610, R218 ;  /* 0x00007610ffda7816 */ /* 0x000fe200000000da */
[----:B--2---:R-:W-:Y:S01]  /*33730*/  @!P0 IMAD.MOV.U32 R5, RZ, RZ, R7 ;  /* 0x000000ffff058224 */ /* 0x004fe200078e0007 */
[----:B------:R-:W-:Y:S01]  /*33740*/  PRMT R217, RZ, 0x7610, R217 ;  /* 0x00007610ffd97816 */ /* 0x000fe200000000d9 */
[----:B------:R-:W2:Y:S04]  /*33750*/  LDL R7, [R1+0x2974] ;  /* 0x0029740001077983 */ /* 0x000ea80000100800 */
[----:B------:R0:W2:Y:S02]  /*33760*/  @!P0 LDG.E.U8 R218, desc[UR10][R4.64] ;  /* 0x0000000a04da8981 */ /* 0x0000a4000c1e1100 */
[----:B0-----:R-:W-:-:S02]  /*33770*/  @!P0 IMAD.MOV.U32 R4, RZ, RZ, R39 ;  /* 0x000000ffff048224 */ /* 0x001fc400078e0027 */
[----:B------:R-:W-:-:S05]  /*33780*/  @!P0 IMAD.MOV.U32 R5, RZ, RZ, R40 ;  /* 0x000000ffff058224 */ /* 0x000fca00078e0028 */
[----:B------:R3:W2:Y:S01]  /*33790*/  @!P0 LDG.E.U8 R217, desc[UR10][R4.64] ;  /* 0x0000000a04d98981 */ /* 0x0006a2000c1e1100 */
[----:B------:R-:W-:Y:S01]  /*337a0*/  PRMT R216, RZ, 0x7610, R216 ;  /* 0x00007610ffd87816 */ /* 0x000fe200000000d8 */
[----:B---3--:R-:W-:Y:S02]  /*337b0*/  @!P0 IMAD.MOV.U32 R4, RZ, RZ, R6 ;  /* 0x000000ffff048224 */ /* 0x008fe400078e0006 */
[----:B------:R-:W3:Y:S01]  /*337c0*/  LDL R6, [R1+0x2954] ;  /* 0x0029540001067983 */ /* 0x000ee20000100800 */
[----:B------:R-:W-:-:S03]  /*337d0*/  @!P0 IMAD.MOV.U32 R5, RZ, RZ, R10 ;  /* 0x000000ffff058224 */ /* 0x000fc600078e000a */
[----:B------:R-:W3:Y:S01]  /*337e0*/  LDL R10, [R1+0x2950] ;  /* 0x00295000010a7983 */ /* 0x000ee20000100800 */
[----:B------:R-:W-:-:S03]  /*337f0*/  PRMT R215, RZ, 0x7610, R215 ;  /* 0x00007610ffd77816 */ /* 0x000fc600000000d7 */
[----:B------:R0:W3:Y:S02]  /*33800*/  @!P0 LDG.E.U8 R216, desc[UR10][R4.64] ;  /* 0x0000000a04d88981 */ /* 0x0000e4000c1e1100 */
[----:B0-----:R-:W-:Y:S01]  /*33810*/  @!P0 IMAD.MOV.U32 R5, RZ, RZ, R35 ;  /* 0x000000ffff058224 */ /* 0x001fe200078e0023 */
[----:B------:R-:W-:Y:S01]  /*33820*/  PRMT R214, RZ, 0x7610, R214 ;  /* 0x00007610ffd67816 */ /* 0x000fe200000000d6 */
[----:B------:R-:W-:Y:S02]  /*33830*/  @!P0 IMAD.MOV.U32 R4, RZ, RZ, R3 ;  /* 0x000000ffff048224 */ /* 0x000fe400078e0003 */
[----:B------:R-:W3:Y:S04]  /*33840*/  LDL.LU R3, [R1+0x2910] ;  /* 0x0029100001037983 */ /* 0x000ee80000300800 */
[----:B------:R0:W3:Y:S02]  /*33850*/  @!P0 LDG.E.U8 R215, desc[UR10][R4.64] ;  /* 0x0000000a04d78981 */ /* 0x0000e4000c1e1100 */
[----:B0-----:R-:W-:-:S02]  /*33860*/  @!P0 IMAD.MOV.U32 R5, RZ, RZ, R32 ;  /* 0x000000ffff058224 */ /* 0x001fc400078e0020 */
[----:B----4-:R-:W-:Y:S02]  /*33870*/  @!P0 IMAD.MOV.U32 R4, RZ, RZ, R2 ;  /* 0x000000ffff048224 */ /* 0x010fe400078e0002 */
[----:B------:R-:W4:Y:S04]  /*33880*/  LDL R2, [R1+0x2934] ;  /* 0x0029340001027983 */ /* 0x000f280000100800 */
[----:B------:R0:W4:Y:S02]  /*33890*/  @!P0 LDG.E.U8 R214, desc[UR10][R4.64] ;  /* 0x0000000a04d68981 */ /* 0x000124000c1e1100 */
[----:B0-----:R-:W-:Y:S02]  /*338a0*/  @!P0 IMAD.MOV.U32 R5, RZ, RZ, R15 ;  /* 0x000000ffff058224 */ /* 0x001fe400078e000f */
[----:B------:R-:W4:Y:S01]  /*338b0*/  LDL R15, [R1+0x28f0] ;  /* 0x0028f000010f7983 */ /* 0x000f220000100800 */
[----:B------:R-:W-:Y:S01]  /*338c0*/  PRMT R213, RZ, 0x7610, R213 ;  /* 0x00007610ffd57816 */ /* 0x000fe200000000d5 */
[----:B--2---:R-:W-:-:S02]  /*338d0*/  @!P0 IMAD.MOV.U32 R4, RZ, RZ, R7 ;  /* 0x000000ffff048224 */ /* 0x004fc400078e0007 */
[----:B------:R-:W2:Y:S04]  /*338e0*/  LDL R7, [R1+0x2890] ;  /* 0x0028900001077983 */ /* 0x000ea80000100800 */
[----:B------:R3:W2:Y:S04]  /*338f0*/  @!P0 LDG.E.U8 R213, desc[UR10][R4.64] ;  /* 0x0000000a04d58981 */ /* 0x0006a8000c1e1100 */
[----:B------:R-:W2:Y:S01]  /*33900*/  LDL.LU R125, [R1+0x28d4] ;  /* 0x0028d400017d7983 */ /* 0x000ea20000300800 */
[----:B---3--:R-:W-:-:S03]  /*33910*/  @!P0 IMAD.MOV.U32 R4, RZ, RZ, R6 ;  /* 0x000000ffff048224 */ /* 0x008fc600078e0006 */
[----:B------:R-:W3:Y:S01]  /*33920*/  LDL R6, [R1+0x2870] ;  /* 0x0028700001067983 */ /* 0x000ee20000100800 */
[----:B------:R-:W-:-:S03]  /*33930*/  @!P0 IMAD.MOV.U32 R5, RZ, RZ, R10 ;  /* 0x000000ffff058224 */ /* 0x000fc600078e000a */
[----:B------:R-:W2:Y:S04]  /*33940*/  LDL.LU R10, [R1+0x28f4] ;  /* 0x0028f400010a7983 */ /* 0x000ea80000300800 */
[----:B------:R-:W3:Y:S04]  /*33950*/  LDL.LU R39, [R1+0x28b0] ;  /* 0x0028b00001277983 */ /* 0x000ee80000300800 */
[----:B------:R-:W3:Y:S01]  /*33960*/  LDL.LU R35, [R1+0x28d0] ;  /* 0x0028d00001237983 */ /* 0x000ee20000300800 */
[----:B------:R-:W-:-:S03]  /*33970*/  PRMT R212, RZ, 0x7610, R212 ;  /* 0x00007610ffd47816 */ /* 0x000fc600000000d4 */
[----:B------:R-:W3:Y:S01]  /*33980*/  LDL.LU R32, [R1+0x28b4] ;  /* 0x0028b40001207983 */ /* 0x000ee20000300800 */
[----:B------:R-:W-:-:S03]  /*33990*/  PRMT R211, RZ, 0x7610, R211 ;  /* 0x00007610ffd37816 */ /* 0x000fc600000000d3 */
[----:B------:R0:W3:Y:S04]  /*339a0*/  @!P0 LDG.E.U8 R212, desc[UR10][R4.64] ;  /* 0x0000000a04d48981 */ /* 0x0000e8000c1e1100 */
[----:B------:R-:W3:Y:S01]  /*339b0*/  LDL.LU R40, [R1+0x2874] ;  /* 0x0028740001287983 */ /* 0x000ee20000300800 */
[----:B------:R-:W-:Y:S01]  /*339c0*/  PRMT R210, RZ, 0x7610, R210 ;  /* 0x00007610ffd27816 */ /* 0x000fe200000000d2 */
[----:B0-----:R-:W-:Y:S02]  /*339d0*/  @!P0 IMAD.MOV.U32 R5, RZ, RZ, R8 ;  /* 0x000000ffff058224 */ /* 0x001fe400078e0008 */
[----:B----4-:R-:W-:Y:S02]  /*339e0*/  @!P0 IMAD.MOV.U32 R4, RZ, RZ, R2 ;  /* 0x000000ffff048224 */ /* 0x010fe400078e0002 */
[----:B------:R-:W4:Y:S04]  /*339f0*/  LDL.LU R2, [R1+0x2894] ;  /* 0x0028940001027983 */ /* 0x000f280000300800 */
[----:B------:R0:W4:Y:S04]  /*33a00*/  @!P0 LDG.E.U8 R211, desc[UR10][R4.64] ;  /* 0x0000000a04d38981 */ /* 0x000128000c1e1100 */
[----:B------:R-:W-:Y:S01]  /*33a10*/  STL [R1+0x51ec], R8 ;  /* 0x0051ec0801007387 */ /* 0x000fe20000100800 */
[----:B0-----:R-:W-:-:S02]  /*33a20*/  @!P0 IMAD.MOV.U32 R4, RZ, RZ, R11 ;  /* 0x000000ffff048224 */ /* 0x001fc400078e000b */
[----:B------:R-:W-:Y:S01]  /*33a30*/  @!P0 IMAD.MOV.U32 R5, RZ, RZ, R3 ;  /* 0x000000ffff058224 */ /* 0x000fe200078e0003 */
[----:B------:R0:W-:Y:S04]  /*33a40*/  STL [R1+0x51f0], R11 ;  /* 0x0051f00b01007387 */ /* 0x0001e80000100800 */
[----:B------:R1:W4:Y:S04]  /*33a50*/  @!P0 LDG.E.U8 R210, desc[UR10][R4.64] ;  /* 0x0000000a04d28981 */ /* 0x000328000c1e1100 */
[----:B------:R-:W4:Y:S01]  /*33a60*/  LDL R118, [R1+0x2074] ;  /* 0x0020740001767983 */ /* 0x000f220000100800 */
[----:B------:R-:W-:-:S02]  /*33a70*/  PRMT R209, RZ, 0x7610, R209 ;  /* 0x00007610ffd17816 */ /* 0x000fc400000000d1 */
[----:B------:R-:W-:Y:S01]  /*33a80*/  PRMT R208, RZ, 0x7610, R208 ;  /* 0x00007610ffd07816 */ /* 0x000fe200000000d0 */
[----:B0-----:R-:W4:Y:S01]  /*33a90*/  LDL R11, [R1+0x3008] ;  /* 0x00300800010b7983 */ /* 0x001f220000100800 */
[----:B-1----:R-:W-:-:S03]  /*33aa0*/  @!P0 IMAD.MOV.U32 R5, RZ, RZ, R15 ;  /* 0x000000ffff058224 */ /* 0x002fc600078e000f */
[----:B------:R-:W4:Y:S01]  /*33ab0*/  LDL R15, [R1+0x3034] ;  /* 0x00303400010f7983 */ /* 0x000f220000100800 */
[----:B------:R-:W-:Y:S02]  /*33ac0*/  PRMT R207, RZ, 0x7610, R207 ;  /* 0x00007610ffcf7816 */ /* 0x000fe400000000cf */
[----:B------:R-:W-:Y:S01]  /*33ad0*/  PRMT R206, RZ, 0x7610, R206 ;  /* 0x00007610ffce7816 */ /* 0x000fe200000000ce */
[----:B------:R-:W4:Y:S01]  /*33ae0*/  LDL R8, [R1+0x300c] ;  /* 0x00300c0001087983 */ /* 0x000f220000100800 */
[----:B--2---:R-:W-:-:S05]  /*33af0*/  @!P0 IMAD.MOV.U32 R4, RZ, RZ, R10 ;  /* 0x000000ffff048224 */ /* 0x004fca00078e000a */
[----:B------:R0:W2:Y:S02]  /*33b00*/  @!P0 LDG.E.U8 R209, desc[UR10][R4.64] ;  /* 0x0000000a04d18981 */ /* 0x0000a4000c1e1100 */
[----:B0-----:R-:W-:Y:S02]  /*33b10*/  @!P0 IMAD.MOV.U32 R4, RZ, RZ, R125 ;  /* 0x000000ffff048224 */ /* 0x001fe400078e007d */
[----:B---3--:R-:W-:-:S05]  /*33b20*/  @!P0 IMAD.MOV.U32 R5, RZ, RZ, R35 ;  /* 0x000000ffff058224 */ /* 0x008fca00078e0023 */
[----:B------:R0:W3:Y:S02]  /*33b30*/  @!P0 LDG.E.U8 R208, desc[UR10][R4.64] ;  /* 0x0000000a04d08981 */ /* 0x0000e4000c1e1100 */
[----:B0-----:R-:W-:Y:S02]  /*33b40*/  @!P0 IMAD.MOV.U32 R4, RZ, RZ, R32 ;  /* 0x000000ffff048224 */ /* 0x001fe400078e0020 */
[----:B------:R-:W-:-:S05]  /*33b50*/  @!P0 IMAD.MOV.U32 R5, RZ, RZ, R39 ;  /* 0x000000ffff058224 */ /* 0x000fca00078e0027 */
[----:B------:R0:W3:Y:S01]  /*33b60*/  @!P0 LDG.E.U8 R207, desc[UR10][R4.64] ;  /* 0x0000000a04cf8981 */ /* 0x0000e2000c1e1100 */
[----:B------:R-:W-:Y:S01]  /*33b70*/  PRMT R205, RZ, 0x7610, R205 ;  /* 0x00007610ffcd7816 */ /* 0x000fe200000000cd */
[----:B0-----:R-:W-:Y:S01]  /*33b80*/  @!P0 IMAD.MOV.U32 R5, RZ, RZ, R7 ;  /* 0x000000ffff058224 */ /* 0x001fe200078e0007 */
[----:B------:R-:W-:Y:S01]  /*33b90*/  PRMT R204, RZ, 0x7610, R204 ;  /* 0x00007610ffcc7816 */ /* 0x000fe200000000cc */
[----:B------:R-:W2:Y:S01]  /*33ba0*/  LDL R7, [R1+0x2fe8] ;  /* 0x002fe80001077983 */ /* 0x000ea20000100800 */
[----:B----4-:R-:W-:-:S05]  /*33bb0*/  @!P0 IMAD.MOV.U32 R4, RZ, RZ, R2 ;  /* 0x000000ffff048224 */ /* 0x010fca00078e0002 */
[----:B------:R0:W4:Y:S02]  /*33bc0*/  @!P0 LDG.E.U8 R206, desc[UR10][R4.64] ;  /* 0x0000000a04ce8981 */ /* 0x000124000c1e1100 */
[----:B0-----:R-:W-:Y:S02]  /*33bd0*/  @!P0 IMAD.MOV.U32 R4, RZ, RZ, R40 ;  /* 0x000000ffff048224 */ /* 0x001fe400078e0028 */
[----:B------:R-:W-:Y:S02]  /*33be0*/  @!P0 IMAD.MOV.U32 R5, RZ, RZ, R6 ;  /* 0x000000ffff058224 */ /* 0x000fe400078e0006 */
[----:B------:R-:W3:Y:S04]  /*33bf0*/  LDL R6, [R1+0x2fec] ;  /* 0x002fec0001067983 */ /* 0x000ee80000100800 */
[----:B------:R-:W4:Y:S04]  /*33c00*/  LDL.LU R127, [R1+0x2dec] ;  /* 0x002dec00017f7983 */ /* 0x000f280000300800 */
[----:B------:R0:W4:Y:S04]  /*33c10*/  @!P0 LDG.E.U8 R205, desc[UR10][R4.64] ;  /* 0x0000000a04cd8981 */ /* 0x000128000c1e1100 */
[----:B------:R-:W4:Y:S04]  /*33c20*/  LDL.LU R130, [R1+0x2e08] ;  /* 0x002e080001827983 */ /* 0x000f280000300800 */
[----:B------:R-:W4:Y:S01]  /*33c30*/  LDL.LU R135, [R1+0x2dcc] ;  /* 0x002dcc0001877983 */ /* 0x000f220000300800 */
[----:B0-----:R-:W-:-:S02]  /*33c40*/  @!P0 IMAD.MOV.U32 R4, RZ, RZ, R15 ;  /* 0x000000ffff048224 */ /* 0x001fc400078e000f */
[----:B------:R-:W-:Y:S01]  /*33c50*/  @!P0 IMAD.MOV.U32 R5, RZ, RZ, R118 ;  /* 0x000000ffff058224 */ /* 0x000fe200078e0076 */
[----:B------:R-:W4:Y:S04]  /*33c60*/  LDL.LU R138, [R1+0x2de8] ;  /* 0x002de800018a7983 */ /* 0x000f280000300800 */
[----:B------:R-:W4:Y:S04]  /*33c70*/  LDL.LU R143, [R1+0x2dac] ;  /* 0x002dac00018f7983 */ /* 0x000f280000300800 */
[----:B------:R-:W4:Y:S04]  /*33c80*/  LDL.LU R146, [R1+0x2dc8] ;  /* 0x002dc80001927983 */ /* 0x000f280000300800 */
[----:B------:R-:W4:Y:S04]  /*33c90*/  LDL.LU R151, [R1+0x2d8c] ;  /* 0x002d8c0001977983 */ /* 0x000f280000300800 */
[----:B------:R0:W4:Y:S01]  /*33ca0*/  @!P0 LDG.E.U8 R204, desc[UR10][R4.64] ;  /* 0x0000000a04cc8981 */ /* 0x000122000c1e1100 */
[----:B------:R-:W-:-:S02]  /*33cb0*/  PRMT R203, RZ, 0x7610, R203 ;  /* 0x00007610ffcb7816 */ /* 0x000fc400000000cb */
[----:B------:R-:W-:Y:S01]  /*33cc0*/  PRMT R202, RZ, 0x7610, R202 ;  /* 0x00007610ffca7816 */ /* 0x000fe200000000ca */
[----:B------:R-:W4:Y:S01]  /*33cd0*/  LDL R121, [R1+0x2fcc] ;  /* 0x002fcc0001797983 */ /* 0x000f220000100800 */
[----:B------:R-:W-:-:S03]  /*33ce0*/  PRMT R201, RZ, 0x7610, R201 ;  /* 0x00007610ffc97816 */ /* 0x000fc600000000c9 */
[----:B------:R-:W4:Y:S04]  /*33cf0*/  LDL R118, [R1+0x2fa8] ;  /* 0x002fa80001767983 */ /* 0x000f280000100800 */
[----:B------:R-:W0:Y:S04]  /*33d00*/  LDL R4, [R1+0x2064] ;  /* 0x0020640001047983 */ /* 0x000e280000100800 */
[----:B------:R-:W0:Y:S04]  /*33d10*/  LDL R5, [R1+0x3024] ;  /* 0x0030240001057983 */ /* 0x000e280000100800 */
[----:B------:R-:W4:Y:S01]  /*33d20*/  LDL R15, [R1+0x2fac] ;  /* 0x002fac00010f7983 */ /* 0x000f220000100800 */
[----:B0-----:R-:W-:-:S04]  /*33d30*/  @!P0 LOP3.LUT R5, R5, R4, RZ, 0x3c, !PT ;  /* 0x0000000405058212 */ /* 0x001fc800078e3cff */
[----:B------:R-:W-:-:S04]  /*33d40*/  @!P0 LOP3.LUT R4, R5, R4, RZ, 0x3c, !PT ;  /* 0x0000000405048212 */ /* 0x000fc800078e3cff */
[----:B------:R-:W-:-:S05]  /*33d50*/  @!P0 LOP3.LUT R5, R5, R4, RZ, 0x3c, !PT ;  /* 0x0000000405058212 */ /* 0x000fca00078e3cff */
[----:B------:R0:W4:Y:S02]  /*33d60*/  @!P0 LDG.E.U8 R203, desc[UR10][R4.64] ;  /* 0x0000000a04cb8981 */ /* 0x000124000c1e1100 */
[----:B0-----:R-:W-:Y:S02]  /*33d70*/  @!P0 IMAD.MOV.U32 R4, RZ, RZ, R8 ;  /* 0x000000ffff048224 */ /* 0x001fe400078e0008 */
[----:B------:R-:W-:Y:S01]  /*33d80*/  @!P0 IMAD.MOV.U32 R5, RZ, RZ, R11 ;  /* 0x000000ffff058224 */ /* 0x000fe200078e000b */
[----:B------:R-:W4:Y:S04]  /*33d90*/  LDL R8, [R1+0x2f8c] ;  /* 0x002f8c0001087983 */ /* 0x000f280000100800 */
[----:B------:R3:W4:Y:S04]  /*33da0*/  @!P0 LDG.E.U8 R202, desc[UR10][R4.64] ;  /* 0x0000000a04ca8981 */ /* 0x000728000c1e1100 */
[----:B------:R-:W4:Y:S01]  /*33db0*/  LDL R11, [R1+0x2f88] ;  /* 0x002f8800010b7983 */ /* 0x000f220000100800 */
[----:B---3--:R-:W-:-:S02]  /*33dc0*/  @!P0 IMAD.MOV.U32 R4, RZ, RZ, R6 ;  /* 0x000000ffff048224 */ /* 0x008fc400078e0006 */
[----:B--2---:R-:W-:Y:S01]  /*33dd0*/  @!P0 IMAD.MOV.U32 R5, RZ, RZ, R7 ;  /* 0x000000ffff058224 */ /* 0x004fe200078e0007 */
[----:B------:R-:W2:Y:S04]  /*33de0*/  LDL R6, [R1+0x2f6c] ;  /* 0x002f6c0001067983 */ /* 0x000ea80000100800 */
[----:B------:R4:W3:Y:S04]  /*33df0*/  @!P0 LDG.E.U8 R201, desc[UR10][R4.64] ;  /* 0x0000000a04c98981 */ /* 0x0008e8000c1e1100 */
[----:B------:R-:W3:Y:S04]  /*33e00*/  LDL R7, [R1+0x2f68] ;  /* 0x002f680001077983 */ /* 0x000ee80000100800 */
[----:B------:R-:W2:Y:S01]  /*33e10*/  LDL R5, [R1+0x2fc8] ;  /* 0x002fc80001057983 */ /* 0x000ea20000100800 */
[----:B------:R-:W-:Y:S01]  /*33e20*/  PRMT R200, RZ, 0x7610, R200 ;  /* 0x00007610ffc87816 */ /* 0x000fe200000000c8 */
[----:B----4-:R-:W-:Y:S01]  /*33e30*/  @!P0 IMAD.MOV.U32 R4, RZ, RZ, R121 ;  /* 0x000000ffff048224 */ /* 0x010fe200078e0079 */
[----:B------:R-:W-:Y:S01]  /*33e40*/  PRMT R199, RZ, 0x7610, R199 ;  /* 0x00007610ffc77816 */ /* 0x000fe200000000c7 */
[----:B------:R-:W4:Y:S01]  /*33e50*/  LDL R121, [R1+0x2f2c] ;  /* 0x002f2c0001797983 */ /* 0x000f220000100800 */
[----:B------:R-:W-:-:S02]  /*33e60*/  PRMT R198, RZ, 0x7610, R198 ;  /* 0x00007610ffc67816 */ /* 0x000fc400000000c6 */
[----:B------:R-:W-:Y:S01]  /*33e70*/  PRMT R197, RZ, 0x7610, R197 ;  /* 0x00007610ffc57816 */ /* 0x000fe200000000c5 */
[----:B--2---:R0:W2:Y:S02]  /*33e80*/  @!P0 LDG.E.U8 R200, desc[UR10][R4.64] ;  /* 0x0000000a04c88981 */ /* 0x0040a4000c1e1100 */
[----:B0-----:R-:W-:Y:S02]  /*33e90*/  @!P0 IMAD.MOV.U32 R4, RZ, RZ, R15 ;  /* 0x000000ffff048224 */ /* 0x001fe400078e000f */
[----:B------:R-:W-:Y:S01]  /*33ea0*/  @!P0 IMAD.MOV.U32 R5, RZ, RZ, R118 ;  /* 0x000000ffff058224 */ /* 0x000fe200078e0076 */
[----:B------:R-:W-:Y:S01]  /*33eb0*/  PRMT R196, RZ, 0x7610, R196 ;  /* 0x00007610ffc47816 */ /* 0x000fe200000000c4 */
[----:B------:R-:W2:Y:S04]  /*33ec0*/  LDL R118, [R1+0x2f08] ;  /* 0x002f080001767983 */ /* 0x000ea80000100800 */
[----:B------:R0:W2:Y:S04]  /*33ed0*/  @!P0 LDG.E.U8 R199, desc[UR10][R4.64] ;  /* 0x0000000a04c78981 */ /* 0x0000a8000c1e1100 */
[----:B------:R-:W2:Y:S01]  /*33ee0*/  LDL R15, [R1+0x2f0c] ;  /* 0x002f0c00010f7983 */ /* 0x000ea20000100800 */
[----:B0-----:R-:W-:-:S02]  /*33ef0*/  @!P0 IMAD.MOV.U32 R4, RZ, RZ, R8 ;  /* 0x000000ffff048224 */ /* 0x001fc400078e0008 */
[----:B------:R-:W-:Y:S01]  /*33f00*/  @!P0 IMAD.MOV.U32 R5, RZ, RZ, R11 ;  /* 0x000000ffff058224 */ /* 0x000fe200078e000b */
[----:B------:R-:W2:Y:S04]  /*33f10*/  LDL R8, [R1+0x2eec] ;  /* 0x002eec0001087983 */ /* 0x000ea80000100800 */
[----:B------:R0:W2:Y:S04]  /*33f20*/  @!P0 LDG.E.U8 R198, desc[UR10][R4.64] ;  /* 0x0000000a04c68981 */ /* 0x0000a8000c1e1100 */
[----:B------:R-:W2:Y:S01]  /*33f30*/  LDL R11, [R1+0x2ee8] ;  /* 0x002ee800010b7983 */ /* 0x000ea20000100800 */
[----:B0-----:R-:W-:-:S02]  /*33f40*/  @!P0 IMAD.MOV.U32 R4, RZ, RZ, R6 ;  /* 0x000000ffff048224 */ /* 0x001fc400078e0006 */
[----:B---3--:R-:W-:Y:S01]  /*33f50*/  @!P0 IMAD.MOV.U32 R5, RZ, RZ, R7 ;  /* 0x000000ffff058224 */ /* 0x008fe200078e0007 */
[----:B------:R-:W3:Y:S04]  /*33f60*/  LDL R6, [R1+0x2ecc] ;  /* 0x002ecc0001067983 */ /* 0x000ee80000100800 */
[----:B------:R0:W3:Y:S04]  /*33f70*/  @!P0 LDG.E.U8 R197, desc[UR10][R4.64] ;  /* 0x0000000a04c58981 */ /* 0x0000e8000c1e1100 */
[----:B------:R-:W3:Y:S04]  /*33f80*/  LDL R7, [R1+0x2ec8] ;  /* 0x002ec80001077983 */ /* 0x000ee80000100800 */
[----:B------:R-:W0:Y:S04]  /*33f90*/  LDL R4, [R1+0x2f48] ;  /* 0x002f480001047983 */ /* 0x000e280000100800 */
[----:B------:R-:W0:Y:S02]  /*33fa0*/  LDL R5, [R1+0x2f4c] ;  /* 0x002f4c0001057983 */ /* 0x000e240000100800 */
[----:B0-----:R-:W-:-:S04]  /*33fb0*/  @!P0 LOP3.LUT R5, R5, R4, RZ, 0x3c, !PT ;  /* 0x0000000405058212 */ /* 0x001fc800078e3cff */
[----:B------:R-:W-:-:S04]  /*33fc0*/  @!P0 LOP3.LUT R4, R5, R4, RZ, 0x3c, !PT ;  /* 0x0000000405048212 */ /* 0x000fc800078e3cff */
[----:B------:R-:W-:-:S05]  /*33fd0*/  @!P0 LOP3.LUT R5, R5, R4, RZ, 0x3c, !PT ;  /* 0x0000000405058212 */ /* 0x000fca00078e3cff */
[----:B------:R4:W3:Y:S04]  /*33fe0*/  @!P0 LDG.E.U8 R196, desc[UR10][R4.64] ;  /* 0x0000000a04c48981 */ /* 0x0008e8000c1e1100 */
[----:B------:R-:W2:Y:S01]  /*33ff0*/  LDL R5, [R1+0x2f28] ;  /* 0x002f280001057983 */ /* 0x000ea20000100800 */
[----:B------:R-:W-:Y:S01]  /*34000*/  PRMT R195, RZ, 0x7610, R195 ;  /* 0x00007610ffc37816 */ /* 0x000fe200000000c3 */
[----:B----4-:R-:W-:Y:S01]  /*34010*/  @!P0 IMAD.MOV.U32 R4, RZ, RZ, R121 ;  /* 0x000000ffff048224 */ /* 0x010fe200078e0079 */
[----:B------:R-:W-:Y:S01]  /*34020*/  PRMT R194, RZ, 0x7610, R194 ;  /* 0x00007610ffc27816 */ /* 0x000fe200000000c2 */
[----:B------:R-:W4:Y:S01]  /*34030*/  LDL R121, [R1+0x2e68] ;  /* 0x002e680001797983 */ /* 0x000f220000100800 */
[----:B------:R-:W-:Y:S02]  /*34040*/  PRMT R193, RZ, 0x7610, R193 ;  /* 0x00007610ffc17816 */ /* 0x000fe400000000c1 */
[----:B------:R-:W-:Y:S01]  /*34050*/  PRMT R192, RZ, 0x7610, R192 ;  /* 0x00007610ffc07816 */ /* 0x000fe200000000c0 */
[----:B--2---:R0:W2:Y:S02]  /*34060*/  @!P0 LDG.E.U8 R195, desc[UR10][R4.64] ;  /* 0x0000000a04c38981 */ /* 0x0040a4000c1e1100 */
[----:B0-----:R-:W-:-:S02]  /*34070*/  @!P0 IMAD.MOV.U32 R4, RZ, RZ, R15 ;  /* 0x000000ffff048224 */ /* 0x001fc400078e000f */
[----:B------:R-:W-:Y:S01]  /*34080*/  @!P0 IMAD.MOV.U32 R5, RZ, RZ, R118 ;  /* 0x000000ffff058224 */ /* 0x000fe200078e0076 */
[----:B------:R-:W-:Y:S01]  /*34090*/  PRMT R191, RZ, 0x7610, R191 ;  /* 0x00007610ffbf7816 */ /* 0x000fe200000000bf */
[----:B------:R-:W4:Y:S04]  /*340a0*/  LDL R118, [R1+0x2e6c] ;  /* 0x002e6c0001767983 */ /* 0x000f280000100800 */
[----:B------:R0:W2:Y:S04]  /*340b0*/  @!P0 LDG.E.U8 R194, desc[UR10][R4.64] ;  /* 0x0000000a04c28981 */ /* 0x0000a8000c1e1100 */
[----:B------:R-:W2:Y:S01]  /*340c0*/  LDL R15, [R1+0x2e48] ;  /* 0x002e4800010f7983 */ /* 0x000ea20000100800 */
[----:B0-----:R-:W-:-:S02]  /*340d0*/  @!P0 IMAD.MOV.U32 R4, RZ, RZ, R8 ;  /* 0x000000ffff048224 */ /* 0x001fc400078e0008 */
[----:B------:R-:W-:Y:S01]  /*340e0*/  @!P0 IMAD.MOV.U32 R5, RZ, RZ, R11 ;  /* 0x000000ffff058224 */ /* 0x000fe200078e000b */
[----:B------:R-:W2:Y:S04]  /*340f0*/  LDL R8, [R1+0x2e4c] ;  /* 0x002e4c0001087983 */ /* 0x000ea80000100800 */
[----:B------:R3:W2:Y:S04]  /*34100*/  @!P0 LDG.E.U8 R193, desc[UR10][R4.64] ;  /* 0x0000000a04c18981 */ /* 0x0006a8000c1e1100 */
[----:B------:R-:W2:Y:S01]  /*34110*/  LDL R11, [R1+0x2e28] ;  /* 0x002e2800010b7983 */ /* 0x000ea20000100800 */
[----:B---3--:R-:W-:-:S02]  /*34120*/  @!P0 IMAD.MOV.U32 R4, RZ, RZ, R6 ;  /* 0x000000ffff048224 */ /* 0x008fc400078e0006 */
[----:B------:R-:W-:Y:S01]  /*34130*/  @!P0 IMAD.MOV.U32 R5, RZ, RZ, R7 ;  /* 0x000000ffff058224 */ /* 0x000fe200078e0007 */
        /* <DEDUP_REMOVED lines=9> */
[----:B------:R-:W0:Y:S04]  /*341d0*/  LDL R4, [R1+0x2e88] ;  /* 0x002e880001047983 */ /* 0x000e280000100800 */
[----:B------:R-:W0:Y:S01]  /*341e0*/  LDL R5, [R1+0x2e8c] ;  /* 0x002e8c0001057983 */ /* 0x000e220000100800 */
[----:B------:R-:W-:Y:S02]  /*341f0*/  PRMT R190, RZ, 0x7610, R190 ;  /* 0x00007610ffbe7816 */ /* 0x000fe400000000be */
[----:B------:R-:W-:-:S02]  /*34200*/  PRMT R189, RZ, 0x7610, R189 ;  /* 0x00007610ffbd7816 */ /* 0x000fc400000000bd */
[----:B------:R-:W-:Y:S02]  /*34210*/  PRMT R188, RZ, 0x7610, R188 ;  /* 0x00007610ffbc7816 */ /* 0x000fe400000000bc */
[----:B0-----:R-:W-:-:S04]  /*34220*/  @!P0 LOP3.LUT R5, R5, R4, RZ, 0x3c, !PT ;  /* 0x0000000405058212 */ /* 0x001fc800078e3cff */
[----:B------:R-:W-:-:S04]  /*34230*/  @!P0 LOP3.LUT R4, R5, R4, RZ, 0x3c, !PT ;  /* 0x0000000405048212 */ /* 0x000fc800078e3cff */
[----:B------:R-:W-:-:S05]  /*34240*/  @!P0 LOP3.LUT R5, R5, R4, RZ, 0x3c, !PT ;  /* 0x0000000405058212 */ /* 0x000fca00078e3cff */
[----:B------:R4:W3:Y:S02]  /*34250*/  @!P0 LDG.E.U8 R190, desc[UR10][R4.64] ;  /* 0x0000000a04be8981 */ /* 0x0008e4000c1e1100 */
[----:B----4-:R-:W-:Y:S02]  /*34260*/  @!P0 IMAD.MOV.U32 R4, RZ, RZ, R118 ;  /* 0x000000ffff048224 */ /* 0x010fe400078e0076 */
[----:B------:R-:W-:Y:S01]  /*34270*/  @!P0 IMAD.MOV.U32 R5, RZ, RZ, R121 ;  /* 0x000000ffff058224 */ /* 0x000fe200078e0079 */
[----:B------:R-:W-:Y:S01]  /*34280*/  PRMT R187, RZ, 0x7610, R187 ;  /* 0x00007610ffbb7816 */ /* 0x000fe200000000bb */
[----:B------:R-:W4:Y:S04]  /*34290*/  LDL R118, [R1+0x2d48] ;  /* 0x002d480001767983 */ /* 0x000f280000100800 */
[----:B------:R2:W4:Y:S01]  /*342a0*/  @!P0 LDG.E.U8 R189, desc[UR10][R4.64] ;  /* 0x0000000a04bd8981 */ /* 0x000522000c1e1100 */
[----:B------:R-:W-:-:S02]  /*342b0*/  PRMT R186, RZ, 0x7610, R186 ;  /* 0x00007610ffba7816 */ /* 0x000fc400000000ba */
[----:B------:R-:W-:Y:S01]  /*342c0*/  PRMT R185, RZ, 0x7610, R185 ;  /* 0x00007610ffb97816 */ /* 0x000fe200000000b9 */
[----:B------:R-:W4:Y:S01]  /*342d0*/  LDL R121, [R1+0x2d2c] ;  /* 0x002d2c0001797983 */ /* 0x000f220000100800 */
[----:B--2---:R-:W-:-:S03]  /*342e0*/  @!P0 IMAD.MOV.U32 R4, RZ, RZ, R8 ;  /* 0x000000ffff048224 */ /* 0x004fc600078e0008 */
[----:B------:R-:W2:Y:S01]  /*342f0*/  LDL R8, [R1+0x2da8] ;  /* 0x002da80001087983 */ /* 0x000ea20000100800 */
[----:B------:R-:W-:Y:S01]  /*34300*/  @!P0 IMAD.MOV.U32 R5, RZ, RZ, R15 ;  /* 0x000000ffff058224 */ /* 0x000fe200078e000f */
[----:B------:R-:W-:Y:S02]  /*34310*/  PRMT R184, RZ, 0x7610, R184 ;  /* 0x00007610ffb87816 */ /* 0x000fe400000000b8 */
[----:B------:R-:W-:Y:S01]  /*34320*/  PRMT R183, RZ, 0x7610, R183 ;  /* 0x00007610ffb77816 */ /* 0x000fe200000000b7 */
[----:B------:R-:W4:Y:S04]  /*34330*/  LDL R15, [R1+0x2d4c] ;  /* 0x002d4c00010f7983 */ /* 0x000f280000100800 */
[----:B------:R3:W4:Y:S02]  /*34340*/  @!P0 LDG.E.U8 R188, desc[UR10][R4.64] ;  /* 0x0000000a04bc8981 */ /* 0x000724000c1e1100 */
[----:B---3--:R-:W-:-:S02]  /*34350*/  @!P0 IMAD.MOV.U32 R4, RZ, RZ, R7 ;  /* 0x000000ffff048224 */ /* 0x008fc400078e0007 */
[----:B------:R-:W-:Y:S01]  /*34360*/  @!P0 IMAD.MOV.U32 R5, RZ, RZ, R11 ;  /* 0x000000ffff058224 */ /* 0x000fe200078e000b */
[----:B------:R-:W3:Y:S04]  /*34370*/  LDL R7, [R1+0x2d68] ;  /* 0x002d680001077983 */ /* 0x000ee80000100800 */
[----:B------:R0:W4:Y:S01]  /*34380*/  @!P0 LDG.E.U8 R187, desc[UR10][R4.64] ;  /* 0x0000000a04bb8981 */ /* 0x000122000c1e1100 */
[----:B------:R-:W-:Y:S02]  /*34390*/  PRMT R182, RZ, 0x7610, R182 ;  /* 0x00007610ffb67816 */ /* 0x000fe400000000b6 */
[----:B------:R-:W-:Y:S01]  /*343a0*/  PRMT R181, RZ, 0x7610, R181 ;  /* 0x00007610ffb57816 */ /* 0x000fe200000000b5 */
[----:B------:R-:W4:Y:S01]  /*343b0*/  LDL R11, [R1+0x2d08] ;  /* 0x002d0800010b7983 */ /* 0x000f220000100800 */
[----:B0-----:R-:W-:-:S02]  /*343c0*/  @!P0 IMAD.MOV.U32 R4, RZ, RZ, R6 ;  /* 0x000000ffff048224 */ /* 0x001fc400078e0006 */
[----:B------:R-:W-:Y:S01]  /*343d0*/  @!P0 IMAD.MOV.U32 R5, RZ, RZ, R130 ;  /* 0x000000ffff058224 */ /* 0x000fe200078e0082 */
[----:B------:R-:W3:Y:S04]  /*343e0*/  LDL R6, [R1+0x2d6c] ;  /* 0x002d6c0001067983 */ /* 0x000ee80000100800 */
[----:B------:R0:W4:Y:S02]  /*343f0*/  @!P0 LDG.E.U8 R186, desc[UR10][R4.64] ;  /* 0x0000000a04ba8981 */ /* 0x000124000c1e1100 */
[----:B0-----:R-:W-:Y:S02]  /*34400*/  @!P0 IMAD.MOV.U32 R4, RZ, RZ, R127 ;  /* 0x000000ffff048224 */ /* 0x001fe400078e007f */
[----:B------:R-:W-:-:S05]  /*34410*/  @!P0 IMAD.MOV.U32 R5, RZ, RZ, R138 ;  /* 0x000000ffff058224 */ /* 0x000fca00078e008a */
[----:B------:R0:W4:Y:S02]  /*34420*/  @!P0 LDG.E.U8 R185, desc[UR10][R4.64] ;  /* 0x0000000a04b98981 */ /* 0x000124000c1e1100 */
[----:B0-----:R-:W-:Y:S02]  /*34430*/  @!P0 IMAD.MOV.U32 R4, RZ, RZ, R135 ;  /* 0x000000ffff048224 */ /* 0x001fe400078e0087 */
[----:B------:R-:W-:-:S05]  /*34440*/  @!P0 IMAD.MOV.U32 R5, RZ, RZ, R146 ;  /* 0x000000ffff058224 */ /* 0x000fca00078e0092 */
[----:B------:R0:W4:Y:S02]  /*34450*/  @!P0 LDG.E.U8 R184, desc[UR10][R4.64] ;  /* 0x0000000a04b88981 */ /* 0x000124000c1e1100 */
[----:B0-----:R-:W-:Y:S02]  /*34460*/  @!P0 IMAD.MOV.U32 R4, RZ, RZ, R143 ;  /* 0x000000ffff048224 */ /* 0x001fe400078e008f */
[----:B--2---:R-:W-:Y:S01]  /*34470*/  @!P0 IMAD.MOV.U32 R5, RZ, RZ, R8 ;  /* 0x000000ffff058224 */ /* 0x004fe200078e0008 */
[----:B------:R-:W-:Y:S01]  /*34480*/  PRMT R180, RZ, 0x7610, R180 ;  /* 0x00007610ffb47816 */ /* 0x000fe200000000b4 */
[----:B------:R-:W2:Y:S04]  /*34490*/  LDL R8, [R1+0x2d0c] ;  /* 0x002d0c0001087983 */ /* 0x000ea80000100800 */
[----:B------:R0:W2:Y:S04]  /*344a0*/  @!P0 LDG.E.U8 R183, desc[UR10][R4.64] ;  /* 0x0000000a04b78981 */ /* 0x0000a8000c1e1100 */
[----:B------:R-:W3:Y:S01]  /*344b0*/  LDL R5, [R1+0x2d88] ;  /* 0x002d880001057983 */ /* 0x000ee20000100800 */
[----:B0-----:R-:W-:-:S05]  /*344c0*/  @!P0 IMAD.MOV.U32 R4, RZ, RZ, R151 ;  /* 0x000000ffff048224 */ /* 0x001fca00078e0097 */
[----:B---3--:R0:W3:Y:S02]  /*344d0*/  @!P0 LDG.E.U8 R182, desc[UR10][R4.64] ;  /* 0x0000000a04b68981 */ /* 0x0080e4000c1e1100 */
[----:B0-----:R-:W-:Y:S02]  /*344e0*/  @!P0 IMAD.MOV.U32 R4, RZ, RZ, R6 ;  /* 0x000000ffff048224 */ /* 0x001fe400078e0006 */
[----:B------:R-:W-:Y:S01]  /*344f0*/  @!P0 IMAD.MOV.U32 R5, RZ, RZ, R7 ;  /* 0x000000ffff058224 */ /* 0x000fe200078e0007 */
[----:B------:R-:W3:Y:S04]  /*34500*/  LDL R6, [R1+0x2cec] ;  /* 0x002cec0001067983 */ /* 0x000ee80000100800 */
[----:B------:R4:W3:Y:S04]  /*34510*/  @!P0 LDG.E.U8 R181, desc[UR10][R4.64] ;  /* 0x0000000a04b58981 */ /* 0x0008e8000c1e1100 */
[----:B------:R-:W3:Y:S01]  /*34520*/  LDL R7, [R1+0x2ce8] ;  /* 0x002ce80001077983 */ /* 0x000ee20000100800 */
[----:B----4-:R-:W-:-:S02]  /*34530*/  @!P0 IMAD.MOV.U32 R4, RZ, RZ, R15 ;  /* 0x000000ffff048224 */ /* 0x010fc400078e000f */
[----:B------:R-:W-:Y:S01]  /*34540*/  @!P0 IMAD.MOV.U32 R5, RZ, RZ, R118 ;  /* 0x000000ffff058224 */ /* 0x000fe200078e0076 */
[----:B------:R-:W4:Y:S04]  /*34550*/  LDL R15, [R1+0x2ccc] ;  /* 0x002ccc00010f7983 */ /* 0x000f280000100800 */
[----:B------:R0:W4:Y:S04]  /*34560*/  @!P0 LDG.E.U8 R180, desc[UR10][R4.64] ;  /* 0x0000000a04b48981 */ /* 0x000128000c1e1100 */
[----:B------:R-:W4:Y:S04]  /*34570*/  LDL R118, [R1+0x2cc8] ;  /* 0x002cc80001767983 */ /* 0x000f280000100800 */
[----:B------:R-:W2:Y:S01]  /*34580*/  LDL R5, [R1+0x2d28] ;  /* 0x002d280001057983 */ /* 0x000ea20000100800 */
[----:B------:R-:W-:Y:S01]  /*34590*/  PRMT R179, RZ, 0x7610, R179 ;  /* 0x00007610ffb37816 */ /* 0x000fe200000000b3 */
[----:B0-----:R-:W-:Y:S01]  /*345a0*/  @!P0 IMAD.MOV.U32 R4, RZ, RZ, R121 ;  /* 0x000000ffff048224 */ /* 0x001fe200078e0079 */
        /* <DEDUP_REMOVED lines=21> */
[----:B------:R-:W0:Y:S04]  /*34700*/  LDL R4, [R1+0x2ca8] ;  /* 0x002ca80001047983 */ /* 0x000e280000100800 */
[----:B------:R-:W0:Y:S02]  /*34710*/  LDL R5, [R1+0x2cac] ;  /* 0x002cac0001057983 */ /* 0x000e240000100800 */
[----:B0-----:R-:W-:-:S04]  /*34720*/  @!P0 LOP3.LUT R5, R5, R4, RZ, 0x3c, !PT ;  /* 0x0000000405058212 */ /* 0x001fc800078e3cff */
[----:B------:R-:W-:-:S04]  /*34730*/  @!P0 LOP3.LUT R4, R5, R4, RZ, 0x3c, !PT ;  /* 0x0000000405048212 */ /* 0x000fc800078e3cff */
[----:B------:R-:W-:-:S05]  /*34740*/  @!P0 LOP3.LUT R5, R5, R4, RZ, 0x3c, !PT ;  /* 0x0000000405058212 */ /* 0x000fca00078e3cff */
[----:B------:R0:W4:Y:S04]  /*34750*/  @!P0 LDG.E.U8 R175, desc[UR10][R4.64] ;  /* 0x0000000a04af8981 */ /* 0x000128000c1e1100 */
[----:B------:R-:W2:Y:S01]  /*34760*/  LDL R5, [R1+0x2c88] ;  /* 0x002c880001057983 */ /* 0x000ea20000100800 */
[----:B------:R-:W-:Y:S01]  /*34770*/  PRMT R174, RZ, 0x7610, R174 ;  /* 0x00007610ffae7816 */ /* 0x000fe200000000ae */
[----:B0-----:R-:W-:Y:S01]  /*34780*/  @!P0 IMAD.MOV.U32 R4, RZ, RZ, R121 ;  /* 0x000000ffff048224 */ /* 0x001fe200078e0079 */
[----:B------:R-:W-:Y:S01]  /*34790*/  PRMT R173, RZ, 0x7610, R173 ;  /* 0x00007610ffad7816 */ /* 0x000fe200000000ad */
[----:B------:R-:W4:Y:S01]  /*347a0*/  LDL R121, [R1+0x2bac] ;  /* 0x002bac0001797983 */ /* 0x000f220000100800 */
[----:B------:R-:W-:Y:S02]  /*347b0*/  PRMT R172, RZ, 0x7610, R172 ;  /* 0x00007610ffac7816 */ /* 0x000fe400000000ac */
[----:B------:R-:W-:Y:S01]  /*347c0*/  PRMT R171, RZ, 0x7610, R171 ;  /* 0x00007610ffab7816 */ /* 0x000fe200000000ab */
[----:B--2---:R0:W2:Y:S02]  /*347d0*/  @!P0 LDG.E.U8 R174, desc[UR10][R4.64] ;  /* 0x0000000a04ae8981 */ /* 0x0040a4000c1e1100 */
        /* <DEDUP_REMOVED lines=12> */
[----:B------:R-:W-:Y:S01]  /*348a0*/  PRMT R170, RZ, 0x7610, R170 ;  /* 0x00007610ffaa7816 */ /* 0x000fe200000000aa */
[----:B------:R-:W4:Y:S04]  /*348b0*/  LDL R118, [R1+0x2b88] ;  /* 0x002b880001767983 */ /* 0x000f280000100800 */
[----:B------:R0:W4:Y:S01]  /*348c0*/  @!P0 LDG.E.U8 R171, desc[UR10][R4.64] ;  /* 0x0000000a04ab8981 */ /* 0x000122000c1e1100 */
[----:B------:R-:W-:Y:S02]  /*348d0*/  PRMT R169, RZ, 0x7610, R169 ;  /* 0x00007610ffa97816 */ /* 0x000fe400000000a9 */
[----:B------:R-:W-:Y:S01]  /*348e0*/  PRMT R168, RZ, 0x7610, R168 ;  /* 0x00007610ffa87816 */ /* 0x000fe200000000a8 */
[----:B------:R-:W4:Y:S04]  /*348f0*/  LDL R15, [R1+0x2b8c] ;  /* 0x002b8c00010f7983 */ /* 0x000f280000100800 */
[----:B------:R-:W0:Y:S04]  /*34900*/  LDL R4, [R1+0x2c08] ;  /* 0x002c080001047983 */ /* 0x000e280000100800 */
[----:B------:R-:W0:Y:S02]  /*34910*/  LDL R5, [R1+0x2c0c] ;  /* 0x002c0c0001057983 */ /* 0x000e240000100800 */
[----:B0-----:R-:W-:-:S04]  /*34920*/  @!P0 LOP3.LUT R5, R5, R4, RZ, 0x3c, !PT ;  /* 0x0000000405058212 */ /* 0x001fc800078e3cff */
[----:B------:R-:W-:-:S04]  /*34930*/  @!P0 LOP3.LUT R4, R5, R4, RZ, 0x3c, !PT ;  /* 0x0000000405048212 */ /* 0x000fc800078e3cff */
[----:B------:R-:W-:-:S05]  /*34940*/  @!P0 LOP3.LUT R5, R5, R4, RZ, 0x3c, !PT ;  /* 0x0000000405058212 */ /* 0x000fca00078e3cff */
[----:B------:R2:W4:Y:S02]  /*34950*/  @!P0 LDG.E.U8 R170, desc[UR10][R4.64] ;  /* 0x0000000a04aa8981 */ /* 0x000524000c1e1100 */
[----:B--2---:R-:W-:Y:S02]  /*34960*/  @!P0 IMAD.MOV.U32 R4, RZ, RZ, R8 ;  /* 0x000000ffff048224 */ /* 0x004fe400078e0008 */
        /* <DEDUP_REMOVED lines=9> */
[----:B------:R-:W4:Y:S01]  /*34a00*/  LDL R5, [R1+0x2ba8] ;  /* 0x002ba80001057983 */ /* 0x000f220000100800 */
[----:B------:R-:W-:Y:S01]  /*34a10*/  PRMT R167, RZ, 0x7610, R167 ;  /* 0x00007610ffa77816 */ /* 0x000fe200000000a7 */
[----:B0-----:R-:W-:Y:S01]  /*34a20*/  @!P0 IMAD.MOV.U32 R4, RZ, RZ, R121 ;  /* 0x000000ffff048224 */ /* 0x001fe200078e0079 */
[----:B------:R-:W-:Y:S01]  /*34a30*/  PRMT R166, RZ, 0x7610, R166 ;  /* 0x00007610ffa67816 */ /* 0x000fe200000000a6 */
[----:B------:R-:W3:Y:S01]  /*34a40*/  LDL R121, [R1+0x2b0c] ;  /* 0x002b0c0001797983 */ /* 0x000ee20000100800 */
[----:B------:R-:W-:-:S02]  /*34a50*/  PRMT R165, RZ, 0x7610, R165 ;  /* 0x00007610ffa57816 */ /* 0x000fc400000000a5 */
[----:B------:R-:W-:Y:S01]  /*34a60*/  PRMT R164, RZ, 0x7610, R164 ;  /* 0x00007610ffa47816 */ /* 0x000fe200000000a4 */
[----:B----4-:R0:W4:Y:S02]  /*34a70*/  @!P0 LDG.E.U8 R167, desc[UR10][R4.64] ;  /* 0x0000000a04a78981 */ /* 0x010124000c1e1100 */
[----:B0-----:R-:W-:Y:S02]  /*34a80*/  @!P0 IMAD.MOV.U32 R4, RZ, RZ, R15 ;  /* 0x000000ffff048224 */ /* 0x001fe400078e000f */
[----:B------:R-:W-:Y:S01]  /*34a90*/  @!P0 IMAD.MOV.U32 R5, RZ, RZ, R118 ;  /* 0x000000ffff058224 */ /* 0x000fe200078e0076 */
[----:B------:R-:W-:Y:S01]  /*34aa0*/  PRMT R163, RZ, 0x7610, R163 ;  /* 0x00007610ffa37816 */ /* 0x000fe200000000a3 */
[----:B------:R-:W4:Y:S04]  /*34ab0*/  LDL R118, [R1+0x2ae8] ;  /* 0x002ae80001767983 */ /* 0x000f280000100800 */
[----:B------:R2:W4:Y:S04]  /*34ac0*/  @!P0 LDG.E.U8 R166, desc[UR10][R4.64] ;  /* 0x0000000a04a68981 */ /* 0x000528000c1e1100 */
[----:B------:R-:W4:Y:S01]  /*34ad0*/  LDL R15, [R1+0x2aec] ;  /* 0x002aec00010f7983 */ /* 0x000f220000100800 */
[----:B--2---:R-:W-:-:S02]  /*34ae0*/  @!P0 IMAD.MOV.U32 R4, RZ, RZ, R8 ;  /* 0x000000ffff048224 */ /* 0x004fc400078e0008 */
        /* <DEDUP_REMOVED lines=15> */
[----:B------:R-:W4:Y:S01]  /*34be0*/  LDL R5, [R1+0x2b08] ;  /* 0x002b080001057983 */ /* 0x000f220000100800 */
[----:B------:R-:W-:Y:S01]  /*34bf0*/  PRMT R162, RZ, 0x7610, R162 ;  /* 0x00007610ffa27816 */ /* 0x000fe200000000a2 */
[----:B0-----:R-:W-:Y:S01]  /*34c00*/  @!P0 IMAD.MOV.U32 R4, RZ, RZ, R121 ;  /* 0x000000ffff048224 */ /* 0x001fe200078e0079 */
[----:B------:R-:W-:Y:S02]  /*34c10*/  PRMT R161, RZ, 0x7610, R161 ;  /* 0x00007610ffa17816 */ /* 0x000fe400000000a1 */
[----:B------:R-:W-:Y:S02]  /*34c20*/  PRMT R160, RZ, 0x7610, R160 ;  /* 0x00007610ffa07816 */ /* 0x000fe400000000a0 */
[----:B------:R-:W-:Y:S01]  /*34c30*/  PRMT R159, RZ, 0x7610, R159 ;  /* 0x00007610ff9f7816 */ /* 0x000fe2000000009f */
[----:B----4-:R0:W4:Y:S02]  /*34c40*/  @!P0 LDG.E.U8 R162, desc[UR10][R4.64] ;  /* 0x0000000a04a28981 */ /* 0x010124000c1e1100 */
[----:B0-----:R-:W-:-:S02]  /*34c50*/  @!P0 IMAD.MOV.U32 R4, RZ, RZ, R15 ;  /* 0x000000ffff048224 */ /* 0x001fc400078e000f */
[----:B------:R-:W-:Y:S02]  /*34c60*/  @!P0 IMAD.MOV.U32 R5, RZ, RZ, R118 ;  /* 0x000000ffff058224 */ /* 0x000fe400078e0076 */
[----:B------:R-:W4:Y:S04]  /*34c70*/  LDL R118, [R1+0x2a6c] ;  /* 0x002a6c0001767983 */ /* 0x000f280000100800 */
[----:B------:R2:W4:Y:S02]  /*34c80*/  @!P0 LDG.E.U8 R161, desc[UR10][R4.64] ;  /* 0x0000000a04a18981 */ /* 0x000524000c1e1100 */
[----:B--2---:R-:W-:Y:S02]  /*34c90*/  @!P0 IMAD.MOV.U32 R4, RZ, RZ, R8 ;  /* 0x000000ffff048224 */ /* 0x004fe400078e0008 */
[----:B------:R-:W-:Y:S01]  /*34ca0*/  @!P0 IMAD.MOV.U32 R5, RZ, RZ, R11 ;  /* 0x000000ffff058224 */ /* 0x000fe200078e000b */
[----:B------:R-:W2:Y:S04]  /*34cb0*/  LDL R8, [R1+0x2a4c] ;  /* 0x002a4c0001087983 */ /* 0x000ea80000100800 */
[----:B------:R3:W2:Y:S04]  /*34cc0*/  @!P0 LDG.E.U8 R160, desc[UR10][R4.64] ;  /* 0x0000000a04a08981 */ /* 0x0006a8000c1e1100 */
[----:B------:R-:W2:Y:S01]  /*34cd0*/  LDL R11, [R1+0x2a48] ;  /* 0x002a4800010b7983 */ /* 0x000ea20000100800 */
[----:B---3--:R-:W-:-:S02]  /*34ce0*/  @!P0 IMAD.MOV.U32 R4, RZ, RZ, R6 ;  /* 0x000000ffff048224 */ /* 0x008fc400078e0006 */
[----:B------:R-:W-:Y:S02]  /*34cf0*/  @!P0 IMAD.MOV.U32 R5, RZ, RZ, R7 ;  /* 0x000000ffff058224 */ /* 0x000fe400078e0007 */
[----:B------:R-:W3:Y:S04]  /*34d00*/  LDL.LU R7, [R1+0x2054] ;  /* 0x0020540001077983 */ /* 0x000ee80000300800 */
[----:B------:R-:W3:Y:S04]  /*34d10*/  LDL.LU R6, [R1+0x2048] ;  /* 0x0020480001067983 */ /* 0x000ee80000300800 */
[----:B------:R-:W3:Y:S04]  /*34d20*/  LDL.LU R121, [R1+0x203c] ;  /* 0x00203c0001797983 */ /* 0x000ee80000300800 */
[----:B------:R-:W3:Y:S04]  /*34d30*/  LDL.LU R15, [R1+0x2030] ;  /* 0x00203000010f7983 */ /* 0x000ee80000300800 */
[----:B------:R0:W3:Y:S04]  /*34d40*/  @!P0 LDG.E.U8 R159, desc[UR10][R4.64] ;  /* 0x0000000a049f8981 */ /* 0x0000e8000c1e1100 */
[----:B------:R-:W0:Y:S04]  /*34d50*/  LDL R4, [R1+0x2a88] ;  /* 0x002a880001047983 */ /* 0x000e280000100800 */
[----:B------:R-:W0:Y:S01]  /*34d60*/  LDL R5, [R1+0x2a8c] ;  /* 0x002a8c0001057983 */ /* 0x000e220000100800 */
[----:B------:R-:W-:-:S02]  /*34d70*/  PRMT R158, RZ, 0x7610, R158 ;  /* 0x00007610ff9e7816 */ /* 0x000fc4000000009e */
        /* <DEDUP_REMOVED lines=8> */
[----:B------:R-:W4:Y:S04]  /*34e00*/  LDL.LU R118, [R1+0x200c] ;  /* 0x00200c0001767983 */ /* 0x000f280000300800 */
[----:B--2---:R0:W2:Y:S02]  /*34e10*/  @!P0 LDG.E.U8 R157, desc[UR10][R4.64] ;  /* 0x0000000a049d8981 */ /* 0x0040a4000c1e1100 */
[----:B0-----:R-:W-:-:S02]  /*34e20*/  @!P0 IMAD.MOV.U32 R4, RZ, RZ, R8 ;  /* 0x000000ffff048224 */ /* 0x001fc400078e0008 */
[----:B------:R-:W-:Y:S01]  /*34e30*/  @!P0 IMAD.MOV.U32 R5, RZ, RZ, R11 ;  /* 0x000000ffff058224 */ /* 0x000fe200078e000b */
[----:B------:R-:W-:Y:S02]  /*34e40*/  PRMT R155, RZ, 0x7610, R155 ;  /* 0x00007610ff9b7816 */ /* 0x000fe4000000009b */
[----:B------:R-:W-:Y:S02]  /*34e50*/  PRMT R154, RZ, 0x7610, R154 ;  /* 0x00007610ff9a7816 */ /* 0x000fe4000000009a */
[----:B------:R-:W-:Y:S02]  /*34e60*/  PRMT R153, RZ, 0x7610, R153 ;  /* 0x00007610ff997816 */ /* 0x000fe40000000099 */
[----:B------:R-:W-:Y:S01]  /*34e70*/  PRMT R23, RZ, 0x7610, R23 ;  /* 0x00007610ff177816 */ /* 0x000fe20000000017 */
[----:B------:R0:W2:Y:S04]  /*34e80*/  @!P0 LDG.E.U8 R156, desc[UR10][R4.64] ;  /* 0x0000000a049c8981 */ /* 0x0000a8000c1e1100 */
[----:B------:R-:W4:Y:S04]  /*34e90*/  LDL R11, [R1+0x2988] ;  /* 0x00298800010b7983 */ /* 0x000f280000100800 */
[----:B------:R-:W2:Y:S04]  /*34ea0*/  LDL R8, [R1+0x298c] ;  /* 0x00298c0001087983 */ /* 0x000ea80000100800 */
[----:B------:R-:W0:Y:S04]  /*34eb0*/  LDL R4, [R1+0x2a28] ;  /* 0x002a280001047983 */ /* 0x000e280000100800 */
[----:B------:R-:W0:Y:S02]  /*34ec0*/  LDL R5, [R1+0x2a2c] ;  /* 0x002a2c0001057983 */ /* 0x000e240000100800 */
[----:B0-----:R-:W-:-:S04]  /*34ed0*/  @!P0 LOP3.LUT R5, R5, R4, RZ, 0x3c, !PT ;  /* 0x0000000405058212 */ /* 0x001fc800078e3cff */
[----:B------:R-:W-:-:S04]  /*34ee0*/  @!P0 LOP3.LUT R4, R5, R4, RZ, 0x3c, !PT ;  /* 0x0000000405048212 */ /* 0x000fc800078e3cff */
[----:B------:R-:W-:-:S05]  /*34ef0*/  @!P0 LOP3.LUT R5, R5, R4, RZ, 0x3c, !PT ;  /* 0x0000000405058212 */ /* 0x000fca00078e3cff */
[----:B------:R0:W4:Y:S04]  /*34f00*/  @!P0 LDG.E.U8 R155, desc[UR10][R4.64] ;  /* 0x0000000a049b8981 */ /* 0x000128000c1e1100 */
        /* <DEDUP_REMOVED lines=19> */
[----:B------:R-:W0:Y:S01]  /*35040*/  LDL R5, [R1+0x29ac] ;  /* 0x0029ac0001057983 */ /* 0x000e220000100800 */
[----:B------:R-:W-:Y:S02]  /*35050*/  PRMT R22, RZ, 0x7610, R22 ;  /* 0x00007610ff167816 */ /* 0x000fe40000000016 */
[----:B------:R-:W-:-:S02]  /*35060*/  PRMT R0, RZ, 0x7610, R0 ;  /* 0x00007610ff007816 */ /* 0x000fc40000000000 */
[----:B---3--:R-:W-:Y:S02]  /*35070*/  LOP3.LUT R7, R7, 0xffff, RZ, 0xc0, !PT ;  /* 0x0000ffff07077812 */ /* 0x008fe400078ec0ff */
[----:B------:R-:W-:Y:S02]  /*35080*/  LOP3.LUT R6, R6, 0xffff, RZ, 0xc0, !PT ;  /* 0x0000ffff06067812 */ /* 0x000fe400078ec0ff */
[----:B0-----:R-:W-:-:S04]  /*35090*/  @!P0 LOP3.LUT R5, R5, R4, RZ, 0x3c, !PT ;  /* 0x0000000405058212 */ /* 0x001fc800078e3cff */
[----:B------:R-:W-:-:S04]  /*350a0*/  @!P0 LOP3.LUT R4, R5, R4, RZ, 0x3c, !PT ;  /* 0x0000000405048212 */ /* 0x000fc800078e3cff */
[----:B------:R-:W-:-:S05]  /*350b0*/  @!P0 LOP3.LUT R5, R5, R4, RZ, 0x3c, !PT ;  /* 0x0000000405058212 */ /* 0x000fca00078e3cff */
[----:B------:R2:W3:Y:S02]  /*350c0*/  @!P0 LDG.E.U8 R22, desc[UR10][R4.64] ;  /* 0x0000000a04168981 */ /* 0x0004e4000c1e1100 */
[----:B--2---:R-:W-:Y:S02]  /*350d0*/  @!P0 IMAD.MOV.U32 R4, RZ, RZ, R8 ;  /* 0x000000ffff048224 */ /* 0x004fe400078e0008 */
[----:B----4-:R-:W-:Y:S02]  /*350e0*/  @!P0 IMAD.MOV.U32 R5, RZ, RZ, R11 ;  /* 0x000000ffff058224 */ /* 0x010fe400078e000b */
[----:B------:R-:W2:Y:S04]  /*350f0*/  LDL.LU R11, [R1+0x2028] ;  /* 0x00202800010b7983 */ /* 0x000ea80000300800 */
[----:B------:R0:W4:Y:S04]  /*35100*/  @!P0 LDG.E.U8 R0, desc[UR10][R4.64] ;  /* 0x0000000a04008981 */ /* 0x000128000c1e1100 */
[----:B------:R-:W3:Y:S01]  /*35110*/  LDL.LU R8, [R1+0x201c] ;  /* 0x00201c0001087983 */ /* 0x000ee20000300800 */
[----:B0-----:R-:W-:-:S02]  /*35120*/  LOP3.LUT R4, R15, 0xffff, RZ, 0xc0, !PT ;  /* 0x0000ffff0f047812 */ /* 0x001fc400078ec0ff */
[----:B------:R-:W-:Y:S02]  /*35130*/  PRMT R15, R7, 0x3340, R6 ;  /* 0x00003340070f7816 */ /* 0x000fe40000000006 */
[----:B------:R-:W2:Y:S04]  /*35140*/  LDL.LU R7, [R1+0x2024] ;  /* 0x0020240001077983 */ /* 0x000ea80000300800 */
[----:B------:R-:W4:Y:S01]  /*35150*/  LDL.LU R6, [R1+0x2018] ;  /* 0x0020180001067983 */ /* 0x000f220000300800 */
[----:B------:R-:W-:-:S04]  /*35160*/  LOP3.LUT R5, R121, 0xffff, RZ, 0xc0, !PT ;  /* 0x0000ffff79057812 */ /* 0x000fc800078ec0ff */
[----:B------:R-:W-:Y:S02]  /*35170*/  PRMT R121, R5, 0x3340, R4 ;  /* 0x0000334005797816 */ /* 0x000fe40000000004 */
[----:B------:R-:W-:Y:S02]  /*35180*/  LOP3.LUT R4, R24, 0xffff, RZ, 0xc0, !PT ;  /* 0x0000ffff18047812 */ /* 0x000fe400078ec0ff */
[----:B--2---:R-:W-:Y:S02]  /*35190*/  LOP3.LUT R7, R7, 0xffff, RZ, 0xc0, !PT ;  /* 0x0000ffff07077812 */ /* 0x004fe400078ec0ff */
[----:B----4-:R-:W-:-:S04]  /*351a0*/  LOP3.LUT R6, R6, 0xffff, RZ, 0xc0, !PT ;  /* 0x0000ffff06067812 */ /* 0x010fc800078ec0ff */
[----:B------:R-:W-:Y:S02]  /*351b0*/  PRMT R24, R7, 0x3340, R6 ;  /* 0x0000334007187816 */ /* 0x000fe40000000006 */
[----:B------:R-:W2:Y:S04]  /*351c0*/  LDL.LU R7, [R1+0x1ff4] ;  /* 0x001ff40001077983 */ /* 0x000ea80000300800 */
[----:B------:R-:W4:Y:S01]  /*351d0*/  LDL.LU R6, [R1+0x1fe8] ;  /* 0x001fe80001067983 */ /* 0x000f220000300800 */
[----:B------:R-:W-:-:S04]  /*351e0*/  LOP3.LUT R5, R118, 0xffff, RZ, 0xc0, !PT ;  /* 0x0000ffff76057812 */ /* 0x000fc800078ec0ff */
[----:B------:R-:W-:Y:S02]  /*351f0*/  PRMT R118, R5, 0x3340, R4 ;  /* 0x0000334005767816 */ /* 0x000fe40000000004 */
[----:B------:R-:W-:Y:S02]  /*35200*/  LOP3.LUT R5, R26, 0xffff, RZ, 0xc0, !PT ;  /* 0x0000ffff1a057812 */ /* 0x000fe400078ec0ff */
[----:B------:R-:W-:-:S04]  /*35210*/  LOP3.LUT R4, R19, 0xffff, RZ, 0xc0, !PT ;  /* 0x0000ffff13047812 */ /* 0x000fc800078ec0ff */
[----:B------:R-:W-:Y:S02]  /*35220*/  PRMT R19, R5, 0x3340, R4 ;  /* 0x0000334005137816 */ /* 0x000fe40000000004 */
[----:B------:R-:W-:Y:S02]  /*35230*/  LOP3.LUT R5, R14, 0xffff, RZ, 0xc0, !PT ;  /* 0x0000ffff0e057812 */ /* 0x000fe400078ec0ff */
[----:B------:R-:W-:Y:S02]  /*35240*/  LOP3.LUT R4, R38, 0xffff, RZ, 0xc0, !PT ;  /* 0x0000ffff26047812 */ /* 0x000fe400078ec0ff */
[----:B--2---:R-:W-:Y:S02]  /*35250*/  LOP3.LUT R7, R7, 0xffff, RZ, 0xc0, !PT ;  /* 0x0000ffff07077812 */ /* 0x004fe400078ec0ff */
[----:B----4-:R-:W-:-:S04]  /*35260*/  LOP3.LUT R6, R6, 0xffff, RZ, 0xc0, !PT ;  /* 0x0000ffff06067812 */ /* 0x010fc800078ec0ff */
[----:B------:R-:W-:Y:S02]  /*35270*/  PRMT R26, R7, 0x3340, R6 ;  /* 0x00003340071a7816 */ /* 0x000fe40000000006 */
[----:B------:R-:W-:Y:S02]  /*35280*/  LOP3.LUT R7, R33, 0xffff, RZ, 0xc0, !PT ;  /* 0x0000ffff21077812 */ /* 0x000fe400078ec0ff */
[----:B------:R-:W-:Y:S01]  /*35290*/  LOP3.LUT R6, R16, 0xffff, RZ, 0xc0, !PT ;  /* 0x0000ffff10067812 */ /* 0x000fe200078ec0ff */
[----:B------:R-:W2:Y:S04]  /*352a0*/  LDL.LU R33, [R1+0x5f70] ;  /* 0x005f700001217983 */ /* 0x000ea80000300800 */
[----:B------:R-:W4:Y:S04]  /*352b0*/  LDL.LU R16, [R1+0x5f6c] ;  /* 0x005f6c0001107983 */ /* 0x000f280000300800 */
[----:B------:R-:W2:Y:S01]  /*352c0*/  LDL.LU R14, [R1+0x5f68] ;  /* 0x005f6800010e7983 */ /* 0x000ea20000300800 */
[----:B------:R-:W-:-:S02]  /*352d0*/  PRMT R38, R7, 0x3340, R6 ;  /* 0x0000334007267816 */ /* 0x000fc40000000006 */
[----:B------:R-:W-:Y:S02]  /*352e0*/  PRMT R7, R5, 0x3340, R4 ;  /* 0x0000334005077816 */ /* 0x000fe40000000004 */
[----:B------:R-:W-:Y:S02]  /*352f0*/  PRMT R4, R15, 0x5410, R121 ;  /* 0x000054100f047816 */ /* 0x000fe40000000079 */
[----:B------:R-:W-:Y:S01]  /*35300*/  PRMT R5, R24, 0x5410, R118 ;  /* 0x0000541018057816 */ /* 0x000fe20000000076 */
[----:B------:R-:W2:Y:S04]  /*35310*/  LDL.LU R121, [R1+0x5f64] ;  /* 0x005f640001797983 */ /* 0x000ea80000300800 */
[----:B------:R-:W2:Y:S01]  /*35320*/  LDL.LU R15, [R1+0x5f60] ;  /* 0x005f6000010f7983 */ /* 0x000ea20000300800 */
[----:B------:R-:W-:-:S02]  /*35330*/  PRMT R6, R26, 0x5410, R19 ;  /* 0x000054101a067816 */ /* 0x000fc40000000013 */
[----:B------:R-:W-:Y:S01]  /*35340*/  PRMT R7, R38, 0x5410, R7 ;  /* 0x0000541026077816 */ /* 0x000fe20000000007 */
[----:B------:R-:W2:Y:S04]  /*35350*/  LDL.LU R118, [R1+0x5f5c] ;  /* 0x005f5c0001767983 */ /* 0x000ea80000300800 */
[----:B------:R-:W3:Y:S04]  /*35360*/  LDL.LU R24, [R1+0x5f58] ;  /* 0x005f580001187983 */ /* 0x000ee80000300800 */
[----:B------:R-:W4:Y:S04]  /*35370*/  LDL.LU R19, [R1+0x5f54] ;  /* 0x005f540001137983 */ /* 0x000f280000300800 */
[----:B------:R-:W2:Y:S04]  /*35380*/  LDL.LU R26, [R1+0x5f50] ;  /* 0x005f5000011a7983 */ /* 0x000ea80000300800 */
[----:B------:R-:W4:Y:S04]  /*35390*/  LDL.LU R38, [R1+0x5f4c] ;  /* 0x005f4c0001267983 */ /* 0x000f280000300800 */
[----:B------:R0:W-:Y:S04]  /*353a0*/  STS.128 [R152+UR4+0x2000], R4 ;  /* 0x0020000498007988 */ /* 0x0001e80008000c04 */
[----:B0-----:R-:W2:Y:S04]  /*353b0*/  LDL.LU R7, [R1+0x2058] ;  /* 0x0020580001077983 */ /* 0x001ea80000300800 */
[----:B------:R-:W2:Y:S01]  /*353c0*/  LDL.LU R6, [R1+0x204c] ;  /* 0x00204c0001067983 */ /* 0x000ea20000300800 */
[----:B---3--:R-:W-:-:S02]  /*353d0*/  LOP3.LUT R4, R24, 0xffff, RZ, 0xc0, !PT ;  /* 0x0000ffff18047812 */ /* 0x008fc400078ec0ff */
[----:B----4-:R-:W-:-:S04]  /*353e0*/  LOP3.LUT R5, R38, 0xffff, RZ, 0xc0, !PT ;  /* 0x0000ffff26057812 */ /* 0x010fc800078ec0ff */
[----:B------:R-:W-:Y:S02]  /*353f0*/  PRMT R38, R5, 0x3340, R4 ;  /* 0x0000334005267816 */ /* 0x000fe40000000004 */
[----:B--2---:R-:W-:Y:S02]  /*35400*/  LOP3.LUT R5, R26, 0xffff, RZ, 0xc0, !PT ;  /* 0x0000ffff1a057812 */ /* 0x004fe400078ec0ff */
[----:B------:R-:W-:Y:S02]  /*35410*/  LOP3.LUT R4, R19, 0xffff, RZ, 0xc0, !PT ;  /* 0x0000ffff13047812 */ /* 0x000fe400078ec0ff */
[----:B------:R-:W-:Y:S02]  /*35420*/  LOP3.LUT R7, R7, 0xffff, RZ, 0xc0, !PT ;  /* 0x0000ffff07077812 */ /* 0x000fe400078ec0ff */
[----:B------:R-:W-:-:S04]  /*35430*/  LOP3.LUT R6, R6, 0xffff, RZ, 0xc0, !PT ;  /* 0x0000ffff06067812 */ /* 0x000fc800078ec0ff */
[----:B------:R-:W-:Y:S02]  /*35440*/  PRMT R24, R7, 0x3340, R6 ;  /* 0x0000334007187816 */ /* 0x000fe40000000006 */
[----:B------:R-:W-:Y:S02]  /*35450*/  LOP3.LUT R7, R11, 0xffff, RZ, 0xc0, !PT ;  /* 0x0000ffff0b077812 */ /* 0x000fe400078ec0ff */
[----:B------:R-:W-:Y:S02]  /*35460*/  LOP3.LUT R6, R8, 0xffff, RZ, 0xc0, !PT ;  /* 0x0000ffff08067812 */ /* 0x000fe400078ec0ff */
[----:B------:R-:W-:Y:S02]  /*35470*/  PRMT R26, R5, 0x3340, R4 ;  /* 0x00003340051a7816 */ /* 0x000fe40000000004 */
[----:B------:R-:W-:Y:S02]  /*35480*/  LOP3.LUT R5, R16, 0xffff, RZ, 0xc0, !PT ;  /* 0x0000ffff10057812 */ /* 0x000fe400078ec0ff */
[----:B------:R-:W-:-:S02]  /*35490*/  PRMT R19, R7, 0x3340, R6 ;  /* 0x0000334007137816 */ /* 0x000fc40000000006 */
[----:B------:R-:W-:Y:S02]  /*354a0*/  LOP3.LUT R7, R118, 0xffff, RZ, 0xc0, !PT ;  /* 0x0000ffff76077812 */ /* 0x000fe400078ec0ff */
[----:B------:R-:W-:Y:S02]  /*354b0*/  LOP3.LUT R6, R121, 0xffff, RZ, 0xc0, !PT ;  /* 0x0000ffff79067812 */ /* 0x000fe400078ec0ff */
[----:B------:R-:W-:Y:S01]  /*354c0*/  LOP3.LUT R4, R30, 0xffff, RZ, 0xc0, !PT ;  /* 0x0000ffff1e047812 */ /* 0x000fe200078ec0ff */
[----:B------:R-:W2:Y:S04]  /*354d0*/  LDL.LU R118, [R1+0x5f48] ;  /* 0x005f480001767983 */ /* 0x000ea80000300800 */
[----:B------:R-:W3:Y:S01]  /*354e0*/  LDL.LU R121, [R1+0x5f44] ;  /* 0x005f440001797983 */ /* 0x000ee20000300800 */
[----:B------:R-:W-:-:S02]  /*354f0*/  PRMT R11, R7, 0x3340, R6 ;  /* 0x00003340070b7816 */ /* 0x000fc40000000006 */
[----:B------:R-:W-:Y:S02]  /*35500*/  PRMT R30, R5, 0x3340, R4 ;  /* 0x00003340051e7816 */ /* 0x000fe40000000004 */
[----:B------:R-:W-:Y:S02]  /*35510*/  LOP3.LUT R7, R18, 0xffff, RZ, 0xc0, !PT ;  /* 0x0000ffff12077812 */ /* 0x000fe400078ec0ff */
[----:B------:R-:W-:Y:S02]  /*35520*/  LOP3.LUT R6, R120, 0xffff, RZ, 0xc0, !PT ;  /* 0x0000ffff78067812 */ /* 0x000fe400078ec0ff */
[----:B------:R-:W-:Y:S02]  /*35530*/  LOP3.LUT R5, R123, 0xffff, RZ, 0xc0, !PT ;  /* 0x0000ffff7b057812 */ /* 0x000fe400078ec0ff */
[----:B------:R-:W-:Y:S01]  /*35540*/  LOP3.LUT R4, R25, 0xffff, RZ, 0xc0, !PT ;  /* 0x0000ffff19047812 */ /* 0x000fe200078ec0ff */
[----:B------:R-:W4:Y:S04]  /*35550*/  LDL.LU R16, [R1+0x5f40] ;  /* 0x005f400001107983 */ /* 0x000f280000300800 */
[----:B------:R-:W2:Y:S04]  /*35560*/  LDL.LU R18, [R1+0x5f3c] ;  /* 0x005f3c0001127983 */ /* 0x000ea80000300800 */
[----:B------:R-:W3:Y:S01]  /*35570*/  LDL.LU R120, [R1+0x5f38] ;  /* 0x005f380001787983 */ /* 0x000ee20000300800 */
[----:B------:R-:W-:-:S03]  /*35580*/  PRMT R8, R7, 0x3340, R6 ;  /* 0x0000334007087816 */ /* 0x000fc60000000006 */
[----:B------:R-:W4:Y:S01]  /*35590*/  LDL.LU R123, [R1+0x5f34] ;  /* 0x005f3400017b7983 */ /* 0x000f220000300800 */
[----:B------:R-:W-:-:S03]  /*355a0*/  PRMT R7, R5, 0x3340, R4 ;  /* 0x0000334005077816 */ /* 0x000fc60000000004 */
[----:B------:R-:W2:Y:S01]  /*355b0*/  LDL.LU R25, [R1+0x5f30] ;  /* 0x005f300001197983 */ /* 0x000ea20000300800 */
[----:B------:R-:W-:-:S03]  /*355c0*/  PRMT R4, R24, 0x5410, R38 ;  /* 0x0000541018047816 */ /* 0x000fc60000000026 */
[----:B------:R-:W4:Y:S01]  /*355d0*/  LDL.LU R38, [R1+0x5f2c] ;  /* 0x005f2c0001267983 */ /* 0x000f220000300800 */
[----:B------:R-:W-:Y:S02]  /*355e0*/  PRMT R5, R19, 0x5410, R26 ;  /* 0x0000541013057816 */ /* 0x000fe4000000001a */
[----:B------:R-:W-:Y:S02]  /*355f0*/  PRMT R6, R11, 0x5410, R30 ;  /* 0x000054100b067816 */ /* 0x000fe4000000001e */
[----:B------:R-:W-:Y:S01]  /*35600*/  PRMT R7, R8, 0x5410, R7 ;  /* 0x0000541008077816 */ /* 0x000fe20000000007 */
[----:B------:R-:W4:Y:S04]  /*35610*/  LDL.LU R24, [R1+0x5f28] ;  /* 0x005f280001187983 */ /* 0x000f280000300800 */
[----:B------:R-:W4:Y:S04]  /*35620*/  LDL.LU R26, [R1+0x5f24] ;  /* 0x005f2400011a7983 */ /* 0x000f280000300800 */
[----:B------:R-:W4:Y:S04]  /*35630*/  LDL.LU R19, [R1+0x5f20] ;  /* 0x005f200001137983 */ /* 0x000f280000300800 */
[----:B------:R-:W4:Y:S04]  /*35640*/  LDL.LU R30, [R1+0x5f1c] ;  /* 0x005f1c00011e7983 */ /* 0x000f280000300800 */
[----:B------:R3:W-:Y:S02]  /*35650*/  STS.128 [R152+UR4+0x4000], R4 ;  /* 0x0040000498007988 */ /* 0x0007e40008000c04 */
[----:B---3--:R-:W-:-:S02]  /*35660*/  LOP3.LUT R4, R120, 0xffff, RZ, 0xc0, !PT ;  /* 0x0000ffff78047812 */ /* 0x008fc400078ec0ff */
[----:B--2---:R-:W-:Y:S02]  /*35670*/  LOP3.LUT R7, R25, 0xffff, RZ, 0xc0, !PT ;  /* 0x0000ffff19077812 */ /* 0x004fe400078ec0ff */
[----:B----4-:R-:W-:Y:S01]  /*35680*/  LOP3.LUT R5, R123, 0xffff, RZ, 0xc0, !PT ;  /* 0x0000ffff7b057812 */ /* 0x010fe200078ec0ff */
[----:B------:R-:W2:Y:S01]  /*35690*/  LDL.LU R25, [R1+0x5f18] ;  /* 0x005f180001197983 */ /* 0x000ea20000300800 */
[----:B------:R-:W-:-:S03]  /*356a0*/  LOP3.LUT R6, R38, 0xffff, RZ, 0xc0, !PT ;  /* 0x0000ffff26067812 */ /* 0x000fc600078ec0ff */
[----:B------:R-:W3:Y:S01]  /*356b0*/  LDL.LU R38, [R1+0x5f14] ;  /* 0x005f140001267983 */ /* 0x000ee20000300800 */
[----:B------:R-:W-:Y:S02]  /*356c0*/  PRMT R120, R7, 0x3340, R6 ;  /* 0x0000334007787816 */ /* 0x000fe40000000006 */
[----:B------:R-:W-:Y:S02]  /*356d0*/  LOP3.LUT R7, R18, 0xffff, RZ, 0xc0, !PT ;  /* 0x0000ffff12077812 */ /* 0x000fe400078ec0ff */
[----:B------:R-:W-:Y:S02]  /*356e0*/  LOP3.LUT R6, R16, 0xffff, RZ, 0xc0, !PT ;  /* 0x0000ffff10067812 */ /* 0x000fe400078ec0ff */
[----:B------:R-:W-:Y:S02]  /*356f0*/  PRMT R123, R5, 0x3340, R4 ;  /* 0x00003340057b7816 */ /* 0x000fe40000000004 */
[----:B------:R-:W-:Y:S02]  /*35700*/  LOP3.LUT R4, R118, 0xffff, RZ, 0xc0, !PT ;  /* 0x0000ffff76047812 */ /* 0x000fe400078ec0ff */
[----:B------:R-:W-:-:S02]  /*35710*/  LOP3.LUT R5, R121, 0xffff, RZ, 0xc0, !PT ;  /* 0x0000ffff79057812 */ /* 0x000fc400078ec0ff */
[----:B------:R-:W-:Y:S02]  /*35720*/  PRMT R118, R7, 0x3340, R6 ;  /* 0x0000334007767816 */ /* 0x000fe40000000006 */
[----:B------:R-:W-:Y:S02]  /*35730*/  LOP3.LUT R7, R15, 0xffff, RZ, 0xc0, !PT ;  /* 0x0000ffff0f077812 */ /* 0x000fe400078ec0ff */
[----:B------:R-:W-:Y:S01]  /*35740*/  LOP3.LUT R6, R14, 0xffff, RZ, 0xc0, !PT ;  /* 0x0000ffff0e067812 */ /* 0x000fe200078ec0ff */
[----:B------:R-:W4:Y:S04]  /*35750*/  LDL.LU R18, [R1+0x5f10] ;  /* 0x005f100001127983 */ /* 0x000f280000300800 */
[----:B------:R-:W4:Y:S01]  /*35760*/  LDL.LU R16, [R1+0x5f0c] ;  /* 0x005f0c0001107983 */ /* 0x000f220000300800 */
[----:B------:R-:W-:-:S03]  /*35770*/  PRMT R121, R5, 0x3340, R4 ;  /* 0x0000334005797816 */ /* 0x000fc60000000004 */
[----:B------:R-:W4:Y:S04]  /*35780*/  LDL.LU R15, [R1+0x5f08] ;  /* 0x005f0800010f7983 */ /* 0x000f280000300800 */
[----:B------:R-:W4:Y:S01]  /*35790*/  LDL.LU R14, [R1+0x5f04] ;  /* 0x005f0400010e7983 */ /* 0x000f220000300800 */
[----:B------:R-:W-:Y:S02]  /*357a0*/  LOP3.LUT R5, R33, 0xffff, RZ, 0xc0, !PT ;  /* 0x0000ffff21057812 */ /* 0x000fe400078ec0ff */
[----:B------:R-:W-:Y:S01]  /*357b0*/  PRMT R11, R7, 0x3340, R6 ;  /* 0x00003340070b7816 */ /* 0x000fe20000000006 */
[----:B------:R-:W2:Y:S01]  /*357c0*/  LDL.LU R33, [R1+0x5f00] ;  /* 0x005f000001217983 */ /* 0x000ea20000300800 */
[----:B------:R-:W-:-:S03]  /*357d0*/  LOP3.LUT R7, R21, 0xffff, RZ, 0xc0, !PT ;  /* 0x0000ffff15077812 */ /* 0x000fc600078ec0ff */
[----:B------:R-:W3:Y:S01]  /*357e0*/  LDL.LU R21, [R1+0x5efc] ;  /* 0x005efc0001157983 */ /* 0x000ee20000300800 */
[----:B------:R-:W-:Y:S02]  /*357f0*/  LOP3.LUT R4, R119, 0xffff, RZ, 0xc0, !PT ;  /* 0x0000ffff77047812 */ /* 0x000fe400078ec0ff */
[----:B------:R-:W-:Y:S02]  /*35800*/  LOP3.LUT R6, R20, 0xffff, RZ, 0xc0, !PT ;  /* 0x0000ffff14067812 */ /* 0x000fe400078ec0ff */
[----:B------:R-:W4:Y:S01]  /*35810*/  LDL.LU R20, [R1+0x5ef8] ;  /* 0x005ef80001147983 */ /* 0x000f220000300800 */
[----:B------:R-:W-:Y:S02]  /*35820*/  PRMT R119, R5, 0x3340, R4 ;  /* 0x0000334005777816 */ /* 0x000fe40000000004 */
[----:B------:R-:W-:Y:S02]  /*35830*/  LOP3.LUT R5, R124, 0xffff, RZ, 0xc0, !PT ;  /* 0x0000ffff7c057812 */ /* 0x000fe400078ec0ff */
[----:B------:R-:W-:-:S02]  /*35840*/  LOP3.LUT R4, R122, 0xffff, RZ, 0xc0, !PT ;  /* 0x0000ffff7a047812 */ /* 0x000fc400078ec0ff */
[----:B------:R-:W-:Y:S01]  /*35850*/  PRMT R8, R7, 0x3340, R6 ;  /* 0x0000334007087816 */ /* 0x000fe20000000006 */
[----:B------:R-:W4:Y:S01]  /*35860*/  LDL.LU R124, [R1+0x5ef4] ;  /* 0x005ef400017c7983 */ /* 0x000f220000300800 */
[----:B------:R-:W-:Y:S02]  /*35870*/  PRMT R7, R5, 0x3340, R4 ;  /* 0x0000334005077816 */ /* 0x000fe40000000004 */
[----:B------:R-:W-:Y:S02]  /*35880*/  PRMT R4, R120, 0x5410, R123 ;  /* 0x0000541078047816 */ /* 0x000fe4000000007b */
[----:B------:R-:W-:Y:S02]  /*35890*/  PRMT R5, R118, 0x5410, R121 ;  /* 0x0000541076057816 */ /* 0x000fe40000000079 */
[----:B------:R-:W-:Y:S02]  /*358a0*/  PRMT R6, R11, 0x5410, R119 ;  /* 0x000054100b067816 */ /* 0x000fe40000000077 */
[----:B------:R-:W-:Y:S01]  /*358b0*/  PRMT R7, R8, 0x5410, R7 ;  /* 0x0000541008077816 */ /* 0x000fe20000000007 */
[----:B------:R-:W4:Y:S04]  /*358c0*/  LDL.LU R122, [R1+0x5ef0] ;  /* 0x005ef000017a7983 */ /* 0x000f280000300800 */
[----:B------:R-:W4:Y:S04]  /*358d0*/  LDL.LU R123, [R1+0x5eec] ;  /* 0x005eec00017b7983 */ /* 0x000f280000300800 */
[----:B------:R-:W4:Y:S04]  /*358e0*/  LDL.LU R120, [R1+0x5ee8] ;  /* 0x005ee80001787983 */ /* 0x000f280000300800 */
[----:B------:R-:W4:Y:S04]  /*358f0*/  LDL.LU R121, [R1+0x5ee4] ;  /* 0x005ee40001797983 */ /* 0x000f280000300800 */
[----:B------:R0:W-:Y:S04]  /*35900*/  STS.128 [R152+UR4+0x6000], R4 ;  /* 0x0060000498007988 */ /* 0x0001e80008000c04 */
[----:B------:R-:W4:Y:S04]  /*35910*/  LDL.LU R118, [R1+0x5ee0] ;  /* 0x005ee00001767983 */ /* 0x000f280000300800 */
[----:B------:R-:W4:Y:S01]  /*35920*/  LDL.LU R119, [R1+0x5edc] ;  /* 0x005edc0001777983 */ /* 0x000f220000300800 */
[----:B0-----:R-:W0:Y:S02]  /*35930*/  S2R R152, SR_TID.X ;  /* 0x0000000000987919 */ /* 0x001e240000002100 */
[----:B0-----:R-:W-:-:S05]  /*35940*/  LOP3.LUT R152, R152, 0x7f, RZ, 0xc0, !PT ;  /* 0x0000007f98987812 */ /* 0x001fca00078ec0ff */
[----:B------:R0:W-:Y:S04]  /*35950*/  STS.U8 [R152+UR4+0x8000], R116 ;  /* 0x0080007498007988 */ /* 0x0001e80008000004 */
[----:B------:R1:W-:Y:S04]  /*35960*/  STS.U8 [R152+UR4+0x8200], R117 ;  /* 0x0082007598007988 */ /* 0x0003e80008000004 */
[----:B------:R1:W-:Y:S04]  /*35970*/  STS.U8 [R152+UR4+0x8400], R114 ;  /* 0x0084007298007988 */ /* 0x0003e80008000004 */
[----:B------:R1:W-:Y:S04]  /*35980*/  STS.U8 [R152+UR4+0x8600], R115 ;  /* 0x0086007398007988 */ /* 0x0003e80008000004 */
[----:B------:R1:W-:Y:S04]  /*35990*/  STS.U8 [R152+UR4+0x8800], R112 ;  /* 0x0088007098007988 */ /* 0x0003e80008000004 */
[----:B------:R1:W-:Y:S04]  /*359a0*/  STS.U8 [R152+UR4+0x8a00], R113 ;  /* 0x008a007198007988 */ /* 0x0003e80008000004 */
[----:B0-----:R-:W4:Y:S04]  /*359b0*/  LDL.LU R116, [R1+0x5ed8] ;  /* 0x005ed80001747983 */ /* 0x001f280000300800 */
[----:B-1----:R-:W4:Y:S04]  /*359c0*/  LDL.LU R117, [R1+0x5ed4] ;  /* 0x005ed40001757983 */ /* 0x002f280000300800 */
[----:B------:R-:W4:Y:S04]  /*359d0*/  LDL.LU R114, [R1+0x5ed0] ;  /* 0x005ed00001727983 */ /* 0x000f280000300800 */
[----:B------:R-:W4:Y:S04]  /*359e0*/  LDL.LU R115, [R1+0x5ecc] ;  /* 0x005ecc0001737983 */ /* 0x000f280000300800 */
[----:B------:R-:W4:Y:S04]  /*359f0*/  LDL.LU R112, [R1+0x5ec8] ;  /* 0x005ec80001707983 */ /* 0x000f280000300800 */
[----:B------:R-:W4:Y:S04]  /*35a00*/  LDL.LU R113, [R1+0x5ec4] ;  /* 0x005ec40001717983 */ /* 0x000f280000300800 */
        /* <DEDUP_REMOVED lines=44> */
[----:B--2---:R-:W2:Y:S04]  /*35cd0*/  LDL.LU R90, [R1+0x5e70] ;  /* 0x005e7000015a7983 */ /* 0x004ea80000300800 */
[----:B---3--:R-:W2:Y:S04]  /*35ce0*/  LDL.LU R91, [R1+0x5e6c] ;  /* 0x005e6c00015b7983 */ /* 0x008ea80000300800 */
[----:B------:R-:W3:Y:S04]  /*35cf0*/  LDL.LU R88, [R1+0x5e68] ;  /* 0x005e680001587983 */ /* 0x000ee80000300800 */
[----:B------:R-:W3:Y:S04]  /*35d00*/  LDL.LU R89, [R1+0x5e64] ;  /* 0x005e640001597983 */ /* 0x000ee80000300800 */
[----:B------:R0:W-:Y:S04]  /*35d10*/  STS.U8 [R152+UR4+0xbc00], R86 ;  /* 0x00bc005698007988 */ /* 0x0001e80008000004 */
[----:B------:R1:W-:Y:S04]  /*35d20*/  STS.U8 [R152+UR4+0xbe00], R87 ;  /* 0x00be005798007988 */ /* 0x0003e80008000004 */
[----:B------:R1:W-:Y:S04]  /*35d30*/  STS.U8 [R152+UR4+0xc000], R84 ;  /* 0x00c0005498007988 */ /* 0x0003e80008000004 */
[----:B------:R1:W-:Y:S04]  /*35d40*/  STS.U8 [R152+UR4+0xc200], R85 ;  /* 0x00c2005598007988 */ /* 0x0003e80008000004 */
[----:B------:R1:W-:Y:S04]  /*35d50*/  STS.U8 [R152+UR4+0xc400], R82 ;  /* 0x00c4005298007988 */ /* 0x0003e80008000004 */
[----:B------:R1:W-:Y:S04]  /*35d60*/  STS.U8 [R152+UR4+0xc600], R83 ;  /* 0x00c6005398007988 */ /* 0x0003e80008000004 */
[----:B0-----:R-:W3:Y:S04]  /*35d70*/  LDL.LU R86, [R1+0x5e60] ;  /* 0x005e600001567983 */ /* 0x001ee80000300800 */
[----:B-1----:R-:W3:Y:S04]  /*35d80*/  LDL.LU R87, [R1+0x5e5c] ;  /* 0x005e5c0001577983 */ /* 0x002ee80000300800 */
[----:B------:R-:W3:Y:S04]  /*35d90*/  LDL.LU R84, [R1+0x5e58] ;  /* 0x005e580001547983 */ /* 0x000ee80000300800 */
[----:B------:R-:W3:Y:S04]  /*35da0*/  LDL.LU R85, [R1+0x5e54] ;  /* 0x005e540001557983 */ /* 0x000ee80000300800 */
        /* <DEDUP_REMOVED lines=54> */
[----:B0-----:R-:W3:Y:S04]  /*36110*/  LDL.LU R56, [R1+0x5de8] ;  /* 0x005de80001387983 */ /* 0x001ee80000300800 */
[----:B-1----:R-:W3:Y:S04]  /*36120*/  LDL.LU R57, [R1+0x5de4] ;  /* 0x005de40001397983 */ /* 0x002ee80000300800 */
[----:B------:R-:W3:Y:S04]  /*36130*/  LDL.LU R54, [R1+0x5de0] ;  /* 0x005de00001367983 */ /* 0x000ee80000300800 */
[----:B------:R-:W3:Y:S01]  /*36140*/  LDL.LU R55, [R1+0x5ddc] ;  /* 0x005ddc0001377983 */ /* 0x000ee20000300800 */
[----:B------:R-:W-:-:S02]  /*36150*/  IMAD.MOV.U32 R4, RZ, RZ, R10 ;  /* 0x000000ffff047224 */ /* 0x000fc400078e000a */
[----:B------:R-:W-:Y:S01]  /*36160*/  IMAD.MOV.U32 R5, RZ, RZ, R12 ;  /* 0x000000ffff057224 */ /* 0x000fe200078e000c */
        /* <DEDUP_REMOVED lines=8> */
[----:B----4-:R-:W4:Y:S04]  /*361f0*/  LDL.LU R50, [R1+0x5dd0] ;  /* 0x005dd00001327983 */ /* 0x010f280000300800 */
[----:B--2---:R-:W4:Y:S04]  /*36200*/  LDL.LU R51, [R1+0x5dcc] ;  /* 0x005dcc0001337983 */ /* 0x004f280000300800 */
[----:B------:R-:W2:Y:S04]  /*36210*/  LDL.LU R48, [R1+0x5dc8] ;  /* 0x005dc80001307983 */ /* 0x000ea80000300800 */
[----:B------:R-:W2:Y:S04]  /*36220*/  LDL.LU R49, [R1+0x5dc4] ;  /* 0x005dc40001317983 */ /* 0x000ea80000300800 */
[----:B------:R0:W-:Y:S04]  /*36230*/  STS.U8 [R21+UR4+0x8c80], R46 ;  /* 0x008c802e15007988 */ /* 0x0001e80008000004 */
[----:B------:R1:W-:Y:S04]  /*36240*/  STS.U8 [R21+UR4+0x8e80], R47 ;  /* 0x008e802f15007988 */ /* 0x0003e80008000004 */
[----:B------:R1:W-:Y:S04]  /*36250*/  STS.U8 [R21+UR4+0x9080], R44 ;  /* 0x0090802c15007988 */ /* 0x0003e80008000004 */
[----:B------:R1:W-:Y:S04]  /*36260*/  STS.U8 [R21+UR4+0x9c80], R129 ;  /* 0x009c808115007988 */ /* 0x0003e80008000004 */
[----:B------:R1:W-:Y:S04]  /*36270*/  STS.U8 [R21+UR4+0x9a80], R132 ;  /* 0x009a808415007988 */ /* 0x0003e80008000004 */
[----:B------:R1:W-:Y:S04]  /*36280*/  STS.U8 [R21+UR4+0x9880], R137 ;  /* 0x0098808915007988 */ /* 0x0003e80008000004 */
[----:B0-----:R-:W2:Y:S04]  /*36290*/  LDL.LU R46, [R1+0x5dc0] ;  /* 0x005dc000012e7983 */ /* 0x001ea80000300800 */
[----:B-1----:R-:W2:Y:S04]  /*362a0*/  LDL.LU R47, [R1+0x5dbc] ;  /* 0x005dbc00012f7983 */ /* 0x002ea80000300800 */
[----:B------:R-:W2:Y:S04]  /*362b0*/  LDL.LU R44, [R1+0x5db8] ;  /* 0x005db800012c7983 */ /* 0x000ea80000300800 */
[----:B------:R-:W3:Y:S04]  /*362c0*/  LDL.LU R129, [R1+0x2de4] ;  /* 0x002de40001817983 */ /* 0x000ee80000300800 */
[----:B------:R-:W4:Y:S04]  /*362d0*/  LDL.LU R132, [R1+0x2e00] ;  /* 0x002e000001847983 */ /* 0x000f280000300800 */
[----:B------:R0:W-:Y:S04]  /*362e0*/  STS.U8 [R21+UR4+0x9680], R140 ;  /* 0x0096808c15007988 */ /* 0x0001e80008000004 */
[----:B------:R-:W2:Y:S04]  /*362f0*/  LDL.LU R137, [R1+0x2dc4] ;  /* 0x002dc40001897983 */ /* 0x000ea80000300800 */
[----:B------:R1:W-:Y:S04]  /*36300*/  STS.U8 [R21+UR4+0x9480], R145 ;  /* 0x0094809115007988 */ /* 0x0003e80008000004 */
[----:B------:R1:W-:Y:S04]  /*36310*/  STS.U8 [R21+UR4+0x9280], R148 ;  /* 0x0092809415007988 */ /* 0x0003e80008000004 */
[----:B------:R1:W-:Y:S04]  /*36320*/  STS.U8 [R21+UR4+0x9e80], R9 ;  /* 0x009e800915007988 */ /* 0x0003e80008000004 */
[----:B0-----:R-:W2:Y:S04]  /*36330*/  LDL.LU R140, [R1+0x2de0] ;  /* 0x002de000018c7983 */ /* 0x001ea80000300800 */
[----:B-1----:R-:W2:Y:S04]  /*36340*/  LDL.LU R145, [R1+0x2da4] ;  /* 0x002da40001917983 */ /* 0x002ea80000300800 */
[----:B------:R-:W2:Y:S04]  /*36350*/  LDL.LU R148, [R1+0x2dc0] ;  /* 0x002dc00001947983 */ /* 0x000ea80000300800 */
[----:B------:R-:W2:Y:S04]  /*36360*/  LDL.LU R11, [R1+0x292c] ;  /* 0x00292c00010b7983 */ /* 0x000ea80000300800 */
[----:B------:R-:W2:Y:S04]  /*36370*/  LDL.LU R8, [R1+0x2924] ;  /* 0x0029240001087983 */ /* 0x000ea80000300800 */
[----:B------:R-:W2:Y:S04]  /*36380*/  LDL.LU R10, [R1+0x2948] ;  /* 0x00294800010a7983 */ /* 0x000ea80000300800 */
[----:B------:R-:W2:Y:S04]  /*36390*/  LDL.LU R12, [R1+0x2940] ;  /* 0x00294000010c7983 */ /* 0x000ea80000300800 */
        /* <DEDUP_REMOVED lines=9> */
[----:B-1----:R-:W2:Y:S01]  /*36430*/  LDL.LU R251, [R1+0x2868] ;  /* 0x0028680001fb7983 */ /* 0x002ea20000300800 */
[----:B------:R-:W-:-:S02]  /*36440*/  IMAD.MOV.U32 R250, RZ, RZ, R45 ;  /* 0x000000fffffa7224 */ /* 0x000fc400078e002d */
[----:B------:R-:W-:Y:S01]  /*36450*/  IMAD.MOV.U32 R249, RZ, RZ, R42 ;  /* 0x000000fffff97224 */ /* 0x000fe200078e002a */
        /* <DEDUP_REMOVED lines=10> */
[----:B------:R1:W-:Y:S04]  /*36500*/  STS.U8 [R21+UR4+0xb880], R240 ;  /* 0x00b880f015007988 */ /* 0x0003e80008000004 */
[----:B0-----:R-:W2:Y:S01]  /*36510*/  LDL.LU R246, [R1+0x2864] ;  /* 0x0028640001f67983 */ /* 0x001ea20000300800 */
[----:B-1----:R-:W-:-:S03]  /*36520*/  IMAD.MOV.U32 R245, RZ, RZ, R43 ;  /* 0x000000fffff57224 */ /* 0x002fc600078e002b */
[----:B------:R-:W2:Y:S04]  /*36530*/  LDL.LU R43, [R1+0x5dac] ;  /* 0x005dac00012b7983 */ /* 0x000ea80000300800 */
[----:B------:R-:W2:Y:S01]  /*36540*/  LDL.LU R244, [R1+0x286c] ;  /* 0x00286c0001f47983 */ /* 0x000ea20000300800 */
[----:B------:R-:W-:Y:S02]  /*36550*/  IMAD.MOV.U32 R243, RZ, RZ, R40 ;  /* 0x000000fffff37224 */ /* 0x000fe400078e0028 */
[----:B------:R-:W-:Y:S01]  /*36560*/  IMAD.MOV.U32 R242, RZ, RZ, R41 ;  /* 0x000000fffff27224 */ /* 0x000fe200078e0029 */
[----:B------:R-:W2:Y:S04]  /*36570*/  LDL.LU R40, [R1+0x5da8] ;  /* 0x005da80001287983 */ /* 0x000ea80000300800 */
[----:B------:R-:W2:Y:S04]  /*36580*/  LDL.LU R41, [R1+0x5da4] ;  /* 0x005da40001297983 */ /* 0x000ea80000300800 */
[----:B------:R-:W2:Y:S01]  /*36590*/  LDL.LU R241, [R1+0x28a0] ;  /* 0x0028a00001f17983 */ /* 0x000ea20000300800 */
[----:B------:R-:W-:-:S03]  /*365a0*/  IMAD.MOV.U32 R240, RZ, RZ, R38 ;  /* 0x000000fffff07224 */ /* 0x000fc600078e0026 */
[----:B------:R0:W-:Y:S04]  /*365b0*/  STS.U8 [R21+UR4+0xba80], R239 ;  /* 0x00ba80ef15007988 */ /* 0x0001e80008000004 */
[----:B------:R-:W2:Y:S04]  /*365c0*/  LDL.LU R38, [R1+0x5da0] ;  /* 0x005da00001267983 */ /* 0x000ea80000300800 */
[----:B------:R1:W-:Y:S04]  /*365d0*/  STS.U8 [R21+UR4+0xbc80], R238 ;  /* 0x00bc80ee15007988 */ /* 0x0003e80008000004 */
[----:B------:R1:W-:Y:S04]  /*365e0*/  STS.U8 [R21+UR4+0xbe80], R237 ;  /* 0x00be80ed15007988 */ /* 0x0003e80008000004 */
[----:B------:R1:W-:Y:S04]  /*365f0*/  STS.U8 [R21+UR4+0xc080], R236 ;  /* 0x00c080ec15007988 */ /* 0x0003e80008000004 */
[----:B------:R1:W-:Y:S04]  /*36600*/  STS.U8 [R21+UR4+0xc280], R235 ;  /* 0x00c280eb15007988 */ /* 0x0003e80008000004 */
[----:B------:R1:W-:Y:S04]  /*36610*/  STS.U8 [R21+UR4+0xc480], R234 ;  /* 0x00c480ea15007988 */ /* 0x0003e80008000004 */
[----:B0-----:R-:W2:Y:S04]  /*36620*/  LDL.LU R239, [R1+0x28a8] ;  /* 0x0028a80001ef7983 */ /* 0x001ea80000300800 */
[----:B-1----:R-:W2:Y:S01]  /*36630*/  LDL.LU R238, [R1+0x2884] ;  /* 0x0028840001ee7983 */ /* 0x002ea20000300800 */
[----:B------:R-:W-:-:S03]  /*36640*/  IMAD.MOV.U32 R237, RZ, RZ, R39 ;  /* 0x000000ffffed7224 */ /* 0x000fc600078e0027 */
[----:B------:R-:W2:Y:S04]  /*36650*/  LDL.LU R39, [R1+0x5d9c] ;  /* 0x005d9c0001277983 */ /* 0x000ea80000300800 */
[----:B------:R-:W2:Y:S01]  /*36660*/  LDL.LU R236, [R1+0x288c] ;  /* 0x00288c0001ec7983 */ /* 0x000ea20000300800 */
[----:B------:R-:W-:Y:S02]  /*36670*/  IMAD.MOV.U32 R235, RZ, RZ, R36 ;  /* 0x000000ffffeb7224 */ /* 0x000fe400078e0024 */
[----:B------:R-:W-:Y:S01]  /*36680*/  IMAD.MOV.U32 R234, RZ, RZ, R37 ;  /* 0x000000ffffea7224 */ /* 0x000fe200078e0025 */
        /* <DEDUP_REMOVED lines=13> */
[----:B------:R-:W2:Y:S04]  /*36760*/  LDL.LU R231, [R1+0x28c8] ;  /* 0x0028c80001e77983 */ /* 0x000ea80000300800 */
[----:B------:R-:W2:Y:S01]  /*36770*/  LDL.LU R230, [R1+0x28a4] ;  /* 0x0028a40001e67983 */ /* 0x000ea20000300800 */
[----:B------:R-:W-:Y:S02]  /*36780*/  IMAD.MOV.U32 R229, RZ, RZ, R35 ;  /* 0x000000ffffe57224 */ /* 0x000fe400078e0023 */
[----:B------:R-:W-:Y:S01]  /*36790*/  IMAD.MOV.U32 R226, RZ, RZ, R33 ;  /* 0x000000ffffe27224 */ /* 0x000fe200078e0021 */
[----:B------:R-:W2:Y:S04]  /*367a0*/  LDL.LU R35, [R1+0x5d8c] ;  /* 0x005d8c0001237983 */ /* 0x000ea80000300800 */
[----:B------:R0:W-:Y:S01]  /*367b0*/  STS.U8 [R21+UR4+0xd080], R228 ;  /* 0x00d080e415007988 */ /* 0x0001e20008000004 */
[----:B------:R-:W-:-:S02]  /*367c0*/  IMAD.MOV.U32 R227, RZ, RZ, R32 ;  /* 0x000000ffffe37224 */ /* 0x000fc400078e0020 */
[----:B------:R-:W-:Y:S01]  /*367d0*/  IMAD.MOV.U32 R224, RZ, RZ, R30 ;  /* 0x000000ffffe07224 */ /* 0x000fe200078e001e */
[----:B------:R1:W-:Y:S04]  /*367e0*/  STS.U8 [R21+UR4+0xdc80], R222 ;  /* 0x00dc80de15007988 */ /* 0x0003e80008000004 */
[----:B------:R1:W-:Y:S04]  /*367f0*/  STS.U8 [R21+UR4+0xd680], R225 ;  /* 0x00d680e115007988 */ /* 0x0003e80008000004 */
[----:B------:R1:W-:Y:S04]  /*36800*/  STS.U8 [R21+UR4+0xde80], R221 ;  /* 0x00de80dd15007988 */ /* 0x0003e80008000004 */
[----:B------:R3:W-:Y:S04]  /*36810*/  STS.U8 [R21+UR4+0xda80], R223 ;  /* 0x00da80df15007988 */ /* 0x0007e80008000004 */
[----:B0-----:R-:W2:Y:S04]  /*36820*/  LDL.LU R228, [R1+0x28ac] ;  /* 0x0028ac0001e47983 */ /* 0x001ea80000300800 */
[----:B------:R-:W2:Y:S04]  /*36830*/  LDL.LU R32, [R1+0x5d88] ;  /* 0x005d880001207983 */ /* 0x000ea80000300800 */
[----:B------:R-:W2:Y:S01]  /*36840*/  LDL.LU R33, [R1+0x5d84] ;  /* 0x005d840001217983 */ /* 0x000ea20000300800 */
[----:B-1----:R-:W-:-:S03]  /*36850*/  IMAD.MOV.U32 R222, RZ, RZ, R226 ;  /* 0x000000ffffde7224 */ /* 0x002fc600078e00e2 */
[----:B------:R-:W2:Y:S01]  /*36860*/  LDL.LU R225, [R1+0x28e0] ;  /* 0x0028e00001e17983 */ /* 0x000ea20000300800 */
[----:B------:R-:W-:Y:S02]  /*36870*/  IMAD.MOV.U32 R221, RZ, RZ, R224 ;  /* 0x000000ffffdd7224 */ /* 0x000fe400078e00e0 */
[----:B------:R-:W-:Y:S01]  /*36880*/  IMAD.MOV.U32 R226, RZ, RZ, R227 ;  /* 0x000000ffffe27224 */ /* 0x000fe200078e00e3 */
[----:B------:R-:W2:Y:S01]  /*36890*/  LDL.LU R30, [R1+0x5d80] ;  /* 0x005d8000011e7983 */ /* 0x000ea20000300800 */
[----:B------:R-:W-:Y:S02]  /*368a0*/  IMAD.MOV.U32 R227, RZ, RZ, R242 ;  /* 0x000000ffffe37224 */ /* 0x000fe400078e00f2 */
[----:B------:R-:W-:Y:S01]  /*368b0*/  IMAD.MOV.U32 R224, RZ, RZ, R250 ;  /* 0x000000ffffe07224 */ /* 0x000fe200078e00fa */
[----:B---3--:R-:W3:Y:S01]  /*368c0*/  LDL.LU R223, [R1+0x28e8] ;  /* 0x0028e80001df7983 */ /* 0x008ee20000300800 */
[----:B------:R-:W-:Y:S02]  /*368d0*/  IMAD.MOV.U32 R242, RZ, RZ, R4 ;  /* 0x000000fffff27224 */ /* 0x000fe400078e0004 */
[----:B------:R-:W-:Y:S01]  /*368e0*/  IMAD.MOV.U32 R250, RZ, RZ, R5 ;  /* 0x000000fffffa7224 */ /* 0x000fe200078e0005 */
[----:B------:R-:W4:Y:S04]  /*368f0*/  LDL R4, [R1+0x3030] ;  /* 0x0030300001047983 */ /* 0x000f280000100800 */
[----:B------:R-:W4:Y:S04]  /*36900*/  LDL R5, [R1+0x2070] ;  /* 0x0020700001057983 */ /* 0x000f280000100800 */
[----:B------:R0:W-:Y:S04]  /*36910*/  STS.U8 [R21+UR4+0xe080], R220 ;  /* 0x00e080dc15007988 */ /* 0x0001e80008000004 */
[----:B------:R-:W-:Y:S04]  /*36920*/  STS.U8 [R21+UR4+0xe280], R219 ;  /* 0x00e280db15007988 */ /* 0x000fe80008000004 */
[----:B------:R-:W-:Y:S04]  /*36930*/  STS.U8 [R21+UR4+0xe480], R218 ;  /* 0x00e480da15007988 */ /* 0x000fe80008000004 */
[----:B------:R-:W-:Y:S04]  /*36940*/  STS.U8 [R21+UR4+0xe680], R217 ;  /* 0x00e680d915007988 */ /* 0x000fe80008000004 */
[----:B------:R-:W-:Y:S04]  /*36950*/  STS.U8 [R21+UR4+0xe880], R216 ;  /* 0x00e880d815007988 */ /* 0x000fe80008000004 */
[----:B------:R-:W-:Y:S01]  /*36960*/  STS.U8 [R21+UR4+0xea80], R215 ;  /* 0x00ea80d715007988 */ /* 0x000fe20008000004 */
[----:B0-----:R-:W-:-:S03]  /*36970*/  PRMT R220, RZ, 0x7610, R220 ;  /* 0x00007610ffdc7816 */ /* 0x001fc600000000dc */
[----:B------:R-:W-:Y:S04]  /*36980*/  STS.U8 [R21+UR4+0xec80], R214 ;  /* 0x00ec80d615007988 */ /* 0x000fe80008000004 */
        /* <DEDUP_REMOVED lines=9> */
[----:B------:R0:W-:Y:S04]  /*36a20*/  STL [R1+0x51f4], R21 ;  /* 0x0051f41501007387 */ /* 0x0001e80000100800 */
[----:B0-----:R-:W3:Y:S04]  /*36a30*/  LDL.LU R21, [R1+0x2960] ;  /* 0x0029600001157983 */ /* 0x001ee80000300800 */
[----:B----4-:R0:W4:Y:S04]  /*36a40*/  @!P0 LDG.E.U8 R220, desc[UR10][R4.64] ;  /* 0x0000000a04dc8981 */ /* 0x010128000c1e1100 */
[----:B------:R-:W0:Y:S04]  /*36a50*/  LDL R4, [R1+0x2060] ;  /* 0x0020600001047983 */ /* 0x000e280000100800 */
[----:B------:R-:W0:Y:S01]  /*36a60*/  LDL R5, [R1+0x3020] ;  /* 0x0030200001057983 */ /* 0x000e220000100800 */
[----:B------:R-:W-:-:S02]  /*36a70*/  PRMT R219, RZ, 0x7610, R219 ;  /* 0x00007610ffdb7816 */ /* 0x000fc400000000db */
[----:B0-----:R-:W-:-:S04]  /*36a80*/  @!P0 LOP3.LUT R5, R5, R4, RZ, 0x3c, !PT ;  /* 0x0000000405058212 */ /* 0x001fc800078e3cff */
[----:B------:R-:W-:-:S04]  /*36a90*/  @!P0 LOP3.LUT R4, R5, R4, RZ, 0x3c, !PT ;  /* 0x0000000405048212 */ /* 0x000fc800078e3cff */
[----:B------:R-:W-:-:S05]  /*36aa0*/  @!P0 LOP3.LUT R5, R5, R4, RZ, 0x3c, !PT ;  /* 0x0000000405058212 */ /* 0x000fca00078e3cff */
[----:B------:R0:W4:Y:S04]  /*36ab0*/  @!P0 LDG.E.U8 R219, desc[UR10][R4.64] ;  /* 0x0000000a04db8981 */ /* 0x000128000c1e1100 */
[----:B------:R-:W0:Y:S04]  /*36ac0*/  LDL R4, [R1+0x3000] ;  /* 0x0030000001047983 */ /* 0x000e280000100800 */
[----:B------:R-:W0:Y:S01]  /*36ad0*/  LDL R5, [R1+0x3004] ;  /* 0x0030040001057983 */ /* 0x000e220000100800 */
[----:B------:R-:W-:Y:S02]  /*36ae0*/  PRMT R218, RZ, 0x7610, R218 ;  /* 0x00007610ffda7816 */ /* 0x000fe400000000da */
        /* <DEDUP_REMOVED lines=96> */
[----:B------:R-:W0:Y:S04]  /*370f0*/  LDL R5, [R1+0x2e44] ;  /* 0x002e440001057983 */ /* 0x000e280000100800 */
[----:B------:R1:W-:Y:S02]  /*37100*/  STS.U8 [R20+UR4+0x8100], R204 ;  /* 0x008100cc14007988 */ /* 0x0003e40008000004 */
[----:B-1----:R-:W-:-:S02]  /*37110*/  PRMT R204, RZ, 0x7610, R204 ;  /* 0x00007610ffcc7816 */ /* 0x002fc400000000cc */
        /* <DEDUP_REMOVED lines=13> */
[----:B------:R1:W-:Y:S04]  /*371f0*/  STS.U8 [R20+UR4+0x8500], R202 ;  /* 0x008500ca14007988 */ /* 0x0003e80008000004 */
[----:B------:R2:W-:Y:S01]  /*37200*/  STS.U8 [R20+UR4+0x8700], R201 ;  /* 0x008700c914007988 */ /* 0x0005e20008000004 */
[----:B-1----:R-:W-:-:S02]  /*37210*/  PRMT R202, RZ, 0x7610, R202 ;  /* 0x00007610ffca7816 */ /* 0x002fc400000000ca */
[----:B--2---:R-:W-:Y:S01]  /*37220*/  PRMT R201, RZ, 0x7610, R201 ;  /* 0x00007610ffc97816 */ /* 0x004fe200000000c9 */
[----:B------:R1:W-:Y:S02]  /*37230*/  STS.U8 [R20+UR4+0x8900], R200 ;  /* 0x008900c814007988 */ /* 0x0003e40008000004 */
[----:B-1----:R-:W-:Y:S01]  /*37240*/  PRMT R200, RZ, 0x7610, R200 ;  /* 0x00007610ffc87816 */ /* 0x002fe200000000c8 */
[----:B0-----:R-:W-:Y:S02]  /*37250*/  @!P0 IMAD.MOV.U32 R4, RZ, RZ, R5 ;  /* 0x000000ffff048224 */ /* 0x001fe400078e0005 */
[----:B------:R-:W-:-:S05]  /*37260*/  @!P0 IMAD.MOV.U32 R5, RZ, RZ, R132 ;  /* 0x000000ffff058224 */ /* 0x000fca00078e0084 */
[----:B------:R0:W2:Y:S02]  /*37270*/  @!P0 LDG.E.U8 R202, desc[UR10][R4.64] ;  /* 0x0000000a04ca8981 */ /* 0x0000a4000c1e1100 */
[----:B0-----:R-:W-:Y:S02]  /*37280*/  @!P0 IMAD.MOV.U32 R4, RZ, RZ, R129 ;  /* 0x000000ffff048224 */ /* 0x001fe400078e0081 */
[----:B------:R-:W-:-:S05]  /*37290*/  @!P0 IMAD.MOV.U32 R5, RZ, RZ, R140 ;  /* 0x000000ffff058224 */ /* 0x000fca00078e008c */
[----:B------:R0:W2:Y:S02]  /*372a0*/  @!P0 LDG.E.U8 R201, desc[UR10][R4.64] ;  /* 0x0000000a04c98981 */ /* 0x0000a4000c1e1100 */
[----:B0-----:R-:W-:Y:S02]  /*372b0*/  @!P0 IMAD.MOV.U32 R4, RZ, RZ, R137 ;  /* 0x000000ffff048224 */ /* 0x001fe400078e0089 */
[----:B------:R-:W-:-:S05]  /*372c0*/  @!P0 IMAD.MOV.U32 R5, RZ, RZ, R148 ;  /* 0x000000ffff058224 */ /* 0x000fca00078e0094 */
[----:B------:R0:W2:Y:S04]  /*372d0*/  @!P0 LDG.E.U8 R200, desc[UR10][R4.64] ;  /* 0x0000000a04c88981 */ /* 0x0000a8000c1e1100 */
[----:B------:R-:W3:Y:S04]  /*372e0*/  LDL R5, [R1+0x2da0] ;  /* 0x002da00001057983 */ /* 0x000ee80000100800 */
[----:B------:R-:W-:Y:S04]  /*372f0*/  STL.64 [R1+0x5470], R150 ;  /* 0x0054709601007387 */ /* 0x000fe80000100a00 */
[----:B------:R1:W-:Y:S01]  /*37300*/  STL.64 [R1+0x5468], R148 ;  /* 0x0054689401007387 */ /* 0x0003e20000100a00 */
[----:B0-----:R-:W-:-:S02]  /*37310*/  @!P0 IMAD.MOV.U32 R4, RZ, RZ, R145 ;  /* 0x000000ffff048224 */ /* 0x001fc400078e0091 */
[----:B-1----:R-:W-:Y:S02]  /*37320*/  IMAD.MOV.U32 R149, RZ, RZ, R31 ;  /* 0x000000ffff957224 */ /* 0x002fe400078e001f */
[----:B------:R-:W4:Y:S04]  /*37330*/  LDL.LU R31, [R1+0x5d7c] ;  /* 0x005d7c00011f7983 */ /* 0x000f280000300800 */
[----:B------:R0:W-:Y:S01]  /*37340*/  STL.64 [R1+0x5460], R146 ;  /* 0x0054609201007387 */ /* 0x0001e20000100a00 */
[----:B------:R-:W-:Y:S02]  /*37350*/  IMAD.MOV.U32 R148, RZ, RZ, R29 ;  /* 0x000000ffff947224 */ /* 0x000fe400078e001d */
[----:B------:R-:W-:Y:S02]  /*37360*/  IMAD.MOV.U32 R151, RZ, RZ, R27 ;  /* 0x000000ffff977224 */ /* 0x000fe400078e001b */
[----:B0-----:R-:W-:-:S02]  /*37370*/  IMAD.MOV.U32 R147, RZ, RZ, R28 ;  /* 0x000000ffff937224 */ /* 0x001fc400078e001c */
[----:B------:R-:W2:Y:S04]  /*37380*/  LDL.LU R28, [R1+0x5d78] ;  /* 0x005d7800011c7983 */ /* 0x000ea80000300800 */
[----:B------:R-:W2:Y:S04]  /*37390*/  LDL.LU R29, [R1+0x5d74] ;  /* 0x005d7400011d7983 */ /* 0x000ea80000300800 */
[----:B------:R0:W-:Y:S01]  /*373a0*/  STL.64 [R1+0x5458], R144 ;  /* 0x0054589001007387 */ /* 0x0001e20000100a00 */
[----:B------:R-:W-:Y:S02]  /*373b0*/  IMAD.MOV.U32 R146, RZ, RZ, R24 ;  /* 0x000000ffff927224 */ /* 0x000fe400078e0018 */
[----:B0-----:R-:W-:-:S02]  /*373c0*/  IMAD.MOV.U32 R145, RZ, RZ, R26 ;  /* 0x000000ffff917224 */ /* 0x001fc400078e001a */
[----:B------:R-:W3:Y:S04]  /*373d0*/  LDL.LU R26, [R1+0x5d70] ;  /* 0x005d7000011a7983 */ /* 0x000ee80000300800 */
[----:B------:R-:W3:Y:S04]  /*373e0*/  LDL.LU R27, [R1+0x5d6c] ;  /* 0x005d6c00011b7983 */ /* 0x000ee80000300800 */
[----:B------:R-:W3:Y:S01]  /*373f0*/  LDL.LU R24, [R1+0x5d68] ;  /* 0x005d680001187983 */ /* 0x000ee20000300800 */
[----:B------:R-:W-:-:S03]  /*37400*/  IMAD.MOV.U32 R144, RZ, RZ, R25 ;  /* 0x000000ffff907224 */ /* 0x000fc600078e0019 */
[----:B------:R-:W3:Y:S01]  /*37410*/  LDL.LU R25, [R1+0x5d64] ;  /* 0x005d640001197983 */ /* 0x000ee20000300800 */
[----:B------:R-:W-:-:S03]  /*37420*/  IMAD.MOV.U32 R150, RZ, RZ, R19 ;  /* 0x000000ffff967224 */ /* 0x000fc600078e0013 */
[----:B------:R-:W3:Y:S04]  /*37430*/  LDL.LU R19, [R1+0x5d60] ;  /* 0x005d600001137983 */ /* 0x000ee80000300800 */
[----:B------:R0:W-:Y:S04]  /*37440*/  STL.64 [R1+0x5450], R142 ;  /* 0x0054508e01007387 */ /* 0x0001e80000100a00 */
[----:B0-----:R-:W3:Y:S04]  /*37450*/  LDL R142, [R1+0x2d60] ;  /* 0x002d6000018e7983 */ /* 0x001ee80000100800 */
[----:B------:R-:W3:Y:S04]  /*37460*/  LDL R143, [R1+0x2d64] ;  /* 0x002d6400018f7983 */ /* 0x000ee80000100800 */
[----:B------:R0:W-:Y:S04]  /*37470*/  STL.64 [R1+0x5448], R140 ;  /* 0x0054488c01007387 */ /* 0x0001e80000100a00 */
[----:B0-----:R-:W3:Y:S04]  /*37480*/  LDL R140, [R1+0x2d80] ;  /* 0x002d8000018c7983 */ /* 0x001ee80000100800 */
[----:B------:R-:W3:Y:S04]  /*37490*/  LDL R141, [R1+0x2d84] ;  /* 0x002d8400018d7983 */ /* 0x000ee80000100800 */
[----:B------:R-:W-:Y:S04]  /*374a0*/  STL.64 [R1+0x5440], R138 ;  /* 0x0054408a01007387 */ /* 0x000fe80000100a00 */
        /* <DEDUP_REMOVED lines=53> */
[----:B----4-:R-:W-:Y:S04]  /*37800*/  STL.64 [R1+0x5290], R30 ;  /* 0x0052901e01007387 */ /* 0x010fe80000100a00 */
[----:B--2---:R-:W-:Y:S04]  /*37810*/  STL.64 [R1+0x5288], R28 ;  /* 0x0052881c01007387 */ /* 0x004fe80000100a00 */
[----:B---3--:R0:W-:Y:S04]  /*37820*/  STL.64 [R1+0x5280], R26 ;  /* 0x0052801a01007387 */ /* 0x0081e80000100a00 */
[----:B------:R1:W-:Y:S04]  /*37830*/  STL.64 [R1+0x5278], R24 ;  /* 0x0052781801007387 */ /* 0x0003e80000100a00 */
[----:B------:R2:W-:Y:S04]  /*37840*/  STS.U8 [R20+UR4+0x8b00], R199 ;  /* 0x008b00c714007988 */ /* 0x0005e80008000004 */
[----:B------:R3:W-:Y:S04]  /*37850*/  STS.U8 [R20+UR4+0x8d00], R198 ;  /* 0x008d00c614007988 */ /* 0x0007e80008000004 */
[----:B------:R4:W-:Y:S04]  /*37860*/  STS.U8 [R20+UR4+0x8f00], R197 ;  /* 0x008f00c514007988 */ /* 0x0009e80008000004 */
[----:B------:R4:W-:Y:S04]  /*37870*/  STS.U8 [R20+UR4+0x9100], R196 ;  /* 0x009100c414007988 */ /* 0x0009e80008000004 */
[----:B------:R4:W-:Y:S04]  /*37880*/  STS.U8 [R20+UR4+0x9300], R195 ;  /* 0x009300c314007988 */ /* 0x0009e80008000004 */
[----:B0-----:R-:W4:Y:S04]  /*37890*/  LDL R26, [R1+0x2d24] ;  /* 0x002d2400011a7983 */ /* 0x001f280000100800 */
[----:B------:R-:W4:Y:S04]  /*378a0*/  LDL R27, [R1+0x2d20] ;  /* 0x002d2000011b7983 */ /* 0x000f280000100800 */
[----:B------:R0:W-:Y:S04]  /*378b0*/  STS.U8 [R20+UR4+0x9500], R194 ;  /* 0x009500c214007988 */ /* 0x0001e80008000004 */
[----:B------:R0:W-:Y:S04]  /*378c0*/  STS.U8 [R20+UR4+0x9700], R193 ;  /* 0x009700c114007988 */ /* 0x0001e80008000004 */
[----:B-1----:R-:W4:Y:S04]  /*378d0*/  LDL R25, [R1+0x2d40] ;  /* 0x002d400001197983 */ /* 0x002f280000100800 */
[----:B------:R-:W4:Y:S01]  /*378e0*/  LDL R24, [R1+0x2d44] ;  /* 0x002d440001187983 */ /* 0x000f220000100800 */
[----:B--2---:R-:W-:-:S02]  /*378f0*/  PRMT R199, RZ, 0x7610, R199 ;  /* 0x00007610ffc77816 */ /* 0x004fc400000000c7 */
[----:B---3--:R-:W-:Y:S01]  /*37900*/  PRMT R198, RZ, 0x7610, R198 ;  /* 0x00007610ffc67816 */ /* 0x008fe200000000c6 */
[----:B------:R1:W-:Y:S04]  /*37910*/  STS.U8 [R20+UR4+0x9900], R192 ;  /* 0x009900c014007988 */ /* 0x0003e80008000004 */
[----:B------:R2:W-:Y:S04]  /*37920*/  STS.U8 [R20+UR4+0x9b00], R191 ;  /* 0x009b00bf14007988 */ /* 0x0005e80008000004 */
[----:B------:R3:W2:Y:S01]  /*37930*/  @!P0 LDG.E.U8 R199, desc[UR10][R4.64] ;  /* 0x0000000a04c78981 */ /* 0x0006a2000c1e1100 */
[----:B----4-:R-:W-:-:S03]  /*37940*/  PRMT R197, RZ, 0x7610, R197 ;  /* 0x00007610ffc57816 */ /* 0x010fc600000000c5 */
        /* <DEDUP_REMOVED lines=10> */
[----:B------:R4:W-:Y:S01]  /*379f0*/  STS.U8 [R20+UR4+0xb100], R180 ;  /* 0x00b100b414007988 */ /* 0x0009e20008000004 */
[----:B---3--:R-:W-:-:S02]  /*37a00*/  @!P0 IMAD.MOV.U32 R5, RZ, RZ, R140 ;  /* 0x000000ffff058224 */ /* 0x008fc400078e008c */
[----:B------:R-:W-:Y:S01]  /*37a10*/  @!P0 IMAD.MOV.U32 R4, RZ, RZ, R141 ;  /* 0x000000ffff048224 */ /* 0x000fe200078e008d */
[----:B------:R3:W-:Y:S04]  /*37a20*/  STS.U8 [R20+UR4+0xb300], R179 ;  /* 0x00b300b314007988 */ /* 0x0007e80008000004 */
[----:B------:R3:W-:Y:S04]  /*37a30*/  STS.U8 [R20+UR4+0xb500], R178 ;  /* 0x00b500b214007988 */ /* 0x0007e80008000004 */
[----:B------:R0:W3:Y:S04]  /*37a40*/  @!P0 LDG.E.U8 R198, desc[UR10][R4.64] ;  /* 0x0000000a04c68981 */ /* 0x0000e8000c1e1100 */
        /* <DEDUP_REMOVED lines=8> */
[----:B------:R-:W3:Y:S01]  /*37ad0*/  LDL R28, [R1+0x29c0] ;  /* 0x0029c000011c7983 */ /* 0x000ee20000100800 */
[----:B0-----:R-:W-:-:S02]  /*37ae0*/  @!P0 IMAD.MOV.U32 R4, RZ, RZ, R143 ;  /* 0x000000ffff048224 */ /* 0x001fc400078e008f */
[----:B------:R-:W-:-:S05]  /*37af0*/  @!P0 IMAD.MOV.U32 R5, RZ, RZ, R142 ;  /* 0x000000ffff058224 */ /* 0x000fca00078e008e */
[----:B------:R0:W3:Y:S01]  /*37b00*/  @!P0 LDG.E.U8 R197, desc[UR10][R4.64] ;  /* 0x0000000a04c58981 */ /* 0x0000e2000c1e1100 */
[----:B------:R-:W-:Y:S01]  /*37b10*/  PRMT R196, RZ, 0x7610, R196 ;  /* 0x00007610ffc47816 */ /* 0x000fe200000000c4 */
[----:B0-----:R-:W-:Y:S02]  /*37b20*/  @!P0 IMAD.MOV.U32 R5, RZ, RZ, R25 ;  /* 0x000000ffff058224 */ /* 0x001fe400078e0019 */
[----:B------:R-:W4:Y:S01]  /*37b30*/  LDL R25, [R1+0x2d00] ;  /* 0x002d000001197983 */ /* 0x000f220000100800 */
[----:B------:R-:W-:-:S03]  /*37b40*/  @!P0 IMAD.MOV.U32 R4, RZ, RZ, R24 ;  /* 0x000000ffff048224 */ /* 0x000fc600078e0018 */
[----:B------:R-:W2:Y:S04]  /*37b50*/  LDL R24, [R1+0x2d04] ;  /* 0x002d040001187983 */ /* 0x000ea80000100800 */
[----:B------:R0:W3:Y:S02]  /*37b60*/  @!P0 LDG.E.U8 R196, desc[UR10][R4.64] ;  /* 0x0000000a04c48981 */ /* 0x0000e4000c1e1100 */
[----:B0-----:R-:W-:Y:S02]  /*37b70*/  @!P0 IMAD.MOV.U32 R4, RZ, RZ, R26 ;  /* 0x000000ffff048224 */ /* 0x001fe400078e001a */
[----:B------:R-:W3:Y:S01]  /*37b80*/  LDL R26, [R1+0x2ce4] ;  /* 0x002ce400011a7983 */ /* 0x000ee20000100800 */
[----:B------:R-:W-:-:S03]  /*37b90*/  @!P0 IMAD.MOV.U32 R5, RZ, RZ, R27 ;  /* 0x000000ffff058224 */ /* 0x000fc600078e001b */
[----:B------:R-:W3:Y:S01]  /*37ba0*/  LDL R27, [R1+0x2ce0] ;  /* 0x002ce000011b7983 */ /* 0x000ee20000100800 */
[----:B------:R-:W-:-:S06]  /*37bb0*/  PRMT R195, RZ, 0x7610, R195 ;  /* 0x00007610ffc37816 */ /* 0x000fcc00000000c3 */
[----:B------:R4:W3:Y:S01]  /*37bc0*/  @!P0 LDG.E.U8 R195, desc[UR10][R4.64] ;  /* 0x0000000a04c38981 */ /* 0x0008e2000c1e1100 */
[----:B------:R-:W-:Y:S01]  /*37bd0*/  PRMT R194, RZ, 0x7610, R194 ;  /* 0x00007610ffc27816 */ /* 0x000fe200000000c2 */
[----:B----4-:R-:W-:Y:S02]  /*37be0*/  @!P0 IMAD.MOV.U32 R5, RZ, RZ, R25 ;  /* 0x000000ffff058224 */ /* 0x010fe400078e0019 */
[----:B------:R-:W4:Y:S01]  /*37bf0*/  LDL R25, [R1+0x2cc0] ;  /* 0x002cc00001197983 */ /* 0x000f220000100800 */
[----:B--2---:R-:W-:-:S03]  /*37c00*/  @!P0 IMAD.MOV.U32 R4, RZ, RZ, R24 ;  /* 0x000000ffff048224 */ /* 0x004fc600078e0018 */
[----:B------:R-:W2:Y:S04]  /*37c10*/  LDL R24, [R1+0x2cc4] ;  /* 0x002cc40001187983 */ /* 0x000ea80000100800 */
[----:B------:R3:W2:Y:S02]  /*37c20*/  @!P0 LDG.E.U8 R194, desc[UR10][R4.64] ;  /* 0x0000000a04c28981 */ /* 0x0006a4000c1e1100 */
[----:B---3--:R-:W-:Y:S02]  /*37c30*/  @!P0 IMAD.MOV.U32 R4, RZ, RZ, R26 ;  /* 0x000000ffff048224 */ /* 0x008fe400078e001a */
[----:B------:R-:W3:Y:S01]  /*37c40*/  LDL R26, [R1+0x2ca4] ;  /* 0x002ca400011a7983 */ /* 0x000ee20000100800 */
[----:B------:R-:W-:-:S03]  /*37c50*/  @!P0 IMAD.MOV.U32 R5, RZ, RZ, R27 ;  /* 0x000000ffff058224 */ /* 0x000fc600078e001b */
[----:B------:R-:W3:Y:S01]  /*37c60*/  LDL R27, [R1+0x2ca0] ;  /* 0x002ca000011b7983 */ /* 0x000ee20000100800 */
[----:B------:R-:W-:-:S06]  /*37c70*/  PRMT R193, RZ, 0x7610, R193 ;  /* 0x00007610ffc17816 */ /* 0x000fcc00000000c1 */
[----:B------:R4:W3:Y:S01]  /*37c80*/  @!P0 LDG.E.U8 R193, desc[UR10][R4.64] ;  /* 0x0000000a04c18981 */ /* 0x0008e2000c1e1100 */
[----:B-1----:R-:W-:Y:S01]  /*37c90*/  PRMT R192, RZ, 0x7610, R192 ;  /* 0x00007610ffc07816 */ /* 0x002fe200000000c0 */
        /* <DEDUP_REMOVED lines=135> */
[----:B------:R-:W2:Y:S04]  /*38510*/  LDL.LU R24, [R1+0x2928] ;  /* 0x0029280001187983 */ /* 0x000ea80000300800 */
[----:B------:R3:W2:Y:S02]  /*38520*/  @!P0 LDG.E.U8 R170, desc[UR10][R4.64] ;  /* 0x0000000a04aa8981 */ /* 0x0006a4000c1e1100 */
[----:B---3--:R-:W-:Y:S02]  /*38530*/  @!P0 IMAD.MOV.U32 R4, RZ, RZ, R26 ;  /* 0x000000ffff048224 */ /* 0x008fe400078e001a */
[----:B------:R-:W3:Y:S01]  /*38540*/  LDL R26, [R1+0x296c] ;  /* 0x00296c00011a7983 */ /* 0x000ee20000100800 */
[----:B------:R-:W-:-:S03]  /*38550*/  @!P0 IMAD.MOV.U32 R5, RZ, RZ, R27 ;  /* 0x000000ffff058224 */ /* 0x000fc600078e001b */
[----:B------:R-:W2:Y:S04]  /*38560*/  LDL R27, [R1+0x2968] ;  /* 0x00296800011b7983 */ /* 0x000ea80000100800 */
[----:B------:R0:W-:Y:S02]  /*38570*/  STS.U8 [R20+UR4+0xc700], R169 ;  /* 0x00c700a914007988 */ /* 0x0001e40008000004 */
[----:B0-----:R-:W-:-:S06]  /*38580*/  PRMT R169, RZ, 0x7610, R169 ;  /* 0x00007610ffa97816 */ /* 0x001fcc00000000a9 */
[----:B------:R0:W2:Y:S04]  /*38590*/  @!P0 LDG.E.U8 R169, desc[UR10][R4.64] ;  /* 0x0000000a04a98981 */ /* 0x0000a8000c1e1100 */
[----:B------:R1:W-:Y:S01]  /*385a0*/  STS.U8 [R20+UR4+0xc900], R168 ;  /* 0x00c900a814007988 */ /* 0x0003e20008000004 */
[----:B------:R-:W-:Y:S02]  /*385b0*/  IMAD.MOV.U32 R143, RZ, RZ, R147 ;  /* 0x000000ffff8f7224 */ /* 0x000fe400078e0093 */
[----:B------:R-:W-:Y:S02]  /*385c0*/  IMAD.MOV.U32 R147, RZ, RZ, R149 ;  /* 0x000000ffff937224 */ /* 0x000fe400078e0095 */
[----:B------:R-:W-:Y:S02]  /*385d0*/  IMAD.MOV.U32 R149, RZ, RZ, R242 ;  /* 0x000000ffff957224 */ /* 0x000fe400078e00f2 */
[----:B0-----:R-:W-:Y:S01]  /*385e0*/  @!P0 IMAD.MOV.U32 R5, RZ, RZ, R28 ;  /* 0x000000ffff058224 */ /* 0x001fe200078e001c */
[----:B-1----:R-:W-:Y:S01]  /*385f0*/  PRMT R168, RZ, 0x7610, R168 ;  /* 0x00007610ffa87816 */ /* 0x002fe200000000a8 */
[----:B----4-:R-:W-:-:S02]  /*38600*/  @!P0 IMAD.MOV.U32 R4, RZ, RZ, R25 ;  /* 0x000000ffff048224 */ /* 0x010fc400078e0019 */
[----:B------:R-:W4:Y:S04]  /*38610*/  LDL R25, [R1+0x294c] ;  /* 0x00294c0001197983 */ /* 0x000f280000100800 */
[----:B------:R-:W4:Y:S04]  /*38620*/  LDL.LU R242, [R1+0x2908] ;  /* 0x0029080001f27983 */ /* 0x000f280000300800 */
[----:B------:R3:W4:Y:S02]  /*38630*/  @!P0 LDG.E.U8 R168, desc[UR10][R4.64] ;  /* 0x0000000a04a88981 */ /* 0x000724000c1e1100 */
[----:B---3--:R-:W-:-:S02]  /*38640*/  @!P0 IMAD.MOV.U32 R4, RZ, RZ, R26 ;  /* 0x000000ffff048224 */ /* 0x008fc400078e001a */
[----:B------:R-:W3:Y:S04]  /*38650*/  LDL R26, [R1+0x29a4] ;  /* 0x0029a400011a7983 */ /* 0x000ee80000100800 */
[----:B------:R-:W3:Y:S01]  /*38660*/  LDL.LU R29, [R1+0x28ec] ;  /* 0x0028ec00011d7983 */ /* 0x000ee20000300800 */
[----:B--2---:R-:W-:-:S03]  /*38670*/  @!P0 IMAD.MOV.U32 R5, RZ, RZ, R27 ;  /* 0x000000ffff058224 */ /* 0x004fc600078e001b */
[----:B------:R-:W2:Y:S04]  /*38680*/  LDL.LU R27, [R1+0x28cc] ;  /* 0x0028cc00011b7983 */ /* 0x000ea80000300800 */
[----:B------:R0:W-:Y:S04]  /*38690*/  STS.U8 [R20+UR4+0xcb00], R167 ;  /* 0x00cb00a714007988 */ /* 0x0001e80008000004 */
[----:B------:R1:W-:Y:S01]  /*386a0*/  STS.U8 [R20+UR4+0xcd00], R166 ;  /* 0x00cd00a614007988 */ /* 0x0003e20008000004 */
[----:B0-----:R-:W-:Y:S02]  /*386b0*/  PRMT R167, RZ, 0x7610, R167 ;  /* 0x00007610ffa77816 */ /* 0x001fe400000000a7 */
[----:B-1----:R-:W-:-:S04]  /*386c0*/  PRMT R166, RZ, 0x7610, R166 ;  /* 0x00007610ffa67816 */ /* 0x002fc800000000a6 */
[----:B------:R0:W2:Y:S04]  /*386d0*/  @!P0 LDG.E.U8 R167, desc[UR10][R4.64] ;  /* 0x0000000a04a78981 */ /* 0x0000a8000c1e1100 */
[----:B------:R1:W-:Y:S01]  /*386e0*/  STS.U8 [R20+UR4+0xcf00], R165 ;  /* 0x00cf00a514007988 */ /* 0x0003e20008000004 */
[----:B0-----:R-:W-:Y:S01]  /*386f0*/  @!P0 IMAD.MOV.U32 R5, RZ, RZ, R10 ;  /* 0x000000ffff058224 */ /* 0x001fe200078e000a */
[----:B-1----:R-:W-:Y:S02]  /*38700*/  PRMT R165, RZ, 0x7610, R165 ;  /* 0x00007610ffa57816 */ /* 0x002fe400000000a5 */
[----:B------:R0:W-:Y:S04]  /*38710*/  STS.U8 [R20+UR4+0xd100], R164 ;  /* 0x00d100a414007988 */ /* 0x0001e80008000004 */
[----:B------:R1:W-:Y:S01]  /*38720*/  STS.U8 [R20+UR4+0xd300], R163 ;  /* 0x00d300a314007988 */ /* 0x0003e20008000004 */
[----:B0-----:R-:W-:-:S02]  /*38730*/  PRMT R164, RZ, 0x7610, R164 ;  /* 0x00007610ffa47816 */ /* 0x001fc400000000a4 */
[----:B-1----:R-:W-:Y:S01]  /*38740*/  PRMT R163, RZ, 0x7610, R163 ;  /* 0x00007610ffa37816 */ /* 0x002fe200000000a3 */
[----:B------:R0:W-:Y:S04]  /*38750*/  STS.U8 [R20+UR4+0xd500], R162 ;  /* 0x00d500a214007988 */ /* 0x0001e80008000004 */
[----:B------:R1:W-:Y:S01]  /*38760*/  STS.U8 [R20+UR4+0xd700], R161 ;  /* 0x00d700a114007988 */ /* 0x0003e20008000004 */
[----:B0-----:R-:W-:Y:S02]  /*38770*/  PRMT R162, RZ, 0x7610, R162 ;  /* 0x00007610ffa27816 */ /* 0x001fe400000000a2 */
[----:B-1----:R-:W-:Y:S01]  /*38780*/  PRMT R161, RZ, 0x7610, R161 ;  /* 0x00007610ffa17816 */ /* 0x002fe200000000a1 */
[----:B------:R0:W-:Y:S04]  /*38790*/  STS.U8 [R20+UR4+0xd900], R160 ;  /* 0x00d900a014007988 */ /* 0x0001e80008000004 */
[----:B------:R1:W-:Y:S01]  /*387a0*/  STS.U8 [R20+UR4+0xdb00], R159 ;  /* 0x00db009f14007988 */ /* 0x0003e20008000004 */
[----:B0-----:R-:W-:-:S02]  /*387b0*/  PRMT R160, RZ, 0x7610, R160 ;  /* 0x00007610ffa07816 */ /* 0x001fc400000000a0 */
[----:B-1----:R-:W-:Y:S01]  /*387c0*/  PRMT R159, RZ, 0x7610, R159 ;  /* 0x00007610ff9f7816 */ /* 0x002fe2000000009f */
[----:B------:R-:W-:Y:S02]  /*387d0*/  IMAD.MOV.U32 R141, RZ, RZ, R240 ;  /* 0x000000ffff8d7224 */ /* 0x000fe400078e00f0 */
[----:B----4-:R-:W-:Y:S02]  /*387e0*/  @!P0 IMAD.MOV.U32 R4, RZ, RZ, R25 ;  /* 0x000000ffff048224 */ /* 0x010fe400078e0019 */
[----:B------:R-:W4:Y:S04]  /*387f0*/  LDL.LU R25, [R1+0x2920] ;  /* 0x0029200001197983 */ /* 0x000f280000300800 */
[----:B------:R0:W4:Y:S04]  /*38800*/  @!P0 LDG.E.U8 R166, desc[UR10][R4.64] ;  /* 0x0000000a04a68981 */ /* 0x000128000c1e1100 */
[----:B------:R1:W-:Y:S01]  /*38810*/  STL [R1+0x51f8], R10 ;  /* 0x0051f80a01007387 */ /* 0x0003e20000100800 */
[----:B0-----:R-:W-:-:S02]  /*38820*/  @!P0 IMAD.MOV.U32 R4, RZ, RZ, R11 ;  /* 0x000000ffff048224 */ /* 0x001fc400078e000b */
[----:B------:R-:W-:Y:S01]  /*38830*/  @!P0 IMAD.MOV.U32 R5, RZ, RZ, R24 ;  /* 0x000000ffff058224 */ /* 0x000fe200078e0018 */
[----:B-1----:R-:W4:Y:S04]  /*38840*/  LDL.LU R10, [R1+0x2944] ;  /* 0x00294400010a7983 */ /* 0x002f280000300800 */
[----:B------:R0:W-:Y:S04]  /*38850*/  STL [R1+0x51fc], R11 ;  /* 0x0051fc0b01007387 */ /* 0x0001e80000100800 */
[----:B------:R1:W4:Y:S04]  /*38860*/  @!P0 LDG.E.U8 R165, desc[UR10][R4.64] ;  /* 0x0000000a04a58981 */ /* 0x000328000c1e1100 */
[----:B0-----:R-:W4:Y:S01]  /*38870*/  LDL.LU R11, [R1+0x2980] ;  /* 0x00298000010b7983 */ /* 0x001f220000300800 */
[----:B-1----:R-:W-:-:S02]  /*38880*/  @!P0 IMAD.MOV.U32 R4, RZ, RZ, R9 ;  /* 0x000000ffff048224 */ /* 0x002fc400078e0009 */
[----:B------:R-:W-:Y:S01]  /*38890*/  @!P0 IMAD.MOV.U32 R5, RZ, RZ, R242 ;  /* 0x000000ffff058224 */ /* 0x000fe200078e00f2 */
[----:B------:R0:W-:Y:S04]  /*388a0*/  STL [R1+0x5200], R9 ;  /* 0x0052000901007387 */ /* 0x0001e80000100800 */
[----:B------:R3:W4:Y:S04]  /*388b0*/  @!P0 LDG.E.U8 R164, desc[UR10][R4.64] ;  /* 0x0000000a04a48981 */ /* 0x000728000c1e1100 */
[----:B0-----:R-:W4:Y:S04]  /*388c0*/  LDL.LU R9, [R1+0x2964] ;  /* 0x0029640001097983 */ /* 0x001f280000300800 */
[----:B------:R0:W-:Y:S01]  /*388d0*/  STL [R1+0x5204], R223 ;  /* 0x005204df01007387 */ /* 0x0001e20000100800 */
[----:B---3--:R-:W-:-:S02]  /*388e0*/  @!P0 IMAD.MOV.U32 R4, RZ, RZ, R29 ;  /* 0x000000ffff048224 */ /* 0x008fc400078e001d */
[----:B------:R-:W-:-:S05]  /*388f0*/  @!P0 IMAD.MOV.U32 R5, RZ, RZ, R223 ;  /* 0x000000ffff058224 */ /* 0x000fca00078e00df */
[----:B------:R1:W3:Y:S04]  /*38900*/  @!P0 LDG.E.U8 R163, desc[UR10][R4.64] ;  /* 0x0000000a04a38981 */ /* 0x0002e8000c1e1100 */
[----:B0-----:R-:W4:Y:S04]  /*38910*/  LDL.LU R223, [R1+0x29a0] ;  /* 0x0029a00001df7983 */ /* 0x001f280000300800 */
[----:B------:R0:W-:Y:S01]  /*38920*/  STL [R1+0x5208], R231 ;  /* 0x005208e701007387 */ /* 0x0001e20000100800 */
[----:B-1----:R-:W-:-:S03]  /*38930*/  @!P0 IMAD.MOV.U32 R5, RZ, RZ, R231 ;  /* 0x000000ffff058224 */ /* 0x002fc600078e00e7 */
[----:B0-----:R-:W3:Y:S01]  /*38940*/  LDL.LU R231, [R1+0x2984] ;  /* 0x0029840001e77983 */ /* 0x001ee20000300800 */
[----:B--2---:R-:W-:-:S03]  /*38950*/  @!P0 IMAD.MOV.U32 R4, RZ, RZ, R27 ;  /* 0x000000ffff048224 */ /* 0x004fc600078e001b */
[----:B------:R-:W2:Y:S04]  /*38960*/  LDL.LU R28, [R1+0x2900] ;  /* 0x00290000011c7983 */ /* 0x000ea80000300800 */
[----:B------:R0:W2:Y:S02]  /*38970*/  @!P0 LDG.E.U8 R162, desc[UR10][R4.64] ;  /* 0x0000000a04a28981 */ /* 0x0000a4000c1e1100 */
        /* <DEDUP_REMOVED lines=10> */
[----:B------:R-:W2:Y:S04]  /*38a20*/  LDL.LU R26, [R1+0x28c4] ;  /* 0x0028c400011a7983 */ /* 0x000ea80000300800 */
[----:B------:R-:W2:Y:S04]  /*38a30*/  LDL.LU R240, [R1+0x28e4] ;  /* 0x0028e40001f07983 */ /* 0x000ea80000300800 */
        /* <DEDUP_REMOVED lines=12> */
[----:B------:R0:W-:Y:S01]  /*38b00*/  STS.U8 [R20+UR4+0xe900], R23 ;  /* 0x00e9001714007988 */ /* 0x0001e20008000004 */
[----:B------:R-:W-:Y:S02]  /*38b10*/  IMAD.MOV.U32 R142, RZ, RZ, R144 ;  /* 0x000000ffff8e7224 */ /* 0x000fe400078e0090 */
[----:B------:R-:W-:Y:S02]  /*38b20*/  IMAD.MOV.U32 R144, RZ, RZ, R150 ;  /* 0x000000ffff907224 */ /* 0x000fe400078e0096 */
[----:B------:R-:W-:Y:S01]  /*38b30*/  IMAD.MOV.U32 R150, RZ, RZ, R222 ;  /* 0x000000ffff967224 */ /* 0x000fe200078e00de */
[----:B------:R1:W-:Y:S01]  /*38b40*/  STS.U8 [R20+UR4+0xeb00], R22 ;  /* 0x00eb001614007988 */ /* 0x0003e20008000004 */
[----:B------:R-:W-:Y:S01]  /*38b50*/  IMAD.MOV.U32 R140, RZ, RZ, R143 ;  /* 0x000000ffff8c7224 */ /* 0x000fe200078e008f */
[----:B0-----:R-:W-:Y:S01]  /*38b60*/  PRMT R23, RZ, 0x7610, R23 ;  /* 0x00007610ff177816 */ /* 0x001fe20000000017 */
[----:B------:R-:W-:Y:S01]  /*38b70*/  IMAD.MOV.U32 R143, RZ, RZ, R221 ;  /* 0x000000ffff8f7224 */ /* 0x000fe200078e00dd */
[----:B------:R-:W-:Y:S01]  /*38b80*/  STL.64 [R1+0x5d58], R150 ;  /* 0x005d589601007387 */ /* 0x000fe20000100a00 */
[----:B-1----:R-:W-:-:S03]  /*38b90*/  PRMT R22, RZ, 0x7610, R22 ;  /* 0x00007610ff167816 */ /* 0x002fc60000000016 */
[----:B------:R-:W-:Y:S04]  /*38ba0*/  STL.64 [R1+0x5d50], R148 ;  /* 0x005d509401007387 */ /* 0x000fe80000100a00 */
[----:B------:R-:W-:Y:S04]  /*38bb0*/  STL.64 [R1+0x5d48], R146 ;  /* 0x005d489201007387 */ /* 0x000fe80000100a00 */
[----:B------:R-:W-:Y:S04]  /*38bc0*/  STL.64 [R1+0x5d40], R144 ;  /* 0x005d409001007387 */ /* 0x000fe80000100a00 */
[----:B------:R-:W-:Y:S04]  /*38bd0*/  STL.64 [R1+0x5d38], R142 ;  /* 0x005d388e01007387 */ /* 0x000fe80000100a00 */
[----:B------:R-:W-:Y:S01]  /*38be0*/  STL.64 [R1+0x5d30], R140 ;  /* 0x005d308c01007387 */ /* 0x000fe20000100a00 */
[----:B------:R-:W-:-:S02]  /*38bf0*/  PRMT R7, RZ, 0x7610, R7 ;  /* 0x00007610ff077816 */ /* 0x000fc40000000007 */
[----:B------:R-:W-:Y:S01]  /*38c00*/  PRMT R6, RZ, 0x7610, R6 ;  /* 0x00007610ff067816 */ /* 0x000fe20000000006 */
[----:B------:R0:W-:Y:S02]  /*38c10*/  STS.U8 [R20+UR4+0xed00], R0 ;  /* 0x00ed000014007988 */ /* 0x0001e40008000004 */
[----:B0-----:R-:W-:Y:S01]  /*38c20*/  PRMT R0, RZ, 0x7610, R0 ;  /* 0x00007610ff007816 */ /* 0x001fe20000000000 */
[----:B----4-:R-:W-:-:S05]  /*38c30*/  @!P0 IMAD.MOV.U32 R5, RZ, RZ, R223 ;  /* 0x000000ffff058224 */ /* 0x010fca00078e00df */
[----:B------:R3:W4:Y:S02]  /*38c40*/  @!P0 LDG.E.U8 R158, desc[UR10][R4.64] ;  /* 0x0000000a049e8981 */ /* 0x000724000c1e1100 */
[----:B---3--:R-:W-:Y:S02]  /*38c50*/  @!P0 IMAD.MOV.U32 R4, RZ, RZ, R231 ;  /* 0x000000ffff048224 */ /* 0x008fe400078e00e7 */
[----:B------:R-:W-:-:S05]  /*38c60*/  @!P0 IMAD.MOV.U32 R5, RZ, RZ, R11 ;  /* 0x000000ffff058224 */ /* 0x000fca00078e000b */
        /* <DEDUP_REMOVED lines=11> */
[----:B--2---:R-:W-:-:S05]  /*38d20*/  @!P0 IMAD.MOV.U32 R5, RZ, RZ, R28 ;  /* 0x000000ffff058224 */ /* 0x004fca00078e001c */
[----:B------:R0:W2:Y:S02]  /*38d30*/  @!P0 LDG.E.U8 R153, desc[UR10][R4.64] ;  /* 0x0000000a04998981 */ /* 0x0000a4000c1e1100 */
[----:B0-----:R-:W-:Y:S02]  /*38d40*/  @!P0 IMAD.MOV.U32 R4, RZ, RZ, R240 ;  /* 0x000000ffff048224 */ /* 0x001fe400078e00f0 */
[----:B------:R-:W-:-:S05]  /*38d50*/  @!P0 IMAD.MOV.U32 R5, RZ, RZ, R225 ;  /* 0x000000ffff058224 */ /* 0x000fca00078e00e1 */
[----:B------:R0:W2:Y:S04]  /*38d60*/  @!P0 LDG.E.U8 R23, desc[UR10][R4.64] ;  /* 0x0000000a04178981 */ /* 0x0000a8000c1e1100 */
[----:B------:R-:W-:Y:S04]  /*38d70*/  STL.64 [R1+0x5d28], R28 ;  /* 0x005d281c01007387 */ /* 0x000fe80000100a00 */
[----:B------:R-:W-:Y:S01]  /*38d80*/  STL.64 [R1+0x5d20], R26 ;  /* 0x005d201a01007387 */ /* 0x000fe20000100a00 */
[----:B0-----:R-:W-:Y:S02]  /*38d90*/  @!P0 IMAD.MOV.U32 R4, RZ, RZ, R26 ;  /* 0x000000ffff048224 */ /* 0x001fe400078e001a */
[----:B------:R-:W-:Y:S01]  /*38da0*/  @!P0 IMAD.MOV.U32 R5, RZ, RZ, R233 ;  /* 0x000000ffff058224 */ /* 0x000fe200078e00e9 */
[----:B------:R0:W-:Y:S04]  /*38db0*/  STL.64 [R1+0x5d18], R24 ;  /* 0x005d181801007387 */ /* 0x0001e80000100a00 */
[----:B------:R1:W2:Y:S04]  /*38dc0*/  @!P0 LDG.E.U8 R22, desc[UR10][R4.64] ;  /* 0x0000000a04168981 */ /* 0x0002a8000c1e1100 */
[----:B0-----:R-:W2:Y:S04]  /*38dd0*/  LDL.LU.64 R24, [R1+0x1c00] ;  /* 0x001c000001187983 */ /* 0x001ea80000300a00 */
[----:B------:R-:W2:Y:S01]  /*38de0*/  LDL.LU.64 R26, [R1+0x1c08] ;  /* 0x001c0800011a7983 */ /* 0x000ea20000300a00 */
[----:B-1----:R-:W-:-:S02]  /*38df0*/  @!P0 IMAD.MOV.U32 R4, RZ, RZ, R230 ;  /* 0x000000ffff048224 */ /* 0x002fc400078e00e6 */
[----:B------:R-:W-:Y:S01]  /*38e00*/  @!P0 IMAD.MOV.U32 R5, RZ, RZ, R241 ;  /* 0x000000ffff058224 */ /* 0x000fe200078e00f1 */
[----:B------:R-:W2:Y:S04]  /*38e10*/  LDL.LU.64 R28, [R1+0x1c10] ;  /* 0x001c1000011c7983 */ /* 0x000ea80000300a00 */
[----:B------:R-:W2:Y:S04]  /*38e20*/  LDL.LU.64 R30, [R1+0x1c18] ;  /* 0x001c1800011e7983 */ /* 0x000ea80000300a00 */
[----:B------:R-:W2:Y:S04]  /*38e30*/  LDL.LU.64 R32, [R1+0x1c20] ;  /* 0x001c200001207983 */ /* 0x000ea80000300a00 */
[----:B------:R-:W2:Y:S04]  /*38e40*/  LDL.LU.64 R34, [R1+0x1c28] ;  /* 0x001c280001227983 */ /* 0x000ea80000300a00 */
[----:B------:R0:W2:Y:S04]  /*38e50*/  @!P0 LDG.E.U8 R7, desc[UR10][R4.64] ;  /* 0x0000000a04078981 */ /* 0x0000a8000c1e1100 */
[----:B------:R-:W2:Y:S04]  /*38e60*/  LDL.LU.64 R36, [R1+0x1c30] ;  /* 0x001c300001247983 */ /* 0x000ea80000300a00 */
[----:B------:R-:W2:Y:S04]  /*38e70*/  LDL.LU.64 R38, [R1+0x1c38] ;  /* 0x001c380001267983 */ /* 0x000ea80000300a00 */
[----:B------:R-:W2:Y:S04]  /*38e80*/  LDL.LU.64 R40, [R1+0x1c40] ;  /* 0x001c400001287983 */ /* 0x000ea80000300a00 */
[----:B------:R-:W2:Y:S04]  /*38e90*/  LDL.LU.64 R42, [R1+0x1c48] ;  /* 0x001c4800012a7983 */ /* 0x000ea80000300a00 */
[----:B------:R-:W2:Y:S04]  /*38ea0*/  LDL.LU.64 R44, [R1+0x1c50] ;  /* 0x001c5000012c7983 */ /* 0x000ea80000300a00 */
[----:B------:R-:W2:Y:S04]  /*38eb0*/  LDL.LU.64 R46, [R1+0x1c58] ;  /* 0x001c5800012e7983 */ /* 0x000ea80000300a00 */
[----:B------:R-:W2:Y:S01]  /*38ec0*/  LDL.LU.64 R48, [R1+0x1c60] ;  /* 0x001c600001307983 */ /* 0x000ea20000300a00 */
[----:B0-----:R-:W-:-:S03]  /*38ed0*/  @!P0 IMAD.MOV.U32 R4, RZ, RZ, R238 ;  /* 0x000000ffff048224 */ /* 0x001fc600078e00ee */
[----:B------:R-:W2:Y:S01]  /*38ee0*/  LDL.LU.64 R50, [R1+0x1c68] ;  /* 0x001c680001327983 */ /* 0x000ea20000300a00 */
[----:B------:R-:W-:-:S03]  /*38ef0*/  @!P0 IMAD.MOV.U32 R5, RZ, RZ, R248 ;  /* 0x000000ffff058224 */ /* 0x000fc600078e00f8 */
        /* <DEDUP_REMOVED lines=17> */
[----:B------:R-:W2:Y:S04]  /*39010*/  @!P0 LDG.E.U8 R0, desc[UR10][R4.64] ;  /* 0x0000000a04008981 */ /* 0x000ea8000c1e1100 */
[----:B------:R-:W2:Y:S04]  /*39020*/  LDL.LU.64 R80, [R1+0x1ce0] ;  /* 0x001ce00001507983 */ /* 0x000ea80000300a00 */
        /* <DEDUP_REMOVED lines=97> */
[----:B----4-:R-:W-:Y:S04]  /*39640*/  STS.U8 [R19+UR4+0xeb80], R158 ;  /* 0x00eb809e13007988 */ /* 0x010fe80008000004 */
[----:B---3--:R-:W-:Y:S04]  /*39650*/  STS.U8 [R19+UR4+0xed80], R157 ;  /* 0x00ed809d13007988 */ /* 0x008fe80008000004 */
[----:B------:R-:W-:Y:S04]  /*39660*/  STS.U8 [R19+UR4+0xef80], R156 ;  /* 0x00ef809c13007988 */ /* 0x000fe80008000004 */
[----:B------:R-:W-:Y:S04]  /*39670*/  STS.U8 [R19+UR4+0xf180], R155 ;  /* 0x00f1809b13007988 */ /* 0x000fe80008000004 */
[----:B------:R-:W-:Y:S04]  /*39680*/  STS.U8 [R19+UR4+0xf380], R154 ;  /* 0x00f3809a13007988 */ /* 0x000fe80008000004 */
[----:B--2---:R-:W-:Y:S04]  /*39690*/  STS.U8 [R19+UR4+0xf580], R153 ;  /* 0x00f5809913007988 */ /* 0x004fe80008000004 */
[----:B------:R-:W-:Y:S04]  /*396a0*/  STS.U8 [R19+UR4+0xf780], R23 ;  /* 0x00f7801713007988 */ /* 0x000fe80008000004 */
[----:B------:R-:W-:Y:S04]  /*396b0*/  STS.U8 [R19+UR4+0xf980], R22 ;  /* 0x00f9801613007988 */ /* 0x000fe80008000004 */
[----:B------:R-:W-:Y:S04]  /*396c0*/  STS.U8 [R19+UR4+0xfb80], R7 ;  /* 0x00fb800713007988 */ /* 0x000fe80008000004 */
[----:B------:R-:W-:Y:S04]  /*396d0*/  STS.U8 [R19+UR4+0xfd80], R6 ;  /* 0x00fd800613007988 */ /* 0x000fe80008000004 */
[----:B------:R-:W-:Y:S01]  /*396e0*/  STS.U8 [R19+UR4+0xff80], R0 ;  /* 0x00ff800013007988 */ /* 0x000fe20008000004 */
[----:B------:R0:W-:Y:S06]  /*396f0*/  MEMBAR.ALL.CTA ;  /* 0x0000000000007992 */ /* 0x0001ec0000008000 */
[----:B0-----:R-:W0:Y:S02]  /*39700*/  FENCE.VIEW.ASYNC.S ;  /* 0x00000000000073c6 */ /* 0x001e240000000000 */
[----:B0-----:R-:W-:Y:S06]  /*39710*/  BAR.SYNC.DEFER_BLOCKING 0x0 ;  /* 0x0000000000007b1d */ /* 0x001fec0000010000 */
[----:B------:R-:W-:-:S06]  /*39720*/  WARPGROUP.ARRIVE ;  /* 0x00000000000079c5 */ /* 0x000fcc0000000000 */
[----:B------:R-:W-:Y:S03]  /*39730*/  QGMMA.64x256x32.F32.E5M2.E5M2 R24, gdesc[UR32], R24, gsb0 ;  /* 0x03e00000201879f3 */ /* 0x000fe60008003818 */
[----:B------:R-:W-:Y:S02]  /*39740*/  WARPGROUP.DEPBAR.LE gsb0, 0x0 ;  /* 0x00008000000079c5 */ /* 0x000fe40000010000 */
[----:B------:R-:W-:-:S15]  /*39750*/  WARPGROUP.ARRIVE ;  /* 0x00000000000079c5 */ /* 0x000fde0000000000 */
[----:B------:R-:W-:-:S08]  /*39760*/  NOP ;  /* 0x0000000000007918 */ /* 0x000fd00000000000 */
[----:B------:R-:W-:Y:S03]  /*39770*/  QGMMA.64x256x32.F32.E5M2.E5M2 R24, gdesc[UR12], R24, gsb0 ;  /* 0x03e000000c1879f3 */ /* 0x000fe60008003818 */
[----:B------:R-:W-:Y:S02]  /*39780*/  WARPGROUP.DEPBAR.LE gsb0, 0x0 ;  /* 0x00008000000079c5 */ /* 0x000fe40000010000 */
        /* <DEDUP_REMOVED lines=63> */
[----:B------:R0:W-:Y:S04]  /*39b80*/  STL.64 [R1+0x1df8], R150 ;  /* 0x001df89601007387 */ /* 0x0001e80000100a00 */
[----:B0-----:R-:W2:Y:S04]  /*39b90*/  LDL.LU.64 R150, [R1+0x5d58] ;  /* 0x005d580001967983 */ /* 0x001ea80000300a00 */
[----:B------:R-:W3:Y:S04]  /*39ba0*/  LDL.LU.64 R148, [R1+0x5d50] ;  /* 0x005d500001947983 */ /* 0x000ee80000300a00 */
[----:B------:R-:W4:Y:S04]  /*39bb0*/  LDL.LU.64 R146, [R1+0x5d48] ;  /* 0x005d480001927983 */ /* 0x000f280000300a00 */
[----:B------:R-:W4:Y:S04]  /*39bc0*/  LDL.LU.64 R144, [R1+0x5d40] ;  /* 0x005d400001907983 */ /* 0x000f280000300a00 */
[----:B------:R-:W4:Y:S04]  /*39bd0*/  LDL.LU.64 R142, [R1+0x5d38] ;  /* 0x005d3800018e7983 */ /* 0x000f280000300a00 */
[----:B------:R-:W4:Y:S04]  /*39be0*/  LDL.LU.64 R140, [R1+0x5d30] ;  /* 0x005d3000018c7983 */ /* 0x000f280000300a00 */
[----:B------:R-:W4:Y:S04]  /*39bf0*/  LDL.LU.64 R28, [R1+0x5d28] ;  /* 0x005d2800011c7983 */ /* 0x000f280000300a00 */
[----:B------:R-:W4:Y:S04]  /*39c00*/  LDL.LU.64 R26, [R1+0x5d20] ;  /* 0x005d2000011a7983 */ /* 0x000f280000300a00 */
[----:B------:R-:W4:Y:S04]  /*39c10*/  LDL.LU.64 R24, [R1+0x5d18] ;  /* 0x005d180001187983 */ /* 0x000f280000300a00 */
[----:B--2---:R-:W-:Y:S04]  /*39c20*/  STL.64 [R1+0x5b10], R150 ;  /* 0x005b109601007387 */ /* 0x004fe80000100a00 */
[----:B---3--:R-:W-:Y:S04]  /*39c30*/  STL.64 [R1+0x5b08], R148 ;  /* 0x005b089401007387 */ /* 0x008fe80000100a00 */
[----:B----4-:R-:W-:Y:S04]  /*39c40*/  STL.64 [R1+0x5b00], R146 ;  /* 0x005b009201007387 */ /* 0x010fe80000100a00 */
        /* <DEDUP_REMOVED lines=9> */
[----:B------:R-:W2:Y:S04]  /*39ce0*/  LDL.LU.64 R30, [R1+0x1818] ;  /* 0x00181800011e7983 */ /* 0x000ea80000300a00 */
        /* <DEDUP_REMOVED lines=60> */
[----:B--2---:R-:W-:Y:S04]  /*3a0b0*/  STL.64 [R1+0x5d10], R150 ;  /* 0x005d109601007387 */ /* 0x004fe80000100a00 */
[----:B----4-:R-:W-:Y:S04]  /*3a0c0*/  STL.64 [R1+0x5d08], R148 ;  /* 0x005d089401007387 */ /* 0x010fe80000100a00 */
[----:B---3--:R-:W-:Y:S04]  /*3a0d0*/  STL.64 [R1+0x5d00], R146 ;  /* 0x005d009201007387 */ /* 0x008fe80000100a00 */
        /* <DEDUP_REMOVED lines=124> */
[----:B------:R-:W2:Y:S01]  /*3a8a0*/  LDL.LU.64 R150, [R1+0x1bf8] ;  /* 0x001bf80001967983 */ /* 0x000ea20000300a00 */
[----:B------:R-:W-:Y:S01]  /*3a8b0*/  UMOV UR36, UR32 ;  /* 0x0000002000247c82 */ /* 0x000fe20008000000 */
[----:B------:R-:W-:Y:S01]  /*3a8c0*/  UMOV UR37, UR33 ;  /* 0x0000002100257c82 */ /* 0x000fe20008000000 */
[----:B------:R-:W-:Y:S01]  /*3a8d0*/  UMOV UR40, UR12 ;  /* 0x0000000c00287c82 */ /* 0x000fe20008000000 */
[----:B------:R-:W-:Y:S01]  /*3a8e0*/  UMOV UR41, UR13 ;  /* 0x0000000d00297c82 */ /* 0x000fe20008000000 */
[----:B--2---:R-:W-:-:S06]  /*3a8f0*/  WARPGROUP.ARRIVE ;  /* 0x00000000000079c5 */ /* 0x004fcc0000000000 */
        /* <DEDUP_REMOVED lines=134> */
[----:B------:R-:W-:Y:S01]  /*3b160*/  MOV R5, UR8 ;  /* 0x0000000800057c02 */ /* 0x000fe20008000f00 */
[----:B------:R-:W-:Y:S01]  /*3b170*/  UIADD3.64 UR8, UR12, 0xfe, URZ ;  /* 0x000000fe0c087897 */ /* 0x000fe2000fffe03f */
[----:B------:R-:W-:-:S02]  /*3b180*/  MOV R222, UR11 ;  /* 0x0000000b00de7c02 */ /* 0x000fc40008000f00 */
[----:B------:R-:W-:Y:S01]  /*3b190*/  MOV R221, UR10 ;  /* 0x0000000a00dd7c02 */ /* 0x000fe20008000f00 */
[----:B------:R-:W-:Y:S01]  /*3b1a0*/  UMOV UR10, UR34 ;  /* 0x00000022000a7c82 */ /* 0x000fe20008000000 */
[----:B------:R-:W-:Y:S01]  /*3b1b0*/  UMOV UR11, UR35 ;  /* 0x00000023000b7c82 */ /* 0x000fe20008000000 */
[----:B------:R-:W-:Y:S01]  /*3b1c0*/  UIADD3.64 UR28, UR12, 0x100, URZ ;  /* 0x000001000c1c7897 */ /* 0x000fe2000fffe03f */
        /* <DEDUP_REMOVED lines=243> */
[----:B------:R-:W4:Y:S04]  /*3c100*/  LDL.LU R138, [R1+0x3044] ;  /* 0x00304400018a7983 */ /* 0x000f280000300800 */
[----:B------:R-:W4:Y:S04]  /*3c110*/  LDL.LU R139, [R1+0x3040] ;  /* 0x00304000018b7983 */ /* 0x000f280000300800 */
        /* <DEDUP_REMOVED lines=74> */
[----:B------:R-:W-:Y:S01]  /*3c5c0*/  UIADD3.64 UR8, UR12, 0x1fe, URZ ;  /* 0x000001fe0c087897 */ /* 0x000fe2000fffe03f */
        /* <DEDUP_REMOVED lines=85> */
[----:B------:R-:W4:Y:S01]  /*3cb20*/  LDL.LU.64 R24, [R1+0x5a38] ;  /* 0x005a380001187983 */ /* 0x000f220000300a00 */
[----:B------:R-:W-:Y:S01]  /*3cb30*/  UMOV UR10, UR8 ;  /* 0x00000008000a7c82 */ /* 0x000fe20008000000 */
[----:B------:R-:W-:Y:S01]  /*3cb40*/  UMOV UR11, UR9 ;  /* 0x00000009000b7c82 */ /* 0x000fe20008000000 */
[----:B------:R-:W-:Y:S01]  /*3cb50*/  UMOV UR8, UR28 ;  /* 0x0000001c00087c82 */ /* 0x000fe20008000000 */
[----:B------:R-:W-:Y:S01]  /*3cb60*/  UMOV UR9, UR29 ;  /* 0x0000001d00097c82 */ /* 0x000fe20008000000 */
        /* <DEDUP_REMOVED lines=64> */
[----:B------:R-:W3:Y:S01]  /*3cf70*/  LDL.LU.64 R134, [R1+0x11b8] ;  /* 0x0011b80001867983 */ /* 0x000ee20000300a00 */
[----:B------:R-:W-:-:S02]  /*3cf80*/  R2UR UR29, R138 ;  /* 0x000000008a1d72ca */ /* 0x000fc400000e0000 */
[----:B------:R-:W-:Y:S01]  /*3cf90*/  R2UR UR28, R139 ;  /* 0x000000008b1c72ca */ /* 0x000fe200000e0000 */
        /* <DEDUP_REMOVED lines=1143> */
[----:B------:R-:W4:Y:S01]  /*41710*/  LDL.LU.64 R24, [R1+0x5688] ;  /* 0x0056880001187983 */ /* 0x000f220000300a00 */
[----:B--2---:R-:W-:-:S02]  /*41720*/  IMAD.MOV.U32 R163, RZ, RZ, R29 ;  /* 0x000000ffffa37224 */ /* 0x004fc400078e001d */
[----:B---3--:R-:W-:Y:S02]  /*41730*/  IMAD.MOV.U32 R166, RZ, RZ, R27 ;  /* 0x000000ffffa67224 */ /* 0x008fe400078e001b */
[----:B----4-:R-:W-:Y:S02]  /*41740*/  IMAD.MOV.U32 R161, RZ, RZ, R25 ;  /* 0x000000ffffa17224 */ /* 0x010fe400078e0019 */
[----:B------:R-:W-:Y:S02]  /*41750*/  IMAD.MOV.U32 R159, RZ, RZ, R24 ;  /* 0x000000ffff9f7224 */ /* 0x000fe400078e0018 */
[----:B------:R-:W-:Y:S01]  /*41760*/  IMAD.MOV.U32 R167, RZ, RZ, R26 ;  /* 0x000000ffffa77224 */ /* 0x000fe200078e001a */
[----:B------:R-:W2:Y:S01]  /*41770*/  LDL.LU.64 R24, [R1] ;  /* 0x0000000001187983 */ /* 0x000ea20000300a00 */
[----:B------:R-:W-:-:S03]  /*41780*/  IMAD.MOV.U32 R165, RZ, RZ, R28 ;  /* 0x000000ffffa57224 */ /* 0x000fc600078e001c */
        /* <DEDUP_REMOVED lines=56> */
[----:B------:R-:W-:-:S02]  /*41b10*/  IMAD.MOV.U32 R160, RZ, RZ, R140 ;  /* 0x000000ffffa07224 */ /* 0x000fc400078e008c */
[----:B------:R-:W-:Y:S01]  /*41b20*/  IMAD.MOV.U32 R212, RZ, RZ, R141 ;  /* 0x000000ffffd47224 */ /* 0x000fe200078e008d */
[----:B------:R-:W2:Y:S01]  /*41b30*/  LDL.LU.64 R138, [R1+0x1c8] ;  /* 0x0001c800018a7983 */ /* 0x000ea20000300a00 */
[----:B------:R-:W-:Y:S02]  /*41b40*/  IMAD.MOV.U32 R213, RZ, RZ, R142 ;  /* 0x000000ffffd57224 */ /* 0x000fe400078e008e */
[----:B------:R-:W-:Y:S01]  /*41b50*/  IMAD.MOV.U32 R214, RZ, RZ, R143 ;  /* 0x000000ffffd67224 */ /* 0x000fe200078e008f */
[----:B------:R-:W3:Y:S01]  /*41b60*/  LDL.LU.64 R140, [R1+0x1d0] ;  /* 0x0001d000018c7983 */ /* 0x000ee20000300a00 */
[----:B------:R-:W-:Y:S02]  /*41b70*/  IMAD.MOV.U32 R215, RZ, RZ, R144 ;  /* 0x000000ffffd77224 */ /* 0x000fe400078e0090 */
[----:B------:R-:W-:Y:S01]  /*41b80*/  IMAD.MOV.U32 R216, RZ, RZ, R145 ;  /* 0x000000ffffd87224 */ /* 0x000fe200078e0091 */
        /* <DEDUP_REMOVED lines=150> */
[----:B------:R0:W-:Y:S04]  /*424f0*/  STL.64 [R1+0x400], R24 ;  /* 0x0004001801007387 */ /* 0x0001e80000100a00 */
        /* <DEDUP_REMOVED lines=63> */
[----:B0-----:R-:W4:Y:S04]  /*428f0*/  LDL.LU.64 R24, [R1+0x200] ;  /* 0x0002000001187983 */ /* 0x001f280000300a00 */
[----:B-1----:R-:W4:Y:S04]  /*42900*/  LDL.LU.64 R26, [R1+0x208] ;  /* 0x00020800011a7983 */ /* 0x002f280000300a00 */
[----:B--2---:R-:W2:Y:S04]  /*42910*/  LDL.LU.64 R28, [R1+0x210] ;  /* 0x00021000011c7983 */ /* 0x004ea80000300a00 */
[----:B---3--:R-:W2:Y:S04]  /*42920*/  LDL.LU.64 R30, [R1+0x218] ;  /* 0x00021800011e7983 */ /* 0x008ea80000300a00 */
[----:B----4-:R-:W2:Y:S04]  /*42930*/  LDL.LU.64 R32, [R1+0x220] ;  /* 0x0002200001207983 */ /* 0x010ea80000300a00 */
        /* <DEDUP_REMOVED lines=68> */
[----:B------:R-:W-:Y:S01]  /*42d80*/  QGMMA.64x256x32.F32.E5M2.E5M2 R24, gdesc[UR28], R24, gsb0 ;  /* 0x03e000001c1879f3 */ /* 0x000fe20008003818 */
[----:B------:R-:W-:Y:S02]  /*42d90*/  IMAD.MOV.U32 R211, RZ, RZ, R220 ;  /* 0x000000ffffd37224 */ /* 0x000fe400078e00dc */
[----:B------:R-:W-:Y:S02]  /*42da0*/  IMAD.MOV.U32 R220, RZ, RZ, R164 ;  /* 0x000000ffffdc7224 */ /* 0x000fe400078e00a4 */
[----:B------:R-:W-:Y:S01]  /*42db0*/  IMAD.MOV.U32 R164, RZ, RZ, R3 ;  /* 0x000000ffffa47224 */ /* 0x000fe200078e0003 */
        /* <DEDUP_REMOVED lines=129> */
[----:B------:R-:W3:Y:S04]  /*435d0*/  LDL.LU R3, [R1+0x5484] ;  /* 0x0054840001037983 */ /* 0x000ee80000300800 */
[----:B------:R-:W4:Y:S01]  /*435e0*/  LDL R6, [R1+0x3050] ;  /* 0x0030500001067983 */ /* 0x000f220000100800 */
[----:B------:R-:W-:-:S05]  /*435f0*/  VIADD R211, R211, 0x1 ;  /* 0x00000001d3d37836 */ /* 0x000fca0000000000 */
[----:B------:R0:W-:Y:S01]  /*43600*/  STL [R1+0x1ed4], R211 ;  /* 0x001ed4d301007387 */ /* 0x0001e20000100800 */
[----:B----4-:R-:W-:Y:S01]  /*43610*/  ISETP.NE.U32.AND P0, PT, R211, R6, PT ;  /* 0x00000006d300720c */ /* 0x010fe20003f05070 */
[----:B0-----:R-:W-:Y:S02]  /*43620*/  IMAD.MOV.U32 R211, RZ, RZ, R212 ;  /* 0x000000ffffd37224 */ /* 0x001fe400078e00d4 */
[----:B------:R-:W-:Y:S02]  /*43630*/  IMAD.MOV.U32 R212, RZ, RZ, R213 ;  /* 0x000000ffffd47224 */ /* 0x000fe400078e00d5 */
[----:B------:R-:W-:Y:S02]  /*43640*/  IMAD.MOV.U32 R213, RZ, RZ, R214 ;  /* 0x000000ffffd57224 */ /* 0x000fe400078e00d6 */
[----:B------:R-:W-:Y:S02]  /*43650*/  IMAD.MOV.U32 R214, RZ, RZ, R215 ;  /* 0x000000ffffd67224 */ /* 0x000fe400078e00d7 */
[----:B------:R-:W-:-:S02]  /*43660*/  IMAD.MOV.U32 R215, RZ, RZ, R216 ;  /* 0x000000ffffd77224 */ /* 0x000fc400078e00d8 */
[----:B------:R-:W-:Y:S02]  /*43670*/  IMAD.MOV.U32 R216, RZ, RZ, R217 ;  /* 0x000000ffffd87224 */ /* 0x000fe400078e00d9 */
[----:B------:R-:W-:Y:S02]  /*43680*/  IMAD.MOV.U32 R217, RZ, RZ, R218 ;  /* 0x000000ffffd97224 */ /* 0x000fe400078e00da */
[----:B------:R-:W-:Y:S02]  /*43690*/  IMAD.MOV.U32 R218, RZ, RZ, R219 ;  /* 0x000000ffffda7224 */ /* 0x000fe400078e00db */
[----:B------:R-:W-:Y:S02]  /*436a0*/  IMAD.MOV.U32 R219, RZ, RZ, R220 ;  /* 0x000000ffffdb7224 */ /* 0x000fe400078e00dc */
[----:B------:R-:W-:Y:S02]  /*436b0*/  IMAD.MOV.U32 R220, RZ, RZ, R159 ;  /* 0x000000ffffdc7224 */ /* 0x000fe400078e009f */
[----:B------:R-:W-:-:S02]  /*436c0*/  IMAD.MOV.U32 R159, RZ, RZ, R160 ;  /* 0x000000ffff9f7224 */ /* 0x000fc400078e00a0 */
[----:B------:R-:W-:Y:S01]  /*436d0*/  IMAD.MOV.U32 R160, RZ, RZ, R161 ;  /* 0x000000ffffa07224 */ /* 0x000fe200078e00a1 */
[----:B------:R-:W-:Y:S01]  /*436e0*/  IADD3 R212, P5, R212, UR6, RZ ;  /* 0x00000006d4d47c10 */ /* 0x000fe2000ffbe0ff */
[----:B------:R-:W-:Y:S02]  /*436f0*/  IMAD.MOV.U32 R161, RZ, RZ, R162 ;  /* 0x000000ffffa17224 */ /* 0x000fe400078e00a2 */
[----:B------:R-:W-:Y:S02]  /*43700*/  IMAD.MOV.U32 R162, RZ, RZ, R234 ;  /* 0x000000ffffa27224 */ /* 0x000fe400078e00ea */
[----:B------:R-:W-:Y:S02]  /*43710*/  IMAD.MOV.U32 R234, RZ, RZ, R2 ;  /* 0x000000ffffea7224 */ /* 0x000fe400078e0002 */
[----:B------:R-:W4:Y:S04]  /*43720*/  LDL.LU R2, [R1+0x5480] ;  /* 0x0054800001027983 */ /* 0x000f280000300800 */
[----:B------:R0:W-:Y:S02]  /*43730*/  STL [R1+0x2854], R212 ;  /* 0x002854d401007387 */ /* 0x0001e40000100800 */
[----:B0-----:R-:W-:-:S02]  /*43740*/  IMAD.MOV.U32 R212, RZ, RZ, R213 ;  /* 0x000000ffffd47224 */ /* 0x001fc400078e00d5 */
[----:B------:R-:W-:Y:S02]  /*43750*/  IMAD.MOV.U32 R213, RZ, RZ, R214 ;  /* 0x000000ffffd57224 */ /* 0x000fe400078e00d6 */
[----:B------:R-:W-:Y:S02]  /*43760*/  IMAD.MOV.U32 R214, RZ, RZ, R215 ;  /* 0x000000ffffd67224 */ /* 0x000fe400078e00d7 */
[----:B------:R-:W-:Y:S02]  /*43770*/  IMAD.MOV.U32 R215, RZ, RZ, R216 ;  /* 0x000000ffffd77224 */ /* 0x000fe400078e00d8 */
[----:B------:R-:W-:Y:S02]  /*43780*/  IMAD.MOV.U32 R216, RZ, RZ, R217 ;  /* 0x000000ffffd87224 */ /* 0x000fe400078e00d9 */
[----:B------:R-:W-:Y:S02]  /*43790*/  IMAD.MOV.U32 R217, RZ, RZ, R218 ;  /* 0x000000ffffd97224 */ /* 0x000fe400078e00da */
[----:B------:R-:W-:-:S02]  /*437a0*/  IMAD.MOV.U32 R218, RZ, RZ, R219 ;  /* 0x000000ffffda7224 */ /* 0x000fc400078e00db */
[----:B------:R-:W-:Y:S02]  /*437b0*/  IMAD.MOV.U32 R219, RZ, RZ, R220 ;  /* 0x000000ffffdb7224 */ /* 0x000fe400078e00dc */
[----:B------:R-:W-:Y:S02]  /*437c0*/  IMAD.MOV.U32 R220, RZ, RZ, R159 ;  /* 0x000000ffffdc7224 */ /* 0x000fe400078e009f */
[----:B------:R-:W-:Y:S01]  /*437d0*/  IMAD.MOV.U32 R159, RZ, RZ, R160 ;  /* 0x000000ffff9f7224 */ /* 0x000fe200078e00a0 */
[----:B------:R-:W-:Y:S01]  /*437e0*/  IADD3 R211, P4, R211, UR6, RZ ;  /* 0x00000006d3d37c10 */ /* 0x000fe2000ff9e0ff */
[----:B------:R-:W-:Y:S02]  /*437f0*/  IMAD.MOV.U32 R160, RZ, RZ, R161 ;  /* 0x000000ffffa07224 */ /* 0x000fe400078e00a1 */
[----:B------:R-:W-:Y:S02]  /*43800*/  IMAD.MOV.U32 R161, RZ, RZ, R162 ;  /* 0x000000ffffa17224 */ /* 0x000fe400078e00a2 */
[----:B------:R-:W-:-:S02]  /*43810*/  IMAD.MOV.U32 R162, RZ, RZ, R163 ;  /* 0x000000ffffa27224 */ /* 0x000fc400078e00a3 */
[----:B------:R-:W-:Y:S02]  /*43820*/  IMAD.MOV.U32 R163, RZ, RZ, R164 ;  /* 0x000000ffffa37224 */ /* 0x000fe400078e00a4 */
[----:B------:R-:W-:Y:S01]  /*43830*/  IMAD.MOV.U32 R164, RZ, RZ, R240 ;  /* 0x000000ffffa47224 */ /* 0x000fe200078e00f0 */
[----:B------:R-:W-:Y:S01]  /*43840*/  STL [R1+0x285c], R211 ;  /* 0x00285cd301007387 */ /* 0x000fe20000100800 */
[----:B------:R-:W-:-:S03]  /*43850*/  IMAD.MOV.U32 R240, RZ, RZ, R13 ;  /* 0x000000fffff07224 */ /* 0x000fc600078e000d */
[----:B------:R-:W2:Y:S01]  /*43860*/  LDL.LU R13, [R1+0x547c] ;  /* 0x00547c00010d7983 */ /* 0x000ea20000300800 */
[----:B---3--:R-:W-:Y:S02]  /*43870*/  IADD3 R3, P6, R3, UR6, RZ ;  /* 0x0000000603037c10 */ /* 0x008fe4000ffde0ff */
[----:B------:R-:W-:Y:S02]  /*43880*/  IADD3 R14, P1, R14, UR6, RZ ;  /* 0x000000060e0e7c10 */ /* 0x000fe4000ff3e0ff */
[----:B----4-:R-:W-:Y:S02]  /*43890*/  IADD3.X R2, R2, UR7, RZ, P6, !PT ;  /* 0x0000000702027c10 */ /* 0x010fe4000b7fe4ff */
[----:B------:R-:W-:-:S05]  /*438a0*/  IADD3 R212, P6, R212, UR6, RZ ;  /* 0x00000006d4d47c10 */ /* 0x000fca000ffde0ff */
[----:B------:R-:W-:Y:S01]  /*438b0*/  STL [R1+0x284c], R212 ;  /* 0x00284cd401007387 */ /* 0x000fe20000100800 */
[----:B--2---:R-:W-:Y:S02]  /*438c0*/  IADD3.X R13, R13, UR7, RZ, P1, !PT ;  /* 0x000000070d0d7c10 */ /* 0x004fe40008ffe4ff */
[----:B------:R-:W-:-:S05]  /*438d0*/  IADD3 R213, P1, R213, UR6, RZ ;  /* 0x00000006d5d57c10 */ /* 0x000fca000ff3e0ff */
[----:B------:R0:W-:Y:S02]  /*438e0*/  STL [R1+0x2844], R213 ;  /* 0x002844d501007387 */ /* 0x0001e40000100800 */
        /* <DEDUP_REMOVED lines=16> */
[----:B------:R-:W2:Y:S01]  /*439f0*/  LDL.LU R17, [R1+0x5478] ;  /* 0x0054780001117983 */ /* 0x000ea20000300800 */
[----:B------:R-:W-:-:S04]  /*43a00*/  IADD3 R16, P2, R16, UR6, RZ ;  /* 0x0000000610107c10 */ /* 0x000fc8000ff5e0ff */
[----:B------:R-:W-:Y:S02]  /*43a10*/  IADD3.X R15, R15, UR7, RZ, P2, !PT ;  /* 0x000000070f0f7c10 */ /* 0x000fe400097fe4ff */
[----:B------:R-:W-:-:S05]  /*43a20*/  IADD3 R213, P2, R213, UR6, RZ ;  /* 0x00000006d5d57c10 */ /* 0x000fca000ff5e0ff */
[----:B------:R0:W-:Y:S01]  /*43a30*/  STL [R1+0x283c], R213 ;  /* 0x00283cd501007387 */ /* 0x0001e20000100800 */
[----:B------:R-:W-:Y:S01]  /*43a40*/  IADD3 R18, P3, R18, UR6, RZ ;  /* 0x0000000612127c10 */ /* 0x000fe2000ff7e0ff */
        /* <DEDUP_REMOVED lines=14> */
[----:B------:R-:W3:Y:S01]  /*43b30*/  LDL.LU R245, [R1+0x2890] ;  /* 0x0028900001f57983 */ /* 0x000ee20000300800 */
[----:B--2---:R-:W-:Y:S02]  /*43b40*/  IADD3.X R17, R17, UR7, RZ, P3, !PT ;  /* 0x0000000711117c10 */ /* 0x004fe40009ffe4ff */
[----:B------:R-:W-:-:S05]  /*43b50*/  IADD3 R213, P3, R213, UR6, RZ ;  /* 0x00000006d5d57c10 */ /* 0x000fca000ff7e0ff */
[----:B------:R0:W-:Y:S04]  /*43b60*/  STL [R1+0x2834], R213 ;  /* 0x002834d501007387 */ /* 0x0001e80000100800 */
[----:B0-----:R-:W2:Y:S02]  /*43b70*/  LDL.LU R213, [R1+0x2858] ;  /* 0x0028580001d57983 */ /* 0x001ea40000300800 */
[----:B--2---:R-:W-:-:S05]  /*43b80*/  IADD3.X R213, R213, UR7, RZ, P4, !PT ;  /* 0x00000007d5d57c10 */ /* 0x004fca000a7fe4ff */
[----:B------:R0:W-:Y:S04]  /*43b90*/  STL [R1+0x2858], R213 ;  /* 0x002858d501007387 */ /* 0x0001e80000100800 */
[----:B0-----:R-:W2:Y:S02]  /*43ba0*/  LDL.LU R213, [R1+0x282c] ;  /* 0x00282c0001d57983 */ /* 0x001ea40000300800 */
[----:B--2---:R-:W-:-:S05]  /*43bb0*/  IADD3 R213, P4, R213, UR6, RZ ;  /* 0x00000006d5d57c10 */ /* 0x004fca000ff9e0ff */
        /* <DEDUP_REMOVED lines=1504> */
[----:B0-----:R-:W2:Y:S01]  /*499c0*/  LDL.LU R213, [R1+0x3028] ;  /* 0x0030280001d57983 */ /* 0x001ea20000300800 */
[----:B------:R-:W-:Y:S01]  /*499d0*/  UIADD3.64 UR8, UR12, 0x6fe, URZ ;  /* 0x000006fe0c087897 */ /* 0x000fe2000fffe03f */
[----:B------:R-:W-:Y:S01]  /*499e0*/  WARPGROUP.ARRIVE ;  /* 0x00000000000079c5 */ /* 0x000fe20000000000 */
[----:B------:R-:W-:Y:S01]  /*499f0*/  UMOV UR10, UR34 ;  /* 0x00000022000a7c82 */ /* 0x000fe20008000000 */
[----:B------:R-:W-:-:S04]  /*49a00*/  UMOV UR11, UR35 ;  /* 0x00000023000b7c82 */ /* 0x000fc80008000000 */
[----:B------:R-:W-:Y:S02]  /*49a10*/  UMOV UR36, UR8 ;  /* 0x0000000800247c82 */ /* 0x000fe40008000000 */
[----:B------:R-:W-:Y:S01]  /*49a20*/  QGMMA.64x256x32.F32.E5M2.E5M2 R24, gdesc[UR8], R24, gsb0 ;  /* 0x03e00000081879f3 */ /* 0x000fe20008003818 */
[----:B--2---:R-:W-:-:S05]  /*49a30*/  IADD3 R213, P3, R213, UR5, RZ ;  /* 0x00000005d5d57c10 */ /* 0x004fca000ff7e0ff */
[----:B------:R0:W-:Y:S04]  /*49a40*/  STL [R1+0x3028], R213 ;  /* 0x003028d501007387 */ /* 0x0001e80000100800 */
[----:B0-----:R-:W2:Y:S01]  /*49a50*/  LDL.LU R213, [R1+0x3038] ;  /* 0x0030380001d57983 */ /* 0x001ea20000300800 */
[----:B------:R-:W-:-:S13]  /*49a60*/  R2UR UR8, R5 ;  /* 0x00000000050872ca */ /* 0x000fda00000e0000 */
        /* <DEDUP_REMOVED lines=423> */
[----:B------:R-:W-:Y:S02]  /*4b4e0*/  MOV R4, UR57 ;  /* 0x0000003900047c02 */ /* 0x000fe40008000f00 */
[----:B------:R-:W-:Y:S01]  /*4b4f0*/  MOV R0, UR56 ;  /* 0x0000003800007c02 */ /* 0x000fe20008000f00 */
[----:B------:R-:W-:Y:S01]  /*4b500*/  UIADD3.64 UR56, UR12, 0x700, URZ ;  /* 0x000007000c387897 */ /* 0x000fe2000fffe03f */
[----:B------:R-:W-:Y:S02]  /*4b510*/  WARPGROUP.DEPBAR.LE gsb0, 0x0 ;  /* 0x00008000000079c5 */ /* 0x000fe40000010000 */
[----:B------:R-:W-:Y:S01]  /*4b520*/  WARPGROUP.ARRIVE ;  /* 0x00000000000079c5 */ /* 0x000fe20000000000 */
[----:B------:R-:W-:Y:S01]  /*4b530*/  UMOV UR58, UR14 ;  /* 0x0000000e003a7c82 */ /* 0x000fe20008000000 */
[----:B------:R-:W-:-:S04]  /*4b540*/  UMOV UR59, UR15 ;  /* 0x0000000f003b7c82 */ /* 0x000fc80008000000 */
[----:B------:R-:W-:Y:S01]  /*4b550*/  QGMMA.64x256x32.F32.E5M2.E5M2 R24, gdesc[UR56], R24, gsb0 ;  /* 0x03e00000381879f3 */ /* 0x000fe20008003818 */
[----:B--2---:R-:W-:-:S05]  /*4b560*/  IADD3 R213, P2, R213, UR5, RZ ;  /* 0x00000005d5d57c10 */ /* 0x004fca000ff5e0ff */
[----:B------:R0:W-:Y:S04]  /*4b570*/  STL [R1+0x2dfc], R213 ;  /* 0x002dfcd501007387 */ /* 0x0001e80000100800 */
[----:B0-----:R-:W2:Y:S01]  /*4b580*/  LDL.LU R213, [R1+0x2e20] ;  /* 0x002e200001d57983 */ /* 0x001ea20000300800 */
[----:B------:R-:W-:Y:S02]  /*4b590*/  WARPGROUP.DEPBAR.LE gsb0, 0x0 ;  /* 0x00008000000079c5 */ /* 0x000fe40000010000 */
[----:B--2---:R-:W-:-:S05]  /*4b5a0*/  IADD3.X R213, R213, UR8, RZ, P3, !PT ;  /* 0x00000008d5d57c10 */ /* 0x004fca0009ffe4ff */
[----:B------:R-:W-:Y:S04]  /*4b5b0*/  STL [R1+0x2e20], R213 ;  /* 0x002e20d501007387 */ /* 0x000fe80000100800 */
[----:B------:R-:W-:Y:S04]  /*4b5c0*/  STL.64 [R1], R24 ;  /* 0x0000001801007387 */ /* 0x000fe80000100a00 */
        /* <DEDUP_REMOVED lines=64> */
[----:B------:R-:W4:Y:S04]  /*4b9d0*/  LDL.LU.64 R148, [R1+0x5468] ;  /* 0x0054680001947983 */ /* 0x000f280000300a00 */
[----:B------:R-:W3:Y:S04]  /*4b9e0*/  LDL.LU.64 R146, [R1+0x5460] ;  /* 0x0054600001927983 */ /* 0x000ee80000300a00 */
[----:B------:R-:W2:Y:S04]  /*4b9f0*/  LDL.LU.64 R144, [R1+0x5458] ;  /* 0x0054580001907983 */ /* 0x000ea80000300a00 */
        /* <DEDUP_REMOVED lines=45> */
[----:B------:R-:W3:Y:S01]  /*4bcd0*/  LDL.LU.64 R52, [R1+0x52e8] ;  /* 0x0052e80001347983 */ /* 0x000ee20000300a00 */
[----:B------:R-:W-:-:S03]  /*4bce0*/  IMAD.MOV.U32 R213, RZ, RZ, R214 ;  /* 0x000000ffffd57224 */ /* 0x000fc600078e00d6 */
        /* <DEDUP_REMOVED lines=21> */
[----:B------:R-:W-:Y:S01]  /*4be40*/  IMAD.MOV.U32 R162, RZ, RZ, R163 ;  /* 0x000000ffffa27224 */ /* 0x000fe200078e00a3 */
[----:B------:R-:W-:Y:S02]  /*4be50*/  IADD3 R213, P3, R213, UR5, RZ ;  /* 0x00000005d5d57c10 */ /* 0x000fe4000ff7e0ff */
[----:B------:R-:W3:Y:S01]  /*4be60*/  LDL.LU.64 R28, [R1+0x5288] ;  /* 0x00528800011c7983 */ /* 0x000ee20000300a00 */
[----:B------:R-:W-:-:S03]  /*4be70*/  IMAD.MOV.U32 R163, RZ, RZ, R164 ;  /* 0x000000ffffa37224 */ /* 0x000fc600078e00a4 */
[----:B------:R-:W3:Y:S01]  /*4be80*/  LDL.LU.64 R26, [R1+0x5280] ;  /* 0x00528000011a7983 */ /* 0x000ee20000300a00 */
[----:B------:R-:W-:-:S03]  /*4be90*/  IMAD.MOV.U32 R164, RZ, RZ, R165 ;  /* 0x000000ffffa47224 */ /* 0x000fc600078e00a5 */
[----:B------:R-:W3:Y:S01]  /*4bea0*/  LDL.LU.64 R24, [R1+0x5278] ;  /* 0x0052780001187983 */ /* 0x000ee20000300a00 */
[----:B--2---:R-:W-:Y:S01]  /*4beb0*/  IADD3.X R126, R126, UR8, RZ, P4, !PT ;  /* 0x000000087e7e7c10 */ /* 0x004fe2000a7fe4ff */
[----:B----4-:R-:W-:Y:S01]  /*4bec0*/  IMAD.MOV.U32 R165, RZ, RZ, R125 ;  /* 0x000000ffffa57224 */ /* 0x010fe200078e007d */
[----:B------:R-:W-:Y:S01]  /*4bed0*/  IADD3 R127, P4, R127, UR5, RZ ;  /* 0x000000057f7f7c10 */ /* 0x000fe2000ff9e0ff */
[----:B------:R-:W2:Y:S04]  /*4bee0*/  LDL.LU R125, [R1+0x5274] ;  /* 0x00527400017d7983 */ /* 0x000ea80000300800 */
[----:B------:R-:W-:Y:S01]  /*4bef0*/  STL [R1+0x2df4], R213 ;  /* 0x002df4d501007387 */ /* 0x000fe20000100800 */
[----:B---3--:R-:W-:-:S03]  /*4bf00*/  IADD3.X R128, R128, UR8, RZ, P5, !PT ;  /* 0x0000000880807c10 */ /* 0x008fc6000affe4ff */
[----:B------:R0:W-:Y:S01]  /*4bf10*/  STL [R1+0x2e18], R126 ;  /* 0x002e187e01007387 */ /* 0x0001e20000100800 */
[----:B------:R-:W-:Y:S02]  /*4bf20*/  IADD3 R129, P5, R129, UR5, RZ ;  /* 0x0000000581817c10 */ /* 0x000fe4000ffbe0ff */
[----:B------:R-:W-:Y:S02]  /*4bf30*/  IADD3.X R130, R130, UR8, RZ, P6, !PT ;  /* 0x0000000882827c10 */ /* 0x000fe4000b7fe4ff */
[----:B------:R-:W-:Y:S02]  /*4bf40*/  IADD3 R131, P6, R131, UR5, RZ ;  /* 0x0000000583837c10 */ /* 0x000fe4000ffde0ff */
[----:B------:R-:W-:Y:S01]  /*4bf50*/  IADD3.X R132, R132, UR8, RZ, P1, !PT ;  /* 0x0000000884847c10 */ /* 0x000fe20008ffe4ff */
[----:B0-----:R-:W2:Y:S04]  /*4bf60*/  LDL.LU R126, [R1+0x5270] ;  /* 0x00527000017e7983 */ /* 0x001ea80000300800 */
[----:B------:R0:W-:Y:S01]  /*4bf70*/  STL [R1+0x2dec], R127 ;  /* 0x002dec7f01007387 */ /* 0x0001e20000100800 */
[----:B------:R-:W-:-:S02]  /*4bf80*/  IADD3 R133, P1, R133, UR5, RZ ;  /* 0x0000000585857c10 */ /* 0x000fc4000ff3e0ff */
[----:B------:R-:W-:Y:S01]  /*4bf90*/  IADD3.X R134, R134, UR8, RZ, P2, !PT ;  /* 0x0000000886867c10 */ /* 0x000fe200097fe4ff */
[----:B0-----:R-:W2:Y:S04]  /*4bfa0*/  LDL.LU R127, [R1+0x526c] ;  /* 0x00526c00017f7983 */ /* 0x001ea80000300800 */
[----:B------:R0:W-:Y:S01]  /*4bfb0*/  STL [R1+0x2e10], R128 ;  /* 0x002e108001007387 */ /* 0x0001e20000100800 */
[----:B------:R-:W-:-:S03]  /*4bfc0*/  IADD3 R135, P2, R135, UR5, RZ ;  /* 0x0000000587877c10 */ /* 0x000fc6000ff5e0ff */
[----:B0-----:R-:W2:Y:S04]  /*4bfd0*/  LDL.LU R128, [R1+0x5268] ;  /* 0x0052680001807983 */ /* 0x001ea80000300800 */
[----:B------:R0:W-:Y:S01]  /*4bfe0*/  STL [R1+0x2de4], R129 ;  /* 0x002de48101007387 */ /* 0x0001e20000100800 */
[----:B------:R-:W-:-:S03]  /*4bff0*/  IADD3.X R136, R136, UR8, RZ, P3, !PT ;  /* 0x0000000888887c10 */ /* 0x000fc60009ffe4ff */
        /* <DEDUP_REMOVED lines=32> */
[----:B------:R-:W-:Y:S01]  /*4c200*/  IMAD.MOV.U32 R213, RZ, RZ, R214 ;  /* 0x000000ffffd57224 */ /* 0x000fe200078e00d6 */
[----:B------:R-:W-:Y:S02]  /*4c210*/  IADD3 R147, P2, R147, UR5, RZ ;  /* 0x0000000593937c10 */ /* 0x000fe4000ff5e0ff */
[----:B0-----:R-:W2:Y:S04]  /*4c220*/  LDL.LU R140, [R1+0x5238] ;  /* 0x00523800018c7983 */ /* 0x001ea80000300800 */
[----:B------:R0:W-:Y:S01]  /*4c230*/  STL [R1+0x2db4], R141 ;  /* 0x002db48d01007387 */ /* 0x0001e20000100800 */
[----:B------:R-:W-:-:S02]  /*4c240*/  IMAD.MOV.U32 R214, RZ, RZ, R215 ;  /* 0x000000ffffd67224 */ /* 0x000fc400078e00d7 */
[----:B------:R-:W-:Y:S01]  /*4c250*/  IMAD.MOV.U32 R215, RZ, RZ, R216 ;  /* 0x000000ffffd77224 */ /* 0x000fe200078e00d8 */
[----:B0-----:R-:W2:Y:S04]  /*4c260*/  LDL.LU R141, [R1+0x5234] ;  /* 0x00523400018d7983 */ /* 0x001ea80000300800 */
[----:B------:R0:W-:Y:S01]  /*4c270*/  STL [R1+0x2dd8], R142 ;  /* 0x002dd88e01007387 */ /* 0x0001e20000100800 */
[----:B------:R-:W-:Y:S01]  /*4c280*/  IADD3.X R148, R148, UR8, RZ, P3, !PT ;  /* 0x0000000894947c10 */ /* 0x000fe20009ffe4ff */
[----:B------:R-:W-:Y:S02]  /*4c290*/  IMAD.MOV.U32 R216, RZ, RZ, R217 ;  /* 0x000000ffffd87224 */ /* 0x000fe400078e00d9 */
[----:B------:R-:W-:Y:S01]  /*4c2a0*/  IMAD.MOV.U32 R217, RZ, RZ, R218 ;  /* 0x000000ffffd97224 */ /* 0x000fe200078e00da */
[----:B0-----:R-:W2:Y:S04]  /*4c2b0*/  LDL.LU R142, [R1+0x5230] ;  /* 0x00523000018e7983 */ /* 0x001ea80000300800 */
[----:B------:R0:W-:Y:S01]  /*4c2c0*/  STL [R1+0x2dac], R143 ;  /* 0x002dac8f01007387 */ /* 0x0001e20000100800 */
[----:B------:R-:W-:Y:S01]  /*4c2d0*/  IADD3 R149, P3, R149, UR5, RZ ;  /* 0x0000000595957c10 */ /* 0x000fe2000ff7e0ff */
        /* <DEDUP_REMOVED lines=14> */
[----:B------:R-:W-:Y:S02]  /*4c3c0*/  IMAD.MOV.U32 R162, RZ, RZ, R163 ;  /* 0x000000ffffa27224 */ /* 0x000fe400078e00a3 */
[----:B------:R-:W-:Y:S01]  /*4c3d0*/  IMAD.MOV.U32 R163, RZ, RZ, R164 ;  /* 0x000000ffffa37224 */ /* 0x000fe200078e00a4 */
[----:B------:R-:W-:Y:S01]  /*4c3e0*/  IADD3.X R213, R213, UR8, RZ, P5, !PT ;  /* 0x00000008d5d57c10 */ /* 0x000fe2000affe4ff */
[----:B0-----:R-:W2:Y:S04]  /*4c3f0*/  LDL.LU R146, [R1+0x5220] ;  /* 0x0052200001927983 */ /* 0x001ea80000300800 */
[----:B------:R0:W-:Y:S01]  /*4c400*/  STL [R1+0x2d9c], R147 ;  /* 0x002d9c9301007387 */ /* 0x0001e20000100800 */
[----:B------:R-:W-:-:S02]  /*4c410*/  IMAD.MOV.U32 R164, RZ, RZ, R165 ;  /* 0x000000ffffa47224 */ /* 0x000fc400078e00a5 */
[----:B------:R-:W-:Y:S01]  /*4c420*/  IMAD.MOV.U32 R165, RZ, RZ, R249 ;  /* 0x000000ffffa57224 */ /* 0x000fe200078e00f9 */
[----:B0-----:R-:W2:Y:S04]  /*4c430*/  LDL.LU R147, [R1+0x521c] ;  /* 0x00521c0001937983 */ /* 0x001ea80000300800 */
[----:B------:R0:W-:Y:S01]  /*4c440*/  STL [R1+0x2dc0], R148 ;  /* 0x002dc09401007387 */ /* 0x0001e20000100800 */
[----:B------:R-:W-:-:S03]  /*4c450*/  IMAD.MOV.U32 R249, RZ, RZ, R250 ;  /* 0x000000fffff97224 */ /* 0x000fc600078e00fa */
[----:B0-----:R-:W2:Y:S04]  /*4c460*/  LDL.LU R148, [R1+0x5218] ;  /* 0x0052180001947983 */ /* 0x001ea80000300800 */
[----:B------:R0:W-:Y:S04]  /*4c470*/  STL [R1+0x2d94], R149 ;  /* 0x002d949501007387 */ /* 0x0001e80000100800 */
[----:B0-----:R-:W2:Y:S04]  /*4c480*/  LDL.LU R149, [R1+0x5214] ;  /* 0x0052140001957983 */ /* 0x001ea80000300800 */
[----:B------:R0:W-:Y:S04]  /*4c490*/  STL [R1+0x2db8], R150 ;  /* 0x002db89601007387 */ /* 0x0001e80000100800 */
[----:B0-----:R-:W2:Y:S04]  /*4c4a0*/  LDL.LU R150, [R1+0x5210] ;  /* 0x0052100001967983 */ /* 0x001ea80000300800 */
[----:B------:R0:W-:Y:S04]  /*4c4b0*/  STL [R1+0x2d8c], R151 ;  /* 0x002d8c9701007387 */ /* 0x0001e80000100800 */
[----:B0-----:R-:W2:Y:S04]  /*4c4c0*/  LDL.LU R151, [R1+0x520c] ;  /* 0x00520c0001977983 */ /* 0x001ea80000300800 */
[----:B------:R-:W3:Y:S04]  /*4c4d0*/  LDL.LU R250, [R1+0x2870] ;  /* 0x0028700001fa7983 */ /* 0x000ee80000300800 */
[----:B------:R0:W-:Y:S04]  /*4c4e0*/  STL [R1+0x2db0], R213 ;  /* 0x002db0d501007387 */ /* 0x0001e80000100800 */
[----:B0-----:R-:W4:Y:S02]  /*4c4f0*/  LDL.LU R213, [R1+0x2d84] ;  /* 0x002d840001d57983 */ /* 0x001f240000300800 */
[----:B----4-:R-:W-:-:S05]  /*4c500*/  IADD3 R213, P5, R213, UR5, RZ ;  /* 0x00000005d5d57c10 */ /* 0x010fca000ffbe0ff */
[----:B------:R0:W-:Y:S04]  /*4c510*/  STL [R1+0x2d84], R213 ;  /* 0x002d84d501007387 */ /* 0x0001e80000100800 */
[----:B0-----:R-:W4:Y:S02]  /*4c520*/  LDL.LU R213, [R1+0x2da8] ;  /* 0x002da80001d57983 */ /* 0x001f240000300800 */
[----:B----4-:R-:W-:-:S05]  /*4c530*/  IADD3.X R213, R213, UR8, RZ, P6, !PT ;  /* 0x00000008d5d57c10 */ /* 0x010fca000b7fe4ff */
        /* <DEDUP_REMOVED lines=776> */
[----:B--2---:R-:W-:Y:S02]  /*4f5c0*/  IADD3.X R213, R213, UR8, RZ, P1, !PT ;  /* 0x00000008d5d57c10 */ /* 0x004fe40008ffe4ff */
[----:B------:R-:W-:-:S03]  /*4f5d0*/  IADD3 R231, P1, R231, UR5, RZ ;  /* 0x00000005e7e77c10 */ /* 0x000fc6000ff3e0ff */
[----:B------:R-:W-:Y:S04]  /*4f5e0*/  STL [R1+0x29b0], R213 ;  /* 0x0029b0d501007387 */ /* 0x000fe80000100800 */
[----:B------:R0:W-:Y:S04]  /*4f5f0*/  STL [R1+0x2984], R231 ;  /* 0x002984e701007387 */ /* 0x0001e80000100800 */
[----:B0-----:R-:W2:Y:S04]  /*4f600*/  LDL.LU R231, [R1+0x5208] ;  /* 0x0052080001e77983 */ /* 0x001ea80000300800 */
[----:B------:R-:W3:Y:S02]  /*4f610*/  LDL.LU R213, [R1+0x29a8] ;  /* 0x0029a80001d57983 */ /* 0x000ee40000300800 */
[----:B---3--:R-:W-:-:S05]  /*4f620*/  IADD3.X R213, R213, UR8, RZ, P2, !PT ;  /* 0x00000008d5d57c10 */ /* 0x008fca00097fe4ff */
[----:B------:R0:W-:Y:S04]  /*4f630*/  STL [R1+0x29a8], R213 ;  /* 0x0029a8d501007387 */ /* 0x0001e80000100800 */
[----:B0-----:R-:W3:Y:S01]  /*4f640*/  LDL.LU R213, [R1+0x297c] ;  /* 0x00297c0001d57983 */ /* 0x001ee20000300800 */
[----:B------:R-:W-:Y:S02]  /*4f650*/  IADD3.X R223, R223, UR8, RZ, P3, !PT ;  /* 0x00000008dfdf7c10 */ /* 0x000fe40009ffe4ff */
[----:B---3--:R-:W-:-:S05]  /*4f660*/  IADD3 R213, P2, R213, UR5, RZ ;  /* 0x00000005d5d57c10 */ /* 0x008fca000ff5e0ff */
[----:B------:R-:W-:Y:S04]  /*4f670*/  STL [R1+0x297c], R213 ;  /* 0x00297cd501007387 */ /* 0x000fe80000100800 */
[----:B------:R0:W-:Y:S04]  /*4f680*/  STL [R1+0x29a0], R223 ;  /* 0x0029a0df01007387 */ /* 0x0001e80000100800 */
[----:B0-----:R-:W3:Y:S04]  /*4f690*/  LDL.LU R223, [R1+0x5204] ;  /* 0x0052040001df7983 */ /* 0x001ee80000300800 */
[----:B------:R-:W4:Y:S02]  /*4f6a0*/  LDL.LU R213, [R1+0x2974] ;  /* 0x0029740001d57983 */ /* 0x000f240000300800 */
        /* <DEDUP_REMOVED lines=9> */
[----:B----4-:R-:W-:Y:S02]  /*4f740*/  IADD3.X R213, R213, UR8, RZ, P5, !PT ;  /* 0x00000008d5d57c10 */ /* 0x010fe4000affe4ff */
[----:B------:R-:W-:-:S03]  /*4f750*/  IADD3 R9, P5, R9, UR5, RZ ;  /* 0x0000000509097c10 */ /* 0x000fc6000ffbe0ff */
[----:B------:R-:W-:Y:S04]  /*4f760*/  STL [R1+0x2990], R213 ;  /* 0x002990d501007387 */ /* 0x000fe80000100800 */
[----:B------:R0:W-:Y:S04]  /*4f770*/  STL [R1+0x2964], R9 ;  /* 0x0029640901007387 */ /* 0x0001e80000100800 */
[----:B0-----:R-:W4:Y:S04]  /*4f780*/  LDL.LU R9, [R1+0x5200] ;  /* 0x0052000001097983 */ /* 0x001f280000300800 */
[----:B------:R-:W2:Y:S02]  /*4f790*/  LDL.LU R213, [R1+0x2988] ;  /* 0x0029880001d57983 */ /* 0x000ea40000300800 */
[----:B--2---:R-:W-:-:S05]  /*4f7a0*/  IADD3.X R213, R213, UR8, RZ, P6, !PT ;  /* 0x00000008d5d57c10 */ /* 0x004fca000b7fe4ff */
[----:B------:R0:W-:Y:S04]  /*4f7b0*/  STL [R1+0x2988], R213 ;  /* 0x002988d501007387 */ /* 0x0001e80000100800 */
[----:B0-----:R-:W2:Y:S01]  /*4f7c0*/  LDL.LU R213, [R1+0x295c] ;  /* 0x00295c0001d57983 */ /* 0x001ea20000300800 */
[----:B------:R-:W-:Y:S02]  /*4f7d0*/  IADD3.X R11, R11, UR8, RZ, P1, !PT ;  /* 0x000000080b0b7c10 */ /* 0x000fe40008ffe4ff */
[----:B--2---:R-:W-:-:S05]  /*4f7e0*/  IADD3 R213, P6, R213, UR5, RZ ;  /* 0x00000005d5d57c10 */ /* 0x004fca000ffde0ff */
[----:B------:R-:W-:Y:S04]  /*4f7f0*/  STL [R1+0x295c], R213 ;  /* 0x00295cd501007387 */ /* 0x000fe80000100800 */
[----:B------:R0:W-:Y:S04]  /*4f800*/  STL [R1+0x2980], R11 ;  /* 0x0029800b01007387 */ /* 0x0001e80000100800 */
[----:B0-----:R-:W2:Y:S04]  /*4f810*/  LDL.LU R11, [R1+0x51fc] ;  /* 0x0051fc00010b7983 */ /* 0x001ea80000300800 */
[----:B------:R-:W3:Y:S02]  /*4f820*/  LDL.LU R213, [R1+0x2954] ;  /* 0x0029540001d57983 */ /* 0x000ee40000300800 */
[----:B---3--:R-:W-:-:S05]  /*4f830*/  IADD3 R213, P1, R213, UR5, RZ ;  /* 0x00000005d5d57c10 */ /* 0x008fca000ff3e0ff */
[----:B------:R0:W-:Y:S04]  /*4f840*/  STL [R1+0x2954], R213 ;  /* 0x002954d501007387 */ /* 0x0001e80000100800 */
[----:B0-----:R-:W3:Y:S02]  /*4f850*/  LDL.LU R213, [R1+0x2978] ;  /* 0x0029780001d57983 */ /* 0x001ee40000300800 */
[----:B---3--:R-:W-:-:S05]  /*4f860*/  IADD3.X R213, R213, UR8, RZ, P2, !PT ;  /* 0x00000008d5d57c10 */ /* 0x008fca00097fe4ff */
[----:B------:R0:W-:Y:S04]  /*4f870*/  STL [R1+0x2978], R213 ;  /* 0x002978d501007387 */ /* 0x0001e80000100800 */
[----:B0-----:R-:W3:Y:S02]  /*4f880*/  LDL.LU R213, [R1+0x294c] ;  /* 0x00294c0001d57983 */ /* 0x001ee40000300800 */
[----:B---3--:R-:W-:-:S05]  /*4f890*/  IADD3 R213, P2, R213, UR5, RZ ;  /* 0x00000005d5d57c10 */ /* 0x008fca000ff5e0ff */
[----:B------:R0:W-:Y:S04]  /*4f8a0*/  STL [R1+0x294c], R213 ;  /* 0x00294cd501007387 */ /* 0x0001e80000100800 */
[----:B0-----:R-:W3:Y:S02]  /*4f8b0*/  LDL.LU R213, [R1+0x2970] ;  /* 0x0029700001d57983 */ /* 0x001ee40000300800 */
[----:B---3--:R-:W-:Y:S02]  /*4f8c0*/  IADD3.X R213, R213, UR8, RZ, P3, !PT ;  /* 0x00000008d5d57c10 */ /* 0x008fe40009ffe4ff */
[----:B------:R-:W-:-:S03]  /*4f8d0*/  IADD3 R10, P3, R10, UR5, RZ ;  /* 0x000000050a0a7c10 */ /* 0x000fc6000ff7e0ff */
[----:B------:R-:W-:Y:S04]  /*4f8e0*/  STL [R1+0x2970], R213 ;  /* 0x002970d501007387 */ /* 0x000fe80000100800 */
[----:B------:R0:W-:Y:S04]  /*4f8f0*/  STL [R1+0x2944], R10 ;  /* 0x0029440a01007387 */ /* 0x0001e80000100800 */
[----:B0-----:R-:W3:Y:S04]  /*4f900*/  LDL.LU R10, [R1+0x51f8] ;  /* 0x0051f800010a7983 */ /* 0x001ee80000300800 */
[----:B------:R-:W4:Y:S02]  /*4f910*/  LDL.LU R213, [R1+0x2968] ;  /* 0x0029680001d57983 */ /* 0x000f240000300800 */
[----:B----4-:R-:W-:-:S05]  /*4f920*/  IADD3.X R213, R213, UR8, RZ, P4, !PT ;  /* 0x00000008d5d57c10 */ /* 0x010fca000a7fe4ff */
[----:B------:R0:W-:Y:S04]  /*4f930*/  STL [R1+0x2968], R213 ;  /* 0x002968d501007387 */ /* 0x0001e80000100800 */
[----:B0-----:R-:W4:Y:S01]  /*4f940*/  LDL.LU R213, [R1+0x293c] ;  /* 0x00293c0001d57983 */ /* 0x001f220000300800 */
[----:B------:R-:W-:Y:S02]  /*4f950*/  IADD3.X R21, R21, UR8, RZ, P5, !PT ;  /* 0x0000000815157c10 */ /* 0x000fe4000affe4ff */
[----:B----4-:R-:W-:-:S05]  /*4f960*/  IADD3 R213, P4, R213, UR5, RZ ;  /* 0x00000005d5d57c10 */ /* 0x010fca000ff9e0ff */
[----:B------:R-:W-:Y:S04]  /*4f970*/  STL [R1+0x293c], R213 ;  /* 0x00293cd501007387 */ /* 0x000fe80000100800 */
[----:B------:R0:W-:Y:S04]  /*4f980*/  STL [R1+0x2960], R21 ;  /* 0x0029601501007387 */ /* 0x0001e80000100800 */
[----:B0-----:R0:W5:Y:S04]  /*4f990*/  LDL.LU R21, [R1+0x51f4] ;  /* 0x0051f40001157983 */ /* 0x0011680000300800 */
[----:B------:R-:W4:Y:S02]  /*4f9a0*/  LDL.LU R213, [R1+0x2934] ;  /* 0x0029340001d57983 */ /* 0x000f240000300800 */
[----:B----4-:R-:W-:-:S05]  /*4f9b0*/  IADD3 R213, P5, R213, UR5, RZ ;  /* 0x00000005d5d57c10 */ /* 0x010fca000ffbe0ff */
[----:B------:R1:W-:Y:S04]  /*4f9c0*/  STL [R1+0x2934], R213 ;  /* 0x002934d501007387 */ /* 0x0003e80000100800 */
[----:B-1----:R-:W4:Y:S02]  /*4f9d0*/  LDL.LU R213, [R1+0x2958] ;  /* 0x0029580001d57983 */ /* 0x002f240000300800 */
[----:B----4-:R-:W-:Y:S02]  /*4f9e0*/  IADD3.X R213, R213, UR8, RZ, P6, !PT ;  /* 0x00000008d5d57c10 */ /* 0x010fe4000b7fe4ff */
[----:B--2---:R-:W-:-:S03]  /*4f9f0*/  IADD3 R11, P6, R11, UR5, RZ ;  /* 0x000000050b0b7c10 */ /* 0x004fc6000ffde0ff */
[----:B------:R-:W-:Y:S04]  /*4fa00*/  STL [R1+0x2958], R213 ;  /* 0x002958d501007387 */ /* 0x000fe80000100800 */
[----:B------:R1:W-:Y:S04]  /*4fa10*/  STL [R1+0x292c], R11 ;  /* 0x00292c0b01007387 */ /* 0x0003e80000100800 */
[----:B-1----:R-:W2:Y:S04]  /*4fa20*/  LDL.LU R11, [R1+0x51f0] ;  /* 0x0051f000010b7983 */ /* 0x002ea80000300800 */
[----:B------:R-:W4:Y:S01]  /*4fa30*/  LDL.LU R213, [R1+0x2950] ;  /* 0x0029500001d57983 */ /* 0x000f220000300800 */
[----:B---3--:R-:W-:-:S02]  /*4fa40*/  IADD3.X R10, R10, UR8, RZ, P2, !PT ;  /* 0x000000080a0a7c10 */ /* 0x008fc400097fe4ff */
[----:B----4-:R-:W-:Y:S02]  /*4fa50*/  IADD3.X R213, R213, UR8, RZ, P1, !PT ;  /* 0x00000008d5d57c10 */ /* 0x010fe40008ffe4ff */
[----:B------:R-:W-:-:S03]  /*4fa60*/  IADD3 R8, P1, R8, UR5, RZ ;  /* 0x0000000508087c10 */ /* 0x000fc6000ff3e0ff */
[----:B------:R-:W-:Y:S04]  /*4fa70*/  STL [R1+0x2950], R213 ;  /* 0x002950d501007387 */ /* 0x000fe80000100800 */
[----:B------:R1:W-:Y:S04]  /*4fa80*/  STL [R1+0x2924], R8 ;  /* 0x0029240801007387 */ /* 0x0003e80000100800 */
[----:B-1----:R-:W3:Y:S04]  /*4fa90*/  LDL.LU R8, [R1+0x51ec] ;  /* 0x0051ec0001087983 */ /* 0x002ee80000300800 */
[----:B------:R1:W-:Y:S04]  /*4faa0*/  STL [R1+0x2948], R10 ;  /* 0x0029480a01007387 */ /* 0x0003e80000100800 */
[----:B-1----:R-:W4:Y:S01]  /*4fab0*/  LDL.LU R10, [R1+0x51e8] ;  /* 0x0051e800010a7983 */ /* 0x002f220000300800 */
[----:B------:R-:W-:Y:S01]  /*4fac0*/  WARPGROUP.ARRIVE ;  /* 0x00000000000079c5 */ /* 0x000fe20000000000 */
[----:B------:R-:W-:-:S05]  /*4fad0*/  UMOV UR37, UR9 ;  /* 0x0000000900257c82 */ /* 0x000fca0008000000 */
[----:B------:R-:W-:Y:S01]  /*4fae0*/  QGMMA.64x256x32.F32.E5M2.E5M2 R24, gdesc[UR36], R24, gsb0 ;  /* 0x03e00000241879f3 */ /* 0x000fe20008003818 */
[----:B------:R-:W-:Y:S01]  /*4faf0*/  UMOV UR40, UR56 ;  /* 0x0000003800287c82 */ /* 0x000fe20008000000 */
[----:B------:R-:W-:Y:S01]  /*4fb00*/  UMOV UR41, UR57 ;  /* 0x0000003900297c82 */ /* 0x000fe20008000000 */
[----:B----4-:R-:W-:-:S05]  /*4fb10*/  IADD3 R10, P2, R10, UR5, RZ ;  /* 0x000000050a0a7c10 */ /* 0x010fca000ff5e0ff */
[----:B------:R1:W-:Y:S04]  /*4fb20*/  STL [R1+0x291c], R10 ;  /* 0x00291c0a01007387 */ /* 0x0003e80000100800 */
[----:B-1----:R-:W4:Y:S01]  /*4fb30*/  LDL.LU R10, [R1+0x51e4] ;  /* 0x0051e400010a7983 */ /* 0x002f220000300800 */
[----:B------:R-:W-:Y:S02]  /*4fb40*/  WARPGROUP.DEPBAR.LE gsb0, 0x0 ;  /* 0x00008000000079c5 */ /* 0x000fe40000010000 */
[----:B------:R-:W-:-:S13]  /*4fb50*/  WARPGROUP.ARRIVE ;  /* 0x00000000000079c5 */ /* 0x000fda0000000000 */
[----:B------:R-:W-:Y:S01]  /*4fb60*/  QGMMA.64x256x32.F32.E5M2.E5M2 R24, gdesc[UR40], R24, gsb0 ;  /* 0x03e00000281879f3 */ /* 0x000fe20008003818 */
[----:B------:R-:W-:Y:S02]  /*4fb70*/  IADD3.X R12, R12, UR8, RZ, P3, !PT ;  /* 0x000000080c0c7c10 */ /* 0x000fe40009ffe4ff */
[----:B--2---:R-:W-:Y:S02]  /*4fb80*/  IADD3 R11, P3, R11, UR5, RZ ;  /* 0x000000050b0b7c10 */ /* 0x004fe4000ff7e0ff */
[----:B---3--:R-:W-:Y:S01]  /*4fb90*/  IADD3.X R8, R8, UR8, RZ, P5, !PT ;  /* 0x0000000808087c10 */ /* 0x008fe2000affe4ff */
[----:B------:R1:W-:Y:S01]  /*4fba0*/  STL [R1+0x2940], R12 ;  /* 0x0029400c01007387 */ /* 0x0003e20000100800 */
[----:B------:R-:W-:Y:S02]  /*4fbb0*/  IADD3 R152, P5, R152, UR5, RZ ;  /* 0x0000000598987c10 */ /* 0x000fe4000ffbe0ff */
[----:B------:R-:W-:Y:S02]  /*4fbc0*/  IADD3.X R214, R214, UR8, RZ, P6, !PT ;  /* 0x00000008d6d67c10 */ /* 0x000fe4000b7fe4ff */
[----:B------:R-:W-:Y:S01]  /*4fbd0*/  IADD3 R215, P6, R215, UR5, RZ ;  /* 0x00000005d7d77c10 */ /* 0x000fe2000ffde0ff */
[----:B-1----:R0:W5:Y:S04]  /*4fbe0*/  LDL.LU R12, [R1+0x51e0] ;  /* 0x0051e000010c7983 */ /* 0x0021680000300800 */
[----:B------:R1:W-:Y:S01]  /*4fbf0*/  STL [R1+0x2914], R11 ;  /* 0x0029140b01007387 */ /* 0x0003e20000100800 */
[----:B------:R-:W-:-:S02]  /*4fc00*/  IADD3.X R216, R216, UR8, RZ, P1, !PT ;  /* 0x00000008d8d87c10 */ /* 0x000fc40008ffe4ff */
[----:B------:R-:W-:Y:S02]  /*4fc10*/  IADD3 R217, P1, R217, UR5, RZ ;  /* 0x00000005d9d97c10 */ /* 0x000fe4000ff3e0ff */
[----:B------:R-:W-:Y:S01]  /*4fc20*/  IADD3.X R218, R218, UR8, RZ, P2, !PT ;  /* 0x00000008dada7c10 */ /* 0x000fe200097fe4ff */
[----:B-1----:R0:W5:Y:S01]  /*4fc30*/  LDL.LU R11, [R1+0x51dc] ;  /* 0x0051dc00010b7983 */ /* 0x0021620000300800 */
[----:B------:R-:W-:Y:S02]  /*4fc40*/  IADD3 R219, P2, R219, UR5, RZ ;  /* 0x00000005dbdb7c10 */ /* 0x000fe4000ff5e0ff */
[----:B------:R-:W-:Y:S02]  /*4fc50*/  IADD3.X R220, R220, UR8, RZ, P3, !PT ;  /* 0x00000008dcdc7c10 */ /* 0x000fe40009ffe4ff */
[----:B------:R-:W-:Y:S02]  /*4fc60*/  IADD3 R159, P3, R159, UR5, RZ ;  /* 0x000000059f9f7c10 */ /* 0x000fe4000ff7e0ff */
[----:B------:R-:W-:-:S02]  /*4fc70*/  IADD3.X R162, R162, UR8, RZ, P5, !PT ;  /* 0x00000008a2a27c10 */ /* 0x000fc4000affe4ff */
[----:B------:R-:W-:Y:S02]  /*4fc80*/  IADD3 R163, P5, R163, UR5, RZ ;  /* 0x00000005a3a37c10 */ /* 0x000fe4000ffbe0ff */
[----:B------:R-:W-:Y:S02]  /*4fc90*/  IADD3.X R164, R164, UR8, RZ, P6, !PT ;  /* 0x00000008a4a47c10 */ /* 0x000fe4000b7fe4ff */
        /* <DEDUP_REMOVED lines=24> */
[----:B------:R-:W-:Y:S02]  /*4fe20*/  IADD3.X R248, R248, UR8, RZ, P3, !PT ;  /* 0x00000008f8f87c10 */ /* 0x000fe40009ffe4ff */
[----:B------:R-:W-:Y:S02]  /*4fe30*/  IADD3.X R250, R250, UR8, RZ, P5, !PT ;  /* 0x00000008fafa7c10 */ /* 0x000fe4000affe4ff */
[----:B------:R-:W-:Y:S02]  /*4fe40*/  IADD3.X R252, R252, UR8, RZ, P1, !PT ;  /* 0x00000008fcfc7c10 */ /* 0x000fe40008ffe4ff */
[----:B------:R-:W-:-:S02]  /*4fe50*/  IADD3.X R251, R251, UR8, RZ, P6, !PT ;  /* 0x00000008fbfb7c10 */ /* 0x000fc4000b7fe4ff */
[----:B------:R-:W-:Y:S02]  /*4fe60*/  R2UR UR11, R222 ;  /* 0x00000000de0b72ca */ /* 0x000fe400000e0000 */
[----:B------:R-:W-:Y:S02]  /*4fe70*/  R2UR UR10, R221 ;  /* 0x00000000dd0a72ca */ /* 0x000fe400000e0000 */
[----:B------:R-:W-:Y:S02]  /*4fe80*/  R2UR UR57, R4 ;  /* 0x00000000043972ca */ /* 0x000fe400000e0000 */
[----:B------:R-:W-:Y:S02]  /*4fe90*/  R2UR UR56, R0 ;  /* 0x00000000003872ca */ /* 0x000fe400000e0000 */
[----:B----4-:R-:W-:Y:S02]  /*4fea0*/  IADD3.X R10, R10, UR8, RZ, P4, !PT ;  /* 0x000000080a0a7c10 */ /* 0x010fe4000a7fe4ff */
[----:B------:R-:W-:-:S03]  /*4feb0*/  IADD3 R9, P4, R9, UR5, RZ ;  /* 0x0000000509097c10 */ /* 0x000fc6000ff9e0ff */
[----:B------:R1:W-:Y:S01]  /*4fec0*/  STL [R1+0x2938], R10 ;  /* 0x0029380a01007387 */ /* 0x0003e20000100800 */
[----:B------:R-:W-:-:S03]  /*4fed0*/  IADD3.X R160, R160, UR8, RZ, P4, !PT ;  /* 0x00000008a0a07c10 */ /* 0x000fc6000a7fe4ff */
[----:B-1----:R0:W5:Y:S04]  /*4fee0*/  LDL.LU R10, [R1+0x51d8] ;  /* 0x0051d800010a7983 */ /* 0x0021680000300800 */
[----:B------:R1:W-:Y:S01]  /*4fef0*/  STL [R1+0x290c], R9 ;  /* 0x00290c0901007387 */ /* 0x0003e20000100800 */
[----:B------:R-:W-:-:S03]  /*4ff00*/  IADD3 R161, P4, R161, UR5, RZ ;  /* 0x00000005a1a17c10 */ /* 0x000fc6000ff9e0ff */
[----:B-1----:R0:W5:Y:S04]  /*4ff10*/  LDL.LU R9, [R1+0x51d4] ;  /* 0x0051d40001097983 */ /* 0x0021680000300800 */
[----:B------:R1:W-:Y:S04]  /*4ff20*/  STL [R1+0x2930], R8 ;  /* 0x0029300801007387 */ /* 0x0003e80000100800 */
[----:B-1----:R0:W5:Y:S04]  /*4ff30*/  LDL.LU R8, [R1+0x51d0] ;  /* 0x0051d00001087983 */ /* 0x0021680000300800 */
[----:B------:R1:W-:Y:S04]  /*4ff40*/  STL [R1+0x2904], R152 ;  /* 0x0029049801007387 */ /* 0x0003e80000100800 */
        /* <DEDUP_REMOVED lines=15> */
[----:B------:R0:W-:Y:S01]  /*50040*/  STL [R1+0x28c4], R167 ;  /* 0x0028c4a701007387 */ /* 0x0001e20000100800 */
[----:B------:R-:W-:-:S03]  /*50050*/  IADD3.X R227, R227, UR8, RZ, P4, !PT ;  /* 0x00000008e3e37c10 */ /* 0x000fc6000a7fe4ff */
[----:B------:R0:W-:Y:S01]  /*50060*/  STL [R1+0x28e8], R223 ;  /* 0x0028e8df01007387 */ /* 0x0001e20000100800 */
[----:B------:R-:W-:-:S03]  /*50070*/  IADD3 R228, P4, R228, UR5, RZ ;  /* 0x00000005e4e47c10 */ /* 0x000fc6000ff9e0ff */
        /* <DEDUP_REMOVED lines=17> */
[----:B------:R0:W-:Y:S01]  /*50190*/  STL [R1+0x28a8], R239 ;  /* 0x0028a8ef01007387 */ /* 0x0001e20000100800 */
[----:B-1----:R-:W1:Y:S03]  /*501a0*/  S2R R152, SR_TID.X ;  /* 0x0000000000987919 */ /* 0x002e660000002100 */
[----:B------:R0:W-:Y:S04]  /*501b0*/  STL [R1+0x287c], R240 ;  /* 0x00287cf001007387 */ /* 0x0001e80000100800 */
[----:B------:R0:W-:Y:S04]  /*501c0*/  STL [R1+0x28a0], R241 ;  /* 0x0028a0f101007387 */ /* 0x0001e80000100800 */
[----:B------:R0:W-:Y:S04]  /*501d0*/  STL [R1+0x2874], R242 ;  /* 0x002874f201007387 */ /* 0x0001e80000100800 */
[----:B------:R0:W-:Y:S04]  /*501e0*/  STL [R1+0x2898], R243 ;  /* 0x002898f301007387 */ /* 0x0001e80000100800 */
[----:B------:R0:W-:Y:S01]  /*501f0*/  STL [R1+0x286c], R244 ;  /* 0x00286cf401007387 */ /* 0x0001e20000100800 */
[----:B------:R-:W-:-:S03]  /*50200*/  IADD3.X R249, R249, UR8, RZ, P4, !PT ;  /* 0x00000008f9f97c10 */ /* 0x000fc6000a7fe4ff */
        /* <DEDUP_REMOVED lines=8> */
[----:B------:R-:W-:-:S02]  /*50290*/  WARPGROUP.DEPBAR.LE gsb0, 0x0 ;  /* 0x00008000000079c5 */ /* 0x000fc40000010000 */
[----:B-1----:R-:W-:Y:S01]  /*502a0*/  LOP3.LUT R152, R152, 0x7f, RZ, 0xc0, !PT ;  /* 0x0000007f98987812 */ /* 0x002fe200078ec0ff */
[----:B------:R-:W-:Y:S06]  /*502b0*/  @P0 BRA `(.L_x_2) ;  /* 0xfffffd6800940947 */ /* 0x000fec000383ffff */
.L_x_1:
[----:B------:R-:W2:Y:S01]  /*502c0*/  LDL.LU R5, [R1+0x1c08] ;  /* 0x001c080001057983 */ /* 0x000ea20000300800 */
[----:B------:R-:W-:Y:S01]  /*502d0*/  ULDC UR5, c[0x0][0x248] ;  /* 0x0000920000057ab9 */ /* 0x000fe20000000800 */
[----:B------:R-:W-:Y:S01]  /*502e0*/  ULDC UR6, c[0x0][0x248] ;  /* 0x0000920000067ab9 */ /* 0x000fe20000000800 */
[----:B------:R-:W-:Y:S01]  /*502f0*/  ULDC UR7, c[0x0][0x248] ;  /* 0x0000920000077ab9 */ /* 0x000fe20000000800 */
[----:B------:R-:W3:Y:S01]  /*50300*/  LDL.LU R4, [R1+0x1c0c] ;  /* 0x001c0c0001047983 */ /* 0x000ee20000300800 */
[----:B------:R-:W-:Y:S01]  /*50310*/  ULDC.64 UR36, c[0x0][0x228] ;  /* 0x00008a0000247ab9 */ /* 0x000fe20000000a00 */
[----:B------:R-:W-:Y:S01]  /*50320*/  ULDC.64 UR34, c[0x0][0x228] ;  /* 0x00008a0000227ab9 */ /* 0x000fe20000000a00 */
[----:B------:R-:W-:Y:S01]  /*50330*/  ULDC.64 UR8, c[0x0][0x220] ;  /* 0x0000880000087ab9 */ /* 0x000fe20000000a00 */
[----:B-1----:R-:W4:Y:S01]  /*50340*/  LDL.LU R0, [R1+0x1c00] ;  /* 0x001c000001007983 */ /* 0x002f220000300800 */
[----:B------:R-:W-:Y:S01]  /*50350*/  ULDC.64 UR12, c[0x0][0x220] ;  /* 0x00008800000c7ab9 */ /* 0x000fe20000000a00 */
[----:B------:R-:W-:Y:S01]  /*50360*/  ULDC UR19, c[0x0][0x228] ;  /* 0x00008a0000137ab9 */ /* 0x000fe20000000800 */
[----:B------:R-:W-:Y:S01]  /*50370*/  ULDC UR18, c[0x0][0x228] ;  /* 0x00008a0000127ab9 */ /* 0x000fe20000000800 */
[----:B------:R-:W4:Y:S01]  /*50380*/  LDL.LU R6, [R1+0x1c04] ;  /* 0x001c040001067983 */ /* 0x000f220000300800 */
[----:B------:R-:W-:Y:S01]  /*50390*/  ULDC UR14, c[0x0][0x228] ;  /* 0x00008a00000e7ab9 */ /* 0x000fe20000000800 */
[----:B------:R-:W-:Y:S01]  /*503a0*/  ULDC UR15, c[0x0][0x228] ;  /* 0x00008a00000f7ab9 */ /* 0x000fe20000000800 */
[----:B------:R-:W-:Y:S01]  /*503b0*/  ULDC UR56, c[0x0][0x228] ;  /* 0x00008a0000387ab9 */ /* 0x000fe20000000800 */
[----:B-----5:R-:W-:Y:S01]  /*503c0*/  STL [R1+0x53e4], R12 ;  /* 0x0053e40c01007387 */ /* 0x020fe20000100800 */
[----:B------:R-:W-:Y:S01]  /*503d0*/  ULDC UR61, c[0x0][0x228] ;  /* 0x00008a00003d7ab9 */ /* 0x000fe20000000800 */
[----:B------:R-:W-:Y:S01]  /*503e0*/  ULDC UR59, c[0x0][0x228] ;  /* 0x00008a00003b7ab9 */ /* 0x000fe20000000800 */
[----:B------:R-:W-:Y:S01]  /*503f0*/  ULDC UR58, c[0x0][0x228] ;  /* 0x00008a00003a7ab9 */ /* 0x000fe20000000800 */
[----:B------:R-:W-:Y:S01]  /*50400*/  STL [R1+0x53e0], R248 ;  /* 0x0053e0f801007387 */ /* 0x000fe20000100800 */
        /* <DEDUP_REMOVED lines=105> */
[----:B------:R-:W-:Y:S01]  /*50aa0*/  STL [R1+0x52c8], R86 ;  /* 0x0052c85601007387 */ /* 0x000fe20000100800 */
[----:B--2---:R-:W-:-:S03]  /*50ab0*/  IMAD.MOV.U32 R174, RZ, RZ, R5 ;  /* 0x000000ffffae7224 */ /* 0x004fc600078e0005 */
[----:B------:R-:W-:Y:S01]  /*50ac0*/  STL [R1+0x52c4], R85 ;  /* 0x0052c45501007387 */ /* 0x000fe20000100800 */
[----:B---3--:R-:W-:-:S03]  /*50ad0*/  IMAD.MOV.U32 R173, RZ, RZ, R4 ;  /* 0x000000ffffad7224 */ /* 0x008fc600078e0004 */
[----:B------:R-:W-:Y:S01]  /*50ae0*/  STL [R1+0x52c0], R84 ;  /* 0x0052c05401007387 */ /* 0x000fe20000100800 */
[----:B----4-:R-:W-:-:S03]  /*50af0*/  IMAD.MOV.U32 R7, RZ, RZ, R0 ;  /* 0x000000ffff077224 */ /* 0x010fc600078e0000 */
[----:B------:R-:W-:Y:S01]  /*50b00*/  STL [R1+0x52bc], R83 ;  /* 0x0052bc5301007387 */ /* 0x000fe20000100800 */
[----:B------:R-:W-:Y:S02]  /*50b10*/  IMAD.MOV.U32 R176, RZ, RZ, R7 ;  /* 0x000000ffffb07224 */ /* 0x000fe400078e0007 */
[----:B------:R-:W-:Y:S01]  /*50b20*/  IMAD.MOV.U32 R175, RZ, RZ, R6 ;  /* 0x000000ffffaf7224 */ /* 0x000fe200078e0006 */
        /* <DEDUP_REMOVED lines=21> */
[----:B------:R-:W-:Y:S01]  /*50c80*/  STL [R1+0x5264], R61 ;  /* 0x0052643d01007387 */ /* 0x000fe20000100800 */
[----:B-1----:R-:W-:Y:S01]  /*50c90*/  IMAD R63, R8, UR5, RZ ;  /* 0x00000005083f7c24 */ /* 0x002fe2000f8e02ff */
[----:B------:R-:W-:-:S02]  /*50ca0*/  ULDC UR5, c[0x0][0x248] ;  /* 0x0000920000057ab9 */ /* 0x000fc40000000800 */
[----:B------:R-:W-:Y:S01]  /*50cb0*/  STL [R1+0x5260], R60 ;  /* 0x0052603c01007387 */ /* 0x000fe20000100800 */
[----:B------:R-:W-:Y:S01]  /*50cc0*/  VIADD R2, R63, UR5 ;  /* 0x000000053f027c36 */ /* 0x000fe20008000000 */
[----:B------:R-:W-:Y:S02]  /*50cd0*/  ULDC UR5, c[0x0][0x248] ;  /* 0x0000920000057ab9 */ /* 0x000fe40000000800 */
        /* <DEDUP_REMOVED lines=31> */
[----:B-1----:R-:W-:Y:S01]  /*50ed0*/  VIADD R31, R2, UR5 ;  /* 0x00000005021f7c36 */ /* 0x002fe20008000000 */
[----:B------:R-:W-:-:S02]  /*50ee0*/  ULDC UR5, c[0x0][0x248] ;  /* 0x0000920000057ab9 */ /* 0x000fc40000000800 */
[----:B------:R-:W-:Y:S01]  /*50ef0*/  STL [R1+0x51e0], R28 ;  /* 0x0051e01c01007387 */ /* 0x000fe20000100800 */
[----:B------:R-:W-:Y:S01]  /*50f00*/  VIADD R38, R31, UR5 ;  /* 0x000000051f267c36 */ /* 0x000fe20008000000 */
[----:B------:R-:W-:Y:S02]  /*50f10*/  ULDC UR5, c[0x0][0x248] ;  /* 0x0000920000057ab9 */ /* 0x000fe40000000800 */
[----:B------:R-:W-:Y:S01]  /*50f20*/  STL [R1+0x51dc], R27 ;  /* 0x0051dc1b01007387 */ /* 0x000fe20000100800 */
[----:B------:R-:W-:Y:S01]  /*50f30*/  VIADD R45, R38, UR5 ;  /* 0x00000005262d7c36 */ /* 0x000fe20008000000 */
[----:B------:R-:W-:Y:S02]  /*50f40*/  ULDC UR5, c[0x0][0x248] ;  /* 0x0000920000057ab9 */ /* 0x000fe40000000800 */
[----:B------:R1:W-:Y:S01]  /*50f50*/  STL [R1+0x51d8], R26 ;  /* 0x0051d81a01007387 */ /* 0x0003e20000100800 */
[----:B------:R-:W-:Y:S01]  /*50f60*/  VIADD R48, R45, UR5 ;  /* 0x000000052d307c36 */ /* 0x000fe20008000000 */
[----:B------:R-:W-:-:S02]  /*50f70*/  ULDC UR5, c[0x0][0x248] ;  /* 0x0000920000057ab9 */ /* 0x000fc40000000800 */
[----:B------:R-:W-:Y:S01]  /*50f80*/  STL [R1+0x51d4], R25 ;  /* 0x0051d41901007387 */ /* 0x000fe20000100800 */
[----:B------:R-:W-:Y:S01]  /*50f90*/  VIADD R33, R48, UR5 ;  /* 0x0000000530217c36 */ /* 0x000fe20008000000 */
[----:B------:R-:W-:Y:S02]  /*50fa0*/  ULDC UR5, c[0x0][0x248] ;  /* 0x0000920000057ab9 */ /* 0x000fe40000000800 */
[----:B------:R2:W-:Y:S01]  /*50fb0*/  STL [R1+0x51d0], R24 ;  /* 0x0051d01801007387 */ /* 0x0005e20000100800 */
        /* <DEDUP_REMOVED lines=20> */
[----:B------:R-:W-:Y:S01]  /*51100*/  STL [R1+0x53fc], R33 ;  /* 0x0053fc2101007387 */ /* 0x000fe20000100800 */
[----:B-1----:R-:W-:Y:S01]  /*51110*/  VIADD R26, R44, UR5 ;  /* 0x000000052c1a7c36 */ /* 0x002fe20008000000 */
[----:B------:R-:W-:-:S02]  /*51120*/  ULDC UR5, c[0x0][0x248] ;  /* 0x0000920000057ab9 */ /* 0x000fc40000000800 */
[----:B------:R1:W-:Y:S01]  /*51130*/  STL [R1+0x5400], R43 ;  /* 0x0054002b01007387 */ /* 0x0003e20000100800 */
        /* <DEDUP_REMOVED lines=9> */
[----:B--2---:R-:W-:Y:S01]  /*511d0*/  VIADD R24, R29, UR5 ;  /* 0x000000051d187c36 */ /* 0x004fe20008000000 */
[----:B------:R-:W-:Y:S02]  /*511e0*/  ULDC UR5, c[0x0][0x248] ;  /* 0x0000920000057ab9 */ /* 0x000fe40000000800 */
[----:B------:R2:W-:Y:S01]  /*511f0*/  STL [R1+0x5410], R44 ;  /* 0x0054102c01007387 */ /* 0x0005e20000100800 */
[----:B------:R-:W-:Y:S01]  /*51200*/  VIADD R58, R24, UR5 ;  /* 0x00000005183a7c36 */ /* 0x000fe20008000000 */
[----:B------:R-:W-:Y:S02]  /*51210*/  ULDC UR5, c[0x0][0x248] ;  /* 0x0000920000057ab9 */ /* 0x000fe40000000800 */
[----:B------:R-:W-:Y:S01]  /*51220*/  STL [R1+0x5414], R26 ;  /* 0x0054141a01007387 */ /* 0x000fe20000100800 */
[----:B------:R-:W-:Y:S01]  /*51230*/  VIADD R35, R58, UR5 ;  /* 0x000000053a237c36 */ /* 0x000fe20008000000 */
        /* <DEDUP_REMOVED lines=72> */
[----:B------:R-:W-:-:S03]  /*516c0*/  ULDC UR5, c[0x0][0x248] ;  /* 0x0000920000057ab9 */ /* 0x000fc60000000800 */
        /* <DEDUP_REMOVED lines=13> */
[----:B------:R-:W-:Y:S01]  /*517a0*/  ULDC UR5, c[0x0][0x248] ;  /* 0x0000920000057ab9 */ /* 0x000fe20000000800 */
[----:B------:R-:W-:Y:S02]  /*517b0*/  STL [R1+0x2060], R14 ;  /* 0x0020600e01007387 */ /* 0x000fe40000100800 */
        /* <DEDUP_REMOVED lines=84> */
[----:B0-----:R-:W-:Y:S01]  /*51d00*/  VIADD R244, R150, UR5 ;  /* 0x0000000596f47c36 */ /* 0x001fe20008000000 */
[----:B------:R-:W-:-:S03]  /*51d10*/  ULDC UR5, c[0x0][0x248] ;  /* 0x0000920000057ab9 */ /* 0x000fc60000000800 */
[----:B------:R-:W-:Y:S01]  /*51d20*/  VIADD R246, R244, UR5 ;  /* 0x00000005f4f67c36 */ /* 0x000fe20008000000 */
[----:B------:R-:W-:-:S03]  /*51d30*/  ULDC UR5, c[0x0][0x248] ;  /* 0x0000920000057ab9 */ /* 0x000fc60000000800 */
[----:B------:R-:W-:Y:S01]  /*51d40*/  VIADD R248, R246, UR5 ;  /* 0x00000005f6f87c36 */ /* 0x000fe20008000000 */
[----:B------:R-:W-:-:S03]  /*51d50*/  ULDC UR5, c[0x0][0x248] ;  /* 0x0000920000057ab9 */ /* 0x000fc60000000800 */
[----:B---3--:R-:W-:Y:S01]  /*51d60*/  VIADD R63, R248, UR5 ;  /* 0x00000005f83f7c36 */ /* 0x008fe20008000000 */
[----:B------:R-:W-:-:S03]  /*51d70*/  ULDC UR5, c[0x0][0x248] ;  /* 0x0000920000057ab9 */ /* 0x000fc60000000800 */
[----:B----4-:R-:W-:Y:S01]  /*51d80*/  VIADD R38, R63, UR5 ;  /* 0x000000053f267c36 */ /* 0x010fe20008000000 */
[----:B------:R-:W-:-:S03]  /*51d90*/  ULDC UR5, c[0x0][0x248] ;  /* 0x0000920000057ab9 */ /* 0x000fc60000000800 */
[----:B------:R-:W-:Y:S01]  /*51da0*/  VIADD R48, R38, UR5 ;  /* 0x0000000526307c36 */ /* 0x000fe20008000000 */
[----:B------:R-:W-:-:S03]  /*51db0*/  ULDC UR5, c[0x0][0x248] ;  /* 0x0000920000057ab9 */ /* 0x000fc60000000800 */
[----:B-1----:R-:W-:Y:S01]  /*51dc0*/  VIADD R43, R48, UR5 ;  /* 0x00000005302b7c36 */ /* 0x002fe20008000000 */
[----:B------:R-:W-:-:S03]  /*51dd0*/  ULDC UR5, c[0x0][0x248] ;  /* 0x0000920000057ab9 */ /* 0x000fc60000000800 */
[----:B------:R-:W-:Y:S01]  /*51de0*/  VIADD R68, R43, UR5 ;  /* 0x000000052b447c36 */ /* 0x000fe20008000000 */
[----:B------:R-:W-:-:S03]  /*51df0*/  ULDC UR5, c[0x0][0x248] ;  /* 0x0000920000057ab9 */ /* 0x000fc60000000800 */
[----:B--2---:R-:W-:Y:S01]  /*51e00*/  VIADD R44, R68, UR5 ;  /* 0x00000005442c7c36 */ /* 0x004fe20008000000 */
        /* <DEDUP_REMOVED lines=26> */
[----:B------:R-:W-:-:S04]  /*51fb0*/  ULDC UR5, c[0x0][0x248] ;  /* 0x0000920000057ab9 */ /* 0x000fc80000000800 */
[----:B------:R0:W-:Y:S02]  /*51fc0*/  STL [R1+0x1f5c], R0 ;  /* 0x001f5c0001007387 */ /* 0x0001e40000100800 */
[----:B0-----:R-:W-:Y:S01]  /*51fd0*/  VIADD R0, R0, UR5 ;  /* 0x0000000500007c36 */ /* 0x001fe20008000000 */
        /* <DEDUP_REMOVED lines=235> */
[----:B------:R0:W-:Y:S04]  /*52e90*/  STL [R1+0x1e20], R0 ;  /* 0x001e200001007387 */ /* 0x0001e80000100800 */
[----:B------:R-:W2:Y:S04]  /*52ea0*/  LDL.LU R172, [R1+0x1c10] ;  /* 0x001c100001ac7983 */ /* 0x000ea80000300800 */
[----:B------:R-:W2:Y:S04]  /*52eb0*/  LDL.LU R171, [R1+0x1c14] ;  /* 0x001c140001ab7983 */ /* 0x000ea80000300800 */
[----:B------:R-:W3:Y:S04]  /*52ec0*/  LDL.LU R170, [R1+0x1c18] ;  /* 0x001c180001aa7983 */ /* 0x000ee80000300800 */
[----:B------:R-:W3:Y:S04]  /*52ed0*/  LDL.LU R169, [R1+0x1c1c] ;  /* 0x001c1c0001a97983 */ /* 0x000ee80000300800 */
        /* <DEDUP_REMOVED lines=22> */
[----:B0-----:R-:W-:Y:S01]  /*53040*/  VIADD R0, R0, UR5 ;  /* 0x0000000500007c36 */ /* 0x001fe20008000000 */
[----:B------:R-:W-:Y:S01]  /*53050*/  F2FP.SATFINITE.E5M2.F32.PACK_AB_MERGE_C R2, R175, R176, RZ ;  /* 0x000000b0af02723e */ /* 0x000fe200048060ff */
[----:B------:R-:W-:Y:S01]  /*53060*/  ULDC UR5, c[0x0][0x248] ;  /* 0x0000920000057ab9 */ /* 0x000fe20000000800 */
[----:B------:R-:W-:-:S02]  /*53070*/  F2FP.SATFINITE.E5M2.F32.PACK_AB_MERGE_C R3, R173, R174, RZ ;  /* 0x000000aead03723e */ /* 0x000fc400048060ff */
[----:B------:R0:W-:Y:S04]  /*53080*/  STL [R1+0x1e1c], R0 ;  /* 0x001e1c0001007387 */ /* 0x0001e80000100800 */
[----:B------:R-:W-:Y:S04]  /*53090*/  STL [R1+0x4660], R2 ;  /* 0x0046600201007387 */ /* 0x000fe80000100800 */
[----:B------:R-:W-:Y:S01]  /*530a0*/  STL [R1+0x465c], R3 ;  /* 0x00465c0301007387 */ /* 0x000fe20000100800 */
[----:B0-----:R-:W-:Y:S01]  /*530b0*/  VIADD R0, R0, UR5 ;  /* 0x0000000500007c36 */ /* 0x001fe20008000000 */
[----:B------:R-:W-:-:S04]  /*530c0*/  ULDC UR5, c[0x0][0x248] ;  /* 0x0000920000057ab9 */ /* 0x000fc80000000800 */
[----:B------:R0:W-:Y:S02]  /*530d0*/  STL [R1+0x1e18], R0 ;  /* 0x001e180001007387 */ /* 0x0001e40000100800 */
[----:B0-----:R-:W-:Y:S01]  /*530e0*/  VIADD R0, R0, UR5 ;  /* 0x0000000500007c36 */ /* 0x001fe20008000000 */
[----:B------:R-:W-:Y:S01]  /*530f0*/  ULDC UR5, c[0x0][0x248] ;  /* 0x0000920000057ab9 */ /* 0x000fe20000000800 */
[----:B--2---:R-:W-:-:S05]  /*53100*/  F2FP.SATFINITE.E5M2.F32.PACK_AB_MERGE_C R2, R171, R172, RZ ;  /* 0x000000acab02723e */ /* 0x004fca00048060ff */
[----:B------:R4:W-:Y:S01]  /*53110*/  STL [R1+0x466c], R2 ;  /* 0x00466c0201007387 */ /* 0x0009e20000100800 */
[----:B---3--:R-:W-:-:S05]  /*53120*/  F2FP.SATFINITE.E5M2.F32.PACK_AB_MERGE_C R3, R169, R170, RZ ;  /* 0x000000aaa903723e */ /* 0x008fca00048060ff */
[----:B------:R0:W-:Y:S01]  /*53130*/  STL [R1+0x4678], R3 ;  /* 0x0046780301007387 */ /* 0x0001e20000100800 */
[----:B----4-:R-:W-:-:S03]  /*53140*/  F2FP.SATFINITE.E5M2.F32.PACK_AB_MERGE_C R2, R167, R168, RZ ;  /* 0x000000a8a702723e */ /* 0x010fc600048060ff */
[----:B------:R1:W-:Y:S04]  /*53150*/  STL [R1+0x1e14], R0 ;  /* 0x001e140001007387 */ /* 0x0003e80000100800 */
[----:B------:R2:W-:Y:S01]  /*53160*/  STL [R1+0x46a4], R2 ;  /* 0x0046a40201007387 */ /* 0x0005e20000100800 */
[----:B0-----:R-:W-:Y:S01]  /*53170*/  F2FP.SATFINITE.E5M2.F32.PACK_AB_MERGE_C R3, R165, R166, RZ ;  /* 0x000000a6a503723e */ /* 0x001fe200048060ff */
[----:B-1----:R-:W-:Y:S01]  /*53180*/  VIADD R0, R0, UR5 ;  /* 0x0000000500007c36 */ /* 0x002fe20008000000 */
[----:B------:R-:W-:-:S03]  /*53190*/  ULDC UR5, c[0x0][0x248] ;  /* 0x0000920000057ab9 */ /* 0x000fc60000000800 */
[----:B------:R0:W-:Y:S01]  /*531a0*/  STL [R1+0x46a0], R3 ;  /* 0x0046a00301007387 */ /* 0x0001e20000100800 */
[----:B--2---:R-:W-:-:S03]  /*531b0*/  F2FP.SATFINITE.E5M2.F32.PACK_AB_MERGE_C R2, R163, R164, RZ ;  /* 0x000000a4a302723e */ /* 0x004fc600048060ff */
        /* <DEDUP_REMOVED lines=26> */
[----:B------:R-:W-:Y:S01]  /*53360*/  STL [R1+0x47f4], R3 ;  /* 0x0047f40301007387 */ /* 0x000fe20000100800 */
[----:B--2---:R-:W-:-:S03]  /*53370*/  F2FP.SATFINITE.E5M2.F32.PACK_AB_MERGE_C R2, R4, R5, RZ ;  /* 0x000000050402723e */ /* 0x004fc600048060ff */
[----:B------:R0:W-:Y:S04]  /*53380*/  STL [R1+0x1e00], R0 ;  /* 0x001e000001007387 */ /* 0x0001e80000100800 */
[----:B------:R-:W-:Y:S04]  /*53390*/  STL [R1+0x4808], R2 ;  /* 0x0048080201007387 */ /* 0x000fe80000100800 */
[----:B------:R-:W2:Y:S01]  /*533a0*/  LDL.LU R178, [R1+0x1c78] ;  /* 0x001c780001b27983 */ /* 0x000ea20000300800 */
[----:B0-----:R-:W-:Y:S01]  /*533b0*/  VIADD R0, R0, UR5 ;  /* 0x0000000500007c36 */ /* 0x001fe20008000000 */
[----:B------:R-:W-:-:S02]  /*533c0*/  ULDC UR5, c[0x0][0x248] ;  /* 0x0000920000057ab9 */ /* 0x000fc40000000800 */
[----:B------:R-:W2:Y:S04]  /*533d0*/  LDL.LU R177, [R1+0x1c7c] ;  /* 0x001c7c0001b17983 */ /* 0x000ea80000300800 */
[----:B------:R-:W3:Y:S04]  /*533e0*/  LDL.LU R176, [R1+0x1c80] ;  /* 0x001c800001b07983 */ /* 0x000ee80000300800 */
[----:B------:R-:W3:Y:S04]  /*533f0*/  LDL.LU R175, [R1+0x1c84] ;  /* 0x001c840001af7983 */ /* 0x000ee80000300800 */
[----:B------:R-:W4:Y:S04]  /*53400*/  LDL.LU R174, [R1+0x1c88] ;  /* 0x001c880001ae7983 */ /* 0x000f280000300800 */
[----:B------:R-:W4:Y:S04]  /*53410*/  LDL.LU R173, [R1+0x1c8c] ;  /* 0x001c8c0001ad7983 */ /* 0x000f280000300800 */
[----:B------:R-:W4:Y:S04]  /*53420*/  LDL.LU R172, [R1+0x1c90] ;  /* 0x001c900001ac7983 */ /* 0x000f280000300800 */
[----:B------:R0:W-:Y:S04]  /*53430*/  STL [R1+0x1c68], R0 ;  /* 0x001c680001007387 */ /* 0x0001e80000100800 */
        /* <DEDUP_REMOVED lines=26> */
[----:B------:R-:W-:Y:S01]  /*535e0*/  ULDC UR5, c[0x0][0x248] ;  /* 0x0000920000057ab9 */ /* 0x000fe20000000800 */
[----:B--2---:R-:W-:-:S05]  /*535f0*/  F2FP.SATFINITE.E5M2.F32.PACK_AB_MERGE_C R3, R177, R178, RZ ;  /* 0x000000b2b103723e */ /* 0x004fca00048060ff */
[----:B------:R4:W-:Y:S01]  /*53600*/  STL [R1+0x4804], R3 ;  /* 0x0048040301007387 */ /* 0x0009e20000100800 */
[----:B---3--:R-:W-:-:S05]  /*53610*/  F2FP.SATFINITE.E5M2.F32.PACK_AB_MERGE_C R2, R175, R176, RZ ;  /* 0x000000b0af02723e */ /* 0x008fca00048060ff */
[----:B------:R0:W-:Y:S01]  /*53620*/  STL [R1+0x482c], R2 ;  /* 0x00482c0201007387 */ /* 0x0001e20000100800 */
[----:B----4-:R-:W-:-:S05]  /*53630*/  F2FP.SATFINITE.E5M2.F32.PACK_AB_MERGE_C R3, R173, R174, RZ ;  /* 0x000000aead03723e */ /* 0x010fca00048060ff */
[----:B------:R1:W-:Y:S01]  /*53640*/  STL [R1+0x4830], R3 ;  /* 0x0048300301007387 */ /* 0x0003e20000100800 */
[----:B0-----:R-:W-:-:S03]  /*53650*/  F2FP.SATFINITE.E5M2.F32.PACK_AB_MERGE_C R2, R171, R172, RZ ;  /* 0x000000acab02723e */ /* 0x001fc600048060ff */
[----:B------:R0:W-:Y:S04]  /*53660*/  STL [R1+0x1c64], R0 ;  /* 0x001c640001007387 */ /* 0x0001e80000100800 */
[----:B------:R2:W-:Y:S01]  /*53670*/  STL [R1+0x4874], R2 ;  /* 0x0048740201007387 */ /* 0x0005e20000100800 */
[----:B-1----:R-:W-:Y:S01]  /*53680*/  F2FP.SATFINITE.E5M2.F32.PACK_AB_MERGE_C R3, R169, R170, RZ ;  /* 0x000000aaa903723e */ /* 0x002fe200048060ff */
[----:B0-----:R-:W-:Y:S01]  /*53690*/  VIADD R0, R0, UR5 ;  /* 0x0000000500007c36 */ /* 0x001fe20008000000 */
        /* <DEDUP_REMOVED lines=215> */
[----:B------:R1:W-:Y:S04]  /*54410*/  STL [R1+0x5054], R2 ;  /* 0x0050540201007387 */ /* 0x0003e80000100800 */
[----:B------:R-:W1:Y:S04]  /*54420*/  LDL.LU R177, [R1+0x1df8] ;  /* 0x001df80001b17983 */ /* 0x000e680000300800 */
[----:B------:R-:W1:Y:S04]  /*54430*/  LDL.LU R176, [R1+0x1dfc] ;  /* 0x001dfc0001b07983 */ /* 0x000e680000300800 */
        /* <DEDUP_REMOVED lines=27> */
[----:B------:R-:W-:Y:S01]  /*545f0*/  VIADD R30, R0, UR5 ;  /* 0x00000005001e7c36 */ /* 0x000fe20008000000 */
[----:B------:R-:W-:-:S02]  /*54600*/  ULDC UR5, c[0x0][0x248] ;  /* 0x0000920000057ab9 */ /* 0x000fc40000000800 */
[----:B------:R-:W4:Y:S04]  /*54610*/  LDL.LU R5, [R1+0x1a6c] ;  /* 0x001a6c0001057983 */ /* 0x000f280000300800 */
[----:B------:R-:W4:Y:S04]  /*54620*/  LDL.LU R4, [R1+0x1a70] ;  /* 0x001a700001047983 */ /* 0x000f280000300800 */
[----:B0-----:R-:W4:Y:S01]  /*54630*/  LDL.LU R0, [R1+0x1a74] ;  /* 0x001a740001007983 */ /* 0x001f220000300800 */
[----:B-1----:R-:W-:-:S05]  /*54640*/  F2FP.SATFINITE.E5M2.F32.PACK_AB_MERGE_C R2, R176, R177, RZ ;  /* 0x000000b1b002723e */ /* 0x002fca00048060ff */
[----:B------:R0:W-:Y:S01]  /*54650*/  STL [R1+0x5058], R2 ;  /* 0x0050580201007387 */ /* 0x0001e20000100800 */
[----:B--2---:R-:W-:Y:S01]  /*54660*/  F2FP.SATFINITE.E5M2.F32.PACK_AB_MERGE_C R3, R174, R175, RZ ;  /* 0x000000afae03723e */ /* 0x004fe200048060ff */
[----:B0-----:R-:W-:Y:S01]  /*54670*/  VIADD R2, R30, UR5 ;  /* 0x000000051e027c36 */ /* 0x001fe20008000000 */
[----:B---3--:R-:W-:-:S03]  /*54680*/  F2FP.SATFINITE.E5M2.F32.PACK_AB_MERGE_C R13, R172, R173, RZ ;  /* 0x000000adac0d723e */ /* 0x008fc600048060ff */
[----:B------:R4:W-:Y:S01]  /*54690*/  STL [R1+0x5044], R3 ;  /* 0x0050440301007387 */ /* 0x0009e20000100800 */
[----:B------:R-:W-:Y:S02]  /*546a0*/  ULDC UR5, c[0x0][0x248] ;  /* 0x0000920000057ab9 */ /* 0x000fe40000000800 */
[----:B------:R-:W-:Y:S01]  /*546b0*/  VIADD R35, R2, UR5 ;  /* 0x0000000502237c36 */ /* 0x000fe20008000000 */
[----:B------:R-:W-:Y:S01]  /*546c0*/  STL [R1+0x5048], R13 ;  /* 0x0050480d01007387 */ /* 0x000fe20000100800 */
[----:B------:R-:W-:-:S03]  /*546d0*/  ULDC UR5, c[0x0][0x248] ;  /* 0x0000920000057ab9 */ /* 0x000fc60000000800 */
[----:B------:R0:W-:Y:S01]  /*546e0*/  STL [R1+0x1c04], R2 ;  /* 0x001c040201007387 */ /* 0x0001e20000100800 */
[----:B----4-:R-:W-:Y:S02]  /*546f0*/  F2FP.SATFINITE.E5M2.F32.PACK_AB_MERGE_C R3, R170, R171, RZ ;  /* 0x000000abaa03723e */ /* 0x010fe400048060ff */
[----:B0-----:R-:W-:-:S03]  /*54700*/  F2FP.SATFINITE.E5M2.F32.PACK_AB_MERGE_C R2, R168, R169, RZ ;  /* 0x000000a9a802723e */ /* 0x001fc600048060ff */
[----:B------:R0:W-:Y:S04]  /*54710*/  STL [R1+0x5034], R3 ;  /* 0x0050340301007387 */ /* 0x0001e80000100800 */
[----:B------:R1:W-:Y:S01]  /*54720*/  STL [R1+0x5038], R2 ;  /* 0x0050380201007387 */ /* 0x0003e20000100800 */
[----:B0-----:R-:W-:Y:S02]  /*54730*/  F2FP.SATFINITE.E5M2.F32.PACK_AB_MERGE_C R3, R166, R167, RZ ;  /* 0x000000a7a603723e */ /* 0x001fe400048060ff */
[----:B-1----:R-:W-:-:S03]  /*54740*/  F2FP.SATFINITE.E5M2.F32.PACK_AB_MERGE_C R2, R164, R165, RZ ;  /* 0x000000a5a402723e */ /* 0x002fc600048060ff */
        /* <DEDUP_REMOVED lines=16> */
[----:B------:R-:W-:Y:S04]  /*54850*/  STL [R1+0x4fb4], R3 ;  /* 0x004fb40301007387 */ /* 0x000fe80000100800 */
[----:B------:R-:W-:Y:S01]  /*54860*/  STL [R1+0x4fc4], R2 ;  /* 0x004fc40201007387 */ /* 0x000fe20000100800 */
[----:B------:R-:W-:-:S03]  /*54870*/  F2FP.SATFINITE.E5M2.F32.PACK_AB_MERGE_C R0, R0, R4, RZ ;  /* 0x000000040000723e */ /* 0x000fc600048060ff */
[----:B------:R-:W2:Y:S04]  /*54880*/  LDL.LU R177, [R1+0x1a78] ;  /* 0x001a780001b17983 */ /* 0x000ea80000300800 */
[----:B------:R-:W2:Y:S04]  /*54890*/  LDL.LU R176, [R1+0x1a7c] ;  /* 0x001a7c0001b07983 */ /* 0x000ea80000300800 */
[----:B------:R0:W-:Y:S04]  /*548a0*/  STL [R1+0x4f94], R0 ;  /* 0x004f940001007387 */ /* 0x0001e80000100800 */
        /* <DEDUP_REMOVED lines=29> */
[----:B0-----:R-:W4:Y:S01]  /*54a80*/  LDL.LU R0, [R1+0x1af4] ;  /* 0x001af40001007983 */ /* 0x001f220000300800 */
[----:B--2---:R-:W-:-:S05]  /*54a90*/  F2FP.SATFINITE.E5M2.F32.PACK_AB_MERGE_C R2, R176, R177, RZ ;  /* 0x000000b1b002723e */ /* 0x004fca00048060ff */
[----:B------:R4:W-:Y:S01]  /*54aa0*/  STL [R1+0x4f98], R2 ;  /* 0x004f980201007387 */ /* 0x0009e20000100800 */
[----:B---3--:R-:W-:Y:S02]  /*54ab0*/  F2FP.SATFINITE.E5M2.F32.PACK_AB_MERGE_C R3, R174, R175, RZ ;  /* 0x000000afae03723e */ /* 0x008fe400048060ff */
[----:B----4-:R-:W-:-:S03]  /*54ac0*/  F2FP.SATFINITE.E5M2.F32.PACK_AB_MERGE_C R2, R172, R173, RZ ;  /* 0x000000adac02723e */ /* 0x010fc600048060ff */
        /* <DEDUP_REMOVED lines=414> */
[----:B------:R-:W3:Y:S04]  /*564b0*/  LDL R175, [R1+0x1600] ;  /* 0x0016000001af7983 */ /* 0x000ee80000100800 */
[----:B------:R-:W3:Y:S04]  /*564c0*/  LDL R174, [R1+0x1604] ;  /* 0x0016040001ae7983 */ /* 0x000ee80000100800 */
[----:B------:R-:W4:Y:S04]  /*564d0*/  LDL R173, [R1+0x1608] ;  /* 0x0016080001ad7983 */ /* 0x000f280000100800 */
        /* <DEDUP_REMOVED lines=93> */
[----:B0-----:R-:W-:Y:S01]  /*56ab0*/  F2FP.SATFINITE.E5M2.F32.PACK_AB_MERGE_C R3, R7, R22, RZ ;  /* 0x000000160703723e */ /* 0x001fe200048060ff */
[----:B------:R-:W-:Y:S01]  /*56ac0*/  VIADD R233, R234, UR5 ;  /* 0x00000005eae97c36 */ /* 0x000fe20008000000 */
[----:B------:R-:W-:Y:S01]  /*56ad0*/  ULDC UR5, c[0x0][0x248] ;  /* 0x0000920000057ab9 */ /* 0x000fe20000000800 */
[----:B------:R-:W0:Y:S01]  /*56ae0*/  LDC R7, c[0x0][0x244] ;  /* 0x00009100ff077b82 */ /* 0x000e220000000800 */
[----:B-1----:R-:W-:Y:S01]  /*56af0*/  F2FP.SATFINITE.E5M2.F32.PACK_AB_MERGE_C R2, R5, R6, RZ ;  /* 0x000000060502723e */ /* 0x002fe200048060ff */
[----:B------:R1:W-:Y:S04]  /*56b00*/  STL [R1+0x4f40], R3 ;  /* 0x004f400301007387 */ /* 0x0003e80000100800 */
[----:B------:R-:W-:Y:S01]  /*56b10*/  STL [R1+0x4f48], R2 ;  /* 0x004f480201007387 */ /* 0x000fe20000100800 */
[----:B------:R-:W-:Y:S01]  /*56b20*/  VIADD R232, R233, UR5 ;  /* 0x00000005e9e87c36 */ /* 0x000fe20008000000 */
[----:B------:R-:W-:Y:S01]  /*56b30*/  ULDC UR5, c[0x0][0x248] ;  /* 0x0000920000057ab9 */ /* 0x000fe20000000800 */
[----:B------:R-:W2:Y:S01]  /*56b40*/  LDC R5, c[0x0][0x244] ;  /* 0x00009100ff057b82 */ /* 0x000ea20000000800 */
[----:B------:R-:W3:Y:S04]  /*56b50*/  LDL.LU R15, [R1+0x1630] ;  /* 0x00163000010f7983 */ /* 0x000ee80000300800 */
[----:B------:R-:W4:Y:S01]  /*56b60*/  LDL.LU R62, [R1+0x162c] ;  /* 0x00162c00013e7983 */ /* 0x000f220000300800 */
[----:B------:R-:W-:Y:S01]  /*56b70*/  VIADD R231, R232, UR5 ;  /* 0x00000005e8e77c36 */ /* 0x000fe20008000000 */
[----:B------:R-:W-:Y:S01]  /*56b80*/  ULDC UR5, c[0x0][0x248] ;  /* 0x0000920000057ab9 */ /* 0x000fe20000000800 */
[----:B-1----:R-:W1:Y:S02]  /*56b90*/  LDC R3, c[0x0][0x244] ;  /* 0x00009100ff037b82 */ /* 0x002e640000000800 */
        /* <DEDUP_REMOVED lines=97> */
[----:B------:R-:W-:Y:S01]  /*571b0*/  F2FP.SATFINITE.E5M2.F32.PACK_AB_MERGE_C R0, R0, R4, RZ ;  /* 0x000000040000723e */ /* 0x000fe200048060ff */
[----:B------:R-:W-:Y:S02]  /*571c0*/  ULDC UR5, c[0x0][0x244] ;  /* 0x0000910000057ab9 */ /* 0x000fe40000000800 */
[----:B------:R-:W-:Y:S01]  /*571d0*/  VIADD R181, R182, UR6 ;  /* 0x00000006b6b57c36 */ /* 0x000fe20008000000 */
[----:B------:R-:W-:Y:S01]  /*571e0*/  ULDC UR6, c[0x0][0x248] ;  /* 0x0000920000067ab9 */ /* 0x000fe20000000800 */
[----:B------:R0:W-:Y:S02]  /*571f0*/  STL [R1+0x4f1c], R0 ;  /* 0x004f1c0001007387 */ /* 0x0001e40000100800 */
[----:B------:R-:W-:Y:S02]  /*57200*/  VIADD R180, R181, UR6 ;  /* 0x00000006b5b47c36 */ /* 0x000fe40008000000 */
[----:B------:R-:W-:-:S02]  /*57210*/  IMAD R13, R9, UR5, RZ ;  /* 0x00000005090d7c24 */ /* 0x000fc4000f8e02ff */
[----:B0-----:R-:W-:Y:S01]  /*57220*/  VIADD R0, R8, 0x1ab ;  /* 0x000001ab08007836 */ /* 0x001fe20000000000 */
[----:B------:R-:W-:Y:S01]  /*57230*/  STL [R1+0x5478], R8 ;  /* 0x0054780801007387 */ /* 0x000fe20000100800 */
[----:B------:R-:W-:Y:S01]  /*57240*/  VIADD R179, R180, UR7 ;  /* 0x00000007b4b37c36 */ /* 0x000fe20008000000 */
[----:B------:R-:W-:Y:S01]  /*57250*/  ULDC.64 UR6, c[0x0][0x220] ;  /* 0x0000880000067ab9 */ /* 0x000fe20000000a00 */
[----:B------:R-:W-:Y:S01]  /*57260*/  IMAD R7, R7, 0x80, R13 ;  /* 0x0000008007077824 */ /* 0x000fe200078e020d */
[----:B------:R-:W-:Y:S01]  /*57270*/  ISETP.GE.AND P3, PT, R0, UR37, PT ;  /* 0x0000002500007c0c */ /* 0x000fe2000bf66270 */
[----:B------:R-:W-:Y:S01]  /*57280*/  VIADD R0, R8, 0x1aa ;  /* 0x000001aa08007836 */ /* 0x000fe20000000000 */
[----:B------:R-:W-:Y:S01]  /*57290*/  IADD3 R2, P1, R13, UR6, RZ ;  /* 0x000000060d027c10 */ /* 0x000fe2000ff3e0ff */
[----:B--2---:R-:W-:Y:S01]  /*572a0*/  IMAD R5, R5, 0x80, R7 ;  /* 0x0000008005057824 */ /* 0x004fe200078e0207 */
[----:B------:R0:W-:Y:S01]  /*572b0*/  STL [R1+0x547c], R9 ;  /* 0x00547c0901007387 */ /* 0x0001e20000100800 */
[----:B------:R-:W-:Y:S01]  /*572c0*/  SHF.R.S32.HI R50, RZ, 0x1f, R51 ;  /* 0x0000001fff327819 */ /* 0x000fe20000011433 */
[----:B------:R-:W-:Y:S01]  /*572d0*/  ULDC UR5, c[0x0][0x248] ;  /* 0x0000920000057ab9 */ /* 0x000fe20000000800 */
[----:B------:R-:W-:Y:S01]  /*572e0*/  LEA.HI.X.SX32 R13, R13, UR7, 0x1, P1 ;  /* 0x000000070d0d7c11 */ /* 0x000fe200088f0eff */
[----:B------:R-:W-:Y:S01]  /*572f0*/  ULDC.64 UR6, c[0x0][0x220] ;  /* 0x0000880000067ab9 */ /* 0x000fe20000000a00 */
[----:B------:R-:W-:Y:S01]  /*57300*/  ISETP.GE.AND P0, PT, R0, UR35, PT ;  /* 0x0000002300007c0c */ /* 0x000fe2000bf06270 */
[----:B-1----:R-:W-:Y:S01]  /*57310*/  IMAD R3, R3, 0x80, R5 ;  /* 0x0000008003037824 */ /* 0x002fe200078e0205 */
[----:B------:R-:W-:Y:S01]  /*57320*/  IADD3 R0, P1, R7, UR6, RZ ;  /* 0x0000000607007c10 */ /* 0x000fe2000ff3e0ff */
[----:B------:R-:W-:Y:S01]  /*57330*/  ULDC UR37, c[0x0][0x228] ;  /* 0x00008a0000257ab9 */ /* 0x000fe20000000800 */
[----:B------:R-:W-:Y:S01]  /*57340*/  IADD3 R6, P2, R5, UR12, RZ ;  /* 0x0000000c05067c10 */ /* 0x000fe2000ff5e0ff */
[----:B------:R-:W-:Y:S01]  /*57350*/  STL [R1+0x5480], R10 ;  /* 0x0054800a01007387 */ /* 0x000fe20000100800 */
[----:B------:R-:W-:-:S02]  /*57360*/  LEA.HI.X.SX32 R7, R7, UR7, 0x1, P1 ;  /* 0x0000000707077c11 */ /* 0x000fc400088f0eff */
[----:B------:R-:W-:Y:S02]  /*57370*/  SHF.R.S32.HI R52, RZ, 0x1f, R53 ;  /* 0x0000001fff347819 */ /* 0x000fe40000011435 */
[----:B------:R-:W-:Y:S02]  /*57380*/  SHF.R.S32.HI R54, RZ, 0x1f, R55 ;  /* 0x0000001fff367819 */ /* 0x000fe40000011437 */
[----:B------:R-:W-:Y:S02]  /*57390*/  SHF.R.S32.HI R67, RZ, 0x1f, R111 ;  /* 0x0000001fff437819 */ /* 0x000fe4000001146f */
[----:B------:R-:W-:Y:S02]  /*573a0*/  SHF.R.S32.HI R71, RZ, 0x1f, R72 ;  /* 0x0000001fff477819 */ /* 0x000fe40000011448 */
[----:B------:R-:W-:Y:S02]  /*573b0*/  SHF.R.S32.HI R73, RZ, 0x1f, R74 ;  /* 0x0000001fff497819 */ /* 0x000fe4000001144a */
[----:B------:R-:W-:-:S02]  /*573c0*/  SHF.R.S32.HI R75, RZ, 0x1f, R76 ;  /* 0x0000001fff4b7819 */ /* 0x000fc4000001144c */
[----:B---3--:R-:W-:Y:S02]  /*573d0*/  LOP3.LUT R15, R15, 0xfffffffe, RZ, 0xc0, !PT ;  /* 0xfffffffe0f0f7812 */ /* 0x008fe400078ec0ff */
[----:B----4-:R-:W-:Y:S02]  /*573e0*/  LOP3.LUT R62, R62, 0x7fffffff, RZ, 0xc0, !PT ;  /* 0x7fffffff3e3e7812 */ /* 0x010fe400078ec0ff */
[----:B------:R-:W-:Y:S02]  /*573f0*/  SHF.R.S32.HI R77, RZ, 0x1f, R78 ;  /* 0x0000001fff4d7819 */ /* 0x000fe4000001144e */
[----:B------:R-:W-:Y:S02]  /*57400*/  SHF.R.S32.HI R81, RZ, 0x1f, R82 ;  /* 0x0000001fff517819 */ /* 0x000fe40000011452 */
[----:B------:R-:W-:Y:S02]  /*57410*/  SHF.R.S32.HI R83, RZ, 0x1f, R84 ;  /* 0x0000001fff537819 */ /* 0x000fe40000011454 */
[----:B------:R-:W-:-:S02]  /*57420*/  SHF.R.S32.HI R85, RZ, 0x1f, R86 ;  /* 0x0000001fff557819 */ /* 0x000fc40000011456 */
[----:B------:R-:W-:Y:S02]  /*57430*/  SHF.R.S32.HI R87, RZ, 0x1f, R88 ;  /* 0x0000001fff577819 */ /* 0x000fe40000011458 */
[----:B------:R-:W-:Y:S02]  /*57440*/  SHF.R.S32.HI R91, RZ, 0x1f, R92 ;  /* 0x0000001fff5b7819 */ /* 0x000fe4000001145c */
[----:B------:R-:W-:Y:S02]  /*57450*/  SHF.R.S32.HI R93, RZ, 0x1f, R94 ;  /* 0x0000001fff5d7819 */ /* 0x000fe4000001145e */
[----:B------:R-:W-:Y:S02]  /*57460*/  SHF.R.S32.HI R95, RZ, 0x1f, R96 ;  /* 0x0000001fff5f7819 */ /* 0x000fe40000011460 */
[----:B------:R-:W-:Y:S02]  /*57470*/  SHF.R.S32.HI R97, RZ, 0x1f, R98 ;  /* 0x0000001fff617819 */ /* 0x000fe40000011462 */
[----:B------:R-:W-:-:S02]  /*57480*/  SHF.R.S32.HI R99, RZ, 0x1f, R100 ;  /* 0x0000001fff637819 */ /* 0x000fc40000011464 */
[----:B0-----:R-:W-:Y:S02]  /*57490*/  SHF.R.S32.HI R9, RZ, 0x1f, R101 ;  /* 0x0000001fff097819 */ /* 0x001fe40000011465 */
[----:B------:R-:W-:Y:S02]  /*574a0*/  SHF.R.S32.HI R113, RZ, 0x1f, R114 ;  /* 0x0000001fff717819 */ /* 0x000fe40000011472 */
        /* <DEDUP_REMOVED lines=29> */
[----:B------:R-:W-:Y:S01]  /*57680*/  SHF.R.S32.HI R42, RZ, 0x1f, R47 ;  /* 0x0000001fff2a7819 */ /* 0x000fe2000001142f */
[----:B------:R-:W-:Y:S01]  /*57690*/  VIADD R178, R179, UR5 ;  /* 0x00000005b3b27c36 */ /* 0x000fe20008000000 */
[----:B------:R-:W-:Y:S01]  /*576a0*/  IADD3 R4, P1, R3, UR8, RZ ;  /* 0x0000000803047c10 */ /* 0x000fe2000ff3e0ff */
[----:B------:R-:W-:Y:S01]  /*576b0*/  ULDC UR6, c[0x0][0x248] ;  /* 0x0000920000067ab9 */ /* 0x000fe20000000800 */
[----:B------:R-:W-:Y:S01]  /*576c0*/  LEA.HI.X.SX32 R5, R5, UR13, 0x1, P2 ;  /* 0x0000000d05057c11 */ /* 0x000fe200090f0eff */
[----:B------:R-:W-:Y:S01]  /*576d0*/  ULDC.64 UR12, c[0x0][0x228] ;  /* 0x00008a00000c7ab9 */ /* 0x000fe20000000a00 */
[----:B------:R-:W-:Y:S01]  /*576e0*/  LEA.HI.X.SX32 R3, R3, UR9, 0x1, P1 ;  /* 0x0000000903037c11 */ /* 0x000fe200088f0eff */
[----:B------:R-:W-:Y:S01]  /*576f0*/  ULDC.64 UR8, c[0x0][0x228] ;  /* 0x00008a0000087ab9 */ /* 0x000fe20000000a00 */
[----:B------:R0:W-:Y:S01]  /*57700*/  STL [R1+0x5484], R11 ;  /* 0x0054840b01007387 */ /* 0x0001e20000100800 */
[----:B------:R-:W-:Y:S01]  /*57710*/  ISETP.LT.AND P1, PT, R10, UR8, !P3 ;  /* 0x000000080a007c0c */ /* 0x000fe2000df21270 */
[----:B------:R-:W-:Y:S01]  /*57720*/  ULDC UR5, c[0x0][0x248] ;  /* 0x0000920000057ab9 */ /* 0x000fe20000000800 */
[----:B------:R-:W-:Y:S01]  /*57730*/  ULDC UR7, c[0x0][0x248] ;  /* 0x0000920000077ab9 */ /* 0x000fe20000000800 */
[----:B------:R-:W-:Y:S01]  /*57740*/  SHF.R.S32.HI R14, RZ, 0x1f, R14 ;  /* 0x0000001fff0e7819 */ /* 0x000fe2000001140e */
[----:B------:R-:W-:-:S09]  /*57750*/  ULDC UR35, c[0x0][0x228] ;  /* 0x00008a0000237ab9 */ /* 0x000fd20000000800 */
[----:B------:R-:W-:Y:S02]  /*57760*/  @P1 LOP3.LUT R15, R15, 0x1, RZ, 0xfc, !PT ;  /* 0x000000010f0f1812 */ /* 0x000fe400078efcff */
[----:B------:R-:W-:-:S03]  /*57770*/  ISETP.LT.AND P1, PT, R11, UR12, !P3 ;  /* 0x0000000c0b007c0c */ /* 0x000fc6000df21270 */
[----:B------:R-:W-:Y:S10]  /*57780*/  STL [R1+0x1630], R15 ;  /* 0x0016300f01007387 */ /* 0x000ff40000100800 */
[----:B------:R-:W-:-:S05]  /*57790*/  @P1 LOP3.LUT R62, R62, 0x80000000, RZ, 0xfc, !PT ;  /* 0x800000003e3e1812 */ /* 0x000fca00078efcff */
[----:B------:R-:W-:Y:S04]  /*577a0*/  STL [R1+0x5488], R62 ;  /* 0x0054883e01007387 */ /* 0x000fe80000100800 */
[----:B------:R-:W-:Y:S04]  /*577b0*/  STL [R1+0x5490], R50 ;  /* 0x0054903201007387 */ /* 0x000fe80000100800 */
[----:B------:R-:W-:Y:S04]  /*577c0*/  STL [R1+0x548c], R51 ;  /* 0x00548c3301007387 */ /* 0x000fe80000100800 */
[----:B------:R-:W-:Y:S04]  /*577d0*/  STL [R1+0x5498], R52 ;  /* 0x0054983401007387 */ /* 0x000fe80000100800 */
[----:B------:R-:W-:Y:S04]  /*577e0*/  STL [R1+0x5494], R53 ;  /* 0x0054943501007387 */ /* 0x000fe80000100800 */
[----:B------:R1:W-:Y:S01]  /*577f0*/  STL [R1+0x54a0], R54 ;  /* 0x0054a03601007387 */ /* 0x0003e20000100800 */
[----:B0-----:R-:W-:-:S03]  /*57800*/  SHF.R.S32.HI R11, RZ, 0x1f, R89 ;  /* 0x0000001fff0b7819 */ /* 0x001fc60000011459 */
[----:B------:R-:W-:Y:S04]  /*57810*/  STL [R1+0x549c], R55 ;  /* 0x00549c3701007387 */ /* 0x000fe80000100800 */
[----:B------:R-:W-:Y:S04]  /*57820*/  STL [R1+0x57e0], R57 ;  /* 0x0057e03901007387 */ /* 0x000fe80000100800 */
[----:B-1----:R-:W2:Y:S04]  /*57830*/  LDL.LU R54, [R1+0x1f48] ;  /* 0x001f480001367983 */ /* 0x002ea80000300800 */
[----:B------:R-:W3:Y:S04]  /*57840*/  LDL.LU R52, [R1+0x1f4c] ;  /* 0x001f4c0001347983 */ /* 0x000ee80000300800 */
[----:B------:R-:W4:Y:S04]  /*57850*/  LDL.LU R50, [R1+0x1f50] ;  /* 0x001f500001327983 */ /* 0x000f280000300800 */
[----:B------:R-:W2:Y:S04]  /*57860*/  LDL.LU R62, [R1+0x1f54] ;  /* 0x001f5400013e7983 */ /* 0x000ea80000300800 */
[----:B------:R-:W3:Y:S04]  /*57870*/  LDL.LU R10, [R1+0x1f58] ;  /* 0x001f5800010a7983 */ /* 0x000ee80000300800 */
[----:B------:R-:W4:Y:S04]  /*57880*/  LDL.LU R8, [R1+0x1f5c] ;  /* 0x001f5c0001087983 */ /* 0x000f280000300800 */
[----:B------:R-:W-:Y:S04]  /*57890*/  STL [R1+0x1640], R11 ;  /* 0x0016400b01007387 */ /* 0x000fe80000100800 */
[----:B------:R0:W-:Y:S02]  /*578a0*/  STL [R1+0x54a4], R67 ;  /* 0x0054a44301007387 */ /* 0x0001e40000100800 */
[----:B0-----:R-:W-:Y:S01]  /*578b0*/  IMAD.MOV.U32 R67, RZ, RZ, R69 ;  /* 0x000000ffff437224 */ /* 0x001fe200078e0045 */
[----:B------:R-:W-:-:S05]  /*578c0*/  SHF.R.S32.HI R69, RZ, 0x1f, R70 ;  /* 0x0000001fff457819 */ /* 0x000fca0000011446 */
[----:B------:R-:W-:Y:S04]  /*578d0*/  STL [R1+0x54ac], R69 ;  /* 0x0054ac4501007387 */ /* 0x000fe80000100800 */
[----:B------:R0:W-:Y:S04]  /*578e0*/  STL [R1+0x54a8], R70 ;  /* 0x0054a84601007387 */ /* 0x0001e80000100800 */
[----:B0-----:R-:W2:Y:S04]  /*578f0*/  LDL.LU R70, [R1+0x1f40] ;  /* 0x001f400001467983 */ /* 0x001ea80000300800 */
        /* <DEDUP_REMOVED lines=9> */
[----:B------:R0:W-:Y:S04]  /*57990*/  STL [R1+0x54cc], R77 ;  /* 0x0054cc4d01007387 */ /* 0x0001e80000100800 */
[----:B------:R1:W-:Y:S01]  /*579a0*/  STL [R1+0x54c8], R78 ;  /* 0x0054c84e01007387 */ /* 0x0003e20000100800 */
[----:B0-----:R-:W-:Y:S01]  /*579b0*/  IMAD.MOV.U32 R77, RZ, RZ, R79 ;  /* 0x000000ffff4d7224 */ /* 0x001fe200078e004f */
[----:B------:R-:W-:-:S02]  /*579c0*/  SHF.R.S32.HI R79, RZ, 0x1f, R80 ;  /* 0x0000001fff4f7819 */ /* 0x000fc40000011450 */
[----:B-1----:R-:W2:Y:S04]  /*579d0*/  LDL.LU R78, [R1+0x1f30] ;  /* 0x001f3000014e7983 */ /* 0x002ea80000300800 */
[----:B------:R-:W-:Y:S04]  /*579e0*/  STL [R1+0x54d4], R79 ;  /* 0x0054d44f01007387 */ /* 0x000fe80000100800 */
[----:B------:R0:W-:Y:S01]  /*579f0*/  STL [R1+0x54d0], R80 ;  /* 0x0054d05001007387 */ /* 0x0001e20000100800 */
[----:B------:R-:W-:Y:S01]  /*57a00*/  IMAD.MOV.U32 R69, RZ, RZ, R89 ;  /* 0x000000ffff457224 */ /* 0x000fe200078e0059 */
[----:B------:R-:W-:-:S02]  /*57a10*/  SHF.R.S32.HI R89, RZ, 0x1f, R90 ;  /* 0x0000001fff597819 */ /* 0x000fc4000001145a */
        /* <DEDUP_REMOVED lines=29> */
[----:B------:R-:W-:-:S03]  /*57bf0*/  IMAD.MOV.U32 R95, RZ, RZ, R105 ;  /* 0x000000ffff5f7224 */ /* 0x000fc600078e0069 */
[----:B0-----:R-:W2:Y:S04]  /*57c00*/  LDL.LU R98, [R1+0x1f08] ;  /* 0x001f080001627983 */ /* 0x001ea80000300800 */
[----:B------:R-:W-:Y:S04]  /*57c10*/  STL [R1+0x5524], R99 ;  /* 0x0055246301007387 */ /* 0x000fe80000100800 */
[----:B------:R0:W-:Y:S01]  /*57c20*/  STL [R1+0x5520], R100 ;  /* 0x0055206401007387 */ /* 0x0001e20000100800 */
[----:B------:R-:W-:-:S03]  /*57c30*/  SHF.R.S32.HI R105, RZ, 0x1f, R106 ;  /* 0x0000001fff697819 */ /* 0x000fc6000001146a */
[----:B0-----:R-:W2:Y:S04]  /*57c40*/  LDL.LU R100, [R1+0x1f04] ;  /* 0x001f040001647983 */ /* 0x001ea80000300800 */
[----:B------:R0:W-:Y:S04]  /*57c50*/  STL [R1+0x552c], R101 ;  /* 0x00552c6501007387 */ /* 0x0001e80000100800 */
[----:B------:R1:W-:Y:S01]  /*57c60*/  STL [R1+0x5528], R102 ;  /* 0x0055286601007387 */ /* 0x0003e20000100800 */
[----:B0-----:R-:W-:Y:S01]  /*57c70*/  IMAD.MOV.U32 R101, RZ, RZ, R103 ;  /* 0x000000ffff657224 */ /* 0x001fe200078e0067 */
[----:B------:R-:W-:-:S02]  /*57c80*/  SHF.R.S32.HI R103, RZ, 0x1f, R104 ;  /* 0x0000001fff677819 */ /* 0x000fc40000011468 */
[----:B-1----:R-:W2:Y:S04]  /*57c90*/  LDL.LU R102, [R1+0x1f00] ;  /* 0x001f000001667983 */ /* 0x002ea80000300800 */
[----:B------:R-:W-:Y:S04]  /*57ca0*/  STL [R1+0x5534], R103 ;  /* 0x0055346701007387 */ /* 0x000fe80000100800 */
[----:B------:R0:W-:Y:S04]  /*57cb0*/  STL [R1+0x5530], R104 ;  /* 0x0055306801007387 */ /* 0x0001e80000100800 */
[----:B0-----:R-:W2:Y:S04]  /*57cc0*/  LDL.LU R104, [R1+0x1efc] ;  /* 0x001efc0001687983 */ /* 0x001ea80000300800 */
[----:B------:R0:W-:Y:S04]  /*57cd0*/  STL [R1+0x553c], R105 ;  /* 0x00553c6901007387 */ /* 0x0001e80000100800 */
[----:B0-----:R-:W2:Y:S01]  /*57ce0*/  LDL R105, [R1+0x1f44] ;  /* 0x001f440001697983 */ /* 0x001ea20000100800 */
[----:B------:R-:W-:Y:S01]  /*57cf0*/  IMAD.MOV.U32 R97, RZ, RZ, R107 ;  /* 0x000000ffff617224 */ /* 0x000fe200078e006b */
[----:B------:R-:W-:Y:S01]  /*57d00*/  SHF.R.S32.HI R107, RZ, 0x1f, R108 ;  /* 0x0000001fff6b7819 */ /* 0x000fe2000001146c */
[--C-:B------:R-:W-:Y:S01]  /*57d10*/  IMAD.MOV.U32 R103, RZ, RZ, R109.reuse ;  /* 0x000000ffff677224 */ /* 0x100fe200078e006d */
[----:B------:R-:W-:Y:S01]  /*57d20*/  SHF.R.S32.HI R57, RZ, 0x1f, R109 ;  /* 0x0000001fff397819 */ /* 0x000fe2000001146d */
[----:B------:R0:W-:Y:S01]  /*57d30*/  STL [R1+0x5538], R106 ;  /* 0x0055386a01007387 */ /* 0x0001e20000100800 */
[----:B------:R-:W-:Y:S01]  /*57d40*/  SHF.R.S32.HI R109, RZ, 0x1f, R110 ;  /* 0x0000001fff6d7819 */ /* 0x000fe2000001146e */
[----:B------:R-:W-:Y:S01]  /*57d50*/  IMAD.MOV.U32 R79, RZ, RZ, R111 ;  /* 0x000000ffff4f7224 */ /* 0x000fe200078e006f */
[----:B------:R-:W-:Y:S01]  /*57d60*/  SHF.R.S32.HI R111, RZ, 0x1f, R112 ;  /* 0x0000001fff6f7819 */ /* 0x000fe20000011470 */
        /* <DEDUP_REMOVED lines=53> */
[----:B------:R-:W-:-:S03]  /*580c0*/  IMAD.MOV.U32 R75, RZ, RZ, R12 ;  /* 0x000000ffff4b7224 */ /* 0x000fc600078e000c */
[----:B------:R-:W-:Y:S01]  /*580d0*/  STL [R1+0x55e0], R148 ;  /* 0x0055e09401007387 */ /* 0x000fe20000100800 */
[----:B------:R-:W-:-:S03]  /*580e0*/  SHF.R.S32.HI R12, RZ, 0x1f, R63 ;  /* 0x0000001fff0c7819 */ /* 0x000fc6000001143f */
[----:B------:R-:W-:Y:S01]  /*580f0*/  STL [R1+0x55ec], R149 ;  /* 0x0055ec9501007387 */ /* 0x000fe20000100800 */
[----:B------:R-:W-:-:S03]  /*58100*/  IMAD.MOV.U32 R91, RZ, RZ, R31 ;  /* 0x000000ffff5b7224 */ /* 0x000fc600078e001f */
[----:B------:R-:W-:Y:S01]  /*58110*/  STL [R1+0x55e8], R150 ;  /* 0x0055e89601007387 */ /* 0x000fe20000100800 */
[----:B------:R-:W-:-:S03]  /*58120*/  SHF.R.S32.HI R31, RZ, 0x1f, R38 ;  /* 0x0000001fff1f7819 */ /* 0x000fc60000011426 */
[----:B------:R-:W-:Y:S04]  /*58130*/  STL [R1+0x55f4], R151 ;  /* 0x0055f49701007387 */ /* 0x000fe80000100800 */
[----:B------:R-:W-:Y:S04]  /*58140*/  STL [R1+0x55f0], R244 ;  /* 0x0055f0f401007387 */ /* 0x000fe80000100800 */
[----:B------:R-:W-:Y:S01]  /*58150*/  STL [R1+0x55fc], R245 ;  /* 0x0055fcf501007387 */ /* 0x000fe20000100800 */
[----:B------:R-:W-:-:S03]  /*58160*/  IMAD.MOV.U32 R81, RZ, RZ, R33 ;  /* 0x000000ffff517224 */ /* 0x000fc600078e0021 */
[----:B------:R-:W-:Y:S01]  /*58170*/  STL [R1+0x55f8], R246 ;  /* 0x0055f8f601007387 */ /* 0x000fe20000100800 */
[----:B------:R-:W-:-:S03]  /*58180*/  SHF.R.S32.HI R33, RZ, 0x1f, R43 ;  /* 0x0000001fff217819 */ /* 0x000fc6000001142b */
        /* <DEDUP_REMOVED lines=42> */
[----:B----4-:R-:W-:-:S03]  /*58430*/  SHF.R.S32.HI R60, RZ, 0x1f, R8 ;  /* 0x0000001fff3c7819 */ /* 0x010fc60000011408 */
[----:B------:R-:W-:Y:S01]  /*58440*/  STL [R1+0x567c], R36 ;  /* 0x00567c2401007387 */ /* 0x000fe20000100800 */
[----:B------:R-:W-:-:S03]  /*58450*/  IMAD.MOV.U32 R99, RZ, RZ, R9 ;  /* 0x000000ffff637224 */ /* 0x000fc600078e0009 */
[----:B------:R-:W-:Y:S01]  /*58460*/  STL [R1+0x5678], R61 ;  /* 0x0056783d01007387 */ /* 0x000fe20000100800 */
[----:B---3--:R-:W-:-:S03]  /*58470*/  SHF.R.S32.HI R9, RZ, 0x1f, R10 ;  /* 0x0000001fff097819 */ /* 0x008fc6000001140a */
[----:B------:R-:W-:Y:S04]  /*58480*/  STL [R1+0x5684], R41 ;  /* 0x0056842901007387 */ /* 0x000fe80000100800 */
[----:B------:R-:W-:Y:S01]  /*58490*/  STL [R1+0x5680], R56 ;  /* 0x0056803801007387 */ /* 0x000fe20000100800 */
[----:B--2---:R-:W-:-:S03]  /*584a0*/  SHF.R.S32.HI R11, RZ, 0x1f, R62 ;  /* 0x0000001fff0b7819 */ /* 0x004fc6000001143e */
[----:B------:R-:W-:Y:S04]  /*584b0*/  STL [R1+0x568c], R59 ;  /* 0x00568c3b01007387 */ /* 0x000fe80000100800 */
[----:B------:R-:W-:Y:S01]  /*584c0*/  STL [R1+0x5688], R40 ;  /* 0x0056882801007387 */ /* 0x000fe20000100800 */
[----:B------:R-:W-:-:S03]  /*584d0*/  SHF.R.S32.HI R51, RZ, 0x1f, R50 ;  /* 0x0000001fff337819 */ /* 0x000fc60000011432 */
[----:B------:R-:W-:Y:S04]  /*584e0*/  STL [R1+0x5694], R42 ;  /* 0x0056942a01007387 */ /* 0x000fe80000100800 */
[----:B------:R-:W-:Y:S01]  /*584f0*/  STL [R1+0x5690], R47 ;  /* 0x0056902f01007387 */ /* 0x000fe20000100800 */
[----:B------:R-:W-:-:S03]  /*58500*/  SHF.R.S32.HI R53, RZ, 0x1f, R52 ;  /* 0x0000001fff357819 */ /* 0x000fc60000011434 */
[----:B------:R-:W-:Y:S04]  /*58510*/  STL [R1+0x569c], R60 ;  /* 0x00569c3c01007387 */ /* 0x000fe80000100800 */
[----:B------:R0:W-:Y:S01]  /*58520*/  STL [R1+0x5698], R8 ;  /* 0x0056980801007387 */ /* 0x0001e20000100800 */
[----:B------:R-:W-:-:S03]  /*58530*/  SHF.R.S32.HI R55, RZ, 0x1f, R54 ;  /* 0x0000001fff377819 */ /* 0x000fc60000011436 */
[----:B------:R-:W-:Y:S04]  /*58540*/  STL [R1+0x56a4], R9 ;  /* 0x0056a40901007387 */ /* 0x000fe80000100800 */
[----:B------:R-:W-:Y:S04]  /*58550*/  STL [R1+0x56a0], R10 ;  /* 0x0056a00a01007387 */ /* 0x000fe80000100800 */
[----:B------:R-:W-:Y:S01]  /*58560*/  STL [R1+0x56ac], R11 ;  /* 0x0056ac0b01007387 */ /* 0x000fe20000100800 */
[----:B0-----:R-:W-:-:S03]  /*58570*/  SHF.R.S32.HI R8, RZ, 0x1f, R105 ;  /* 0x0000001fff087819 */ /* 0x001fc60000011469 */
[----:B------:R-:W-:Y:S04]  /*58580*/  STL [R1+0x56a8], R62 ;  /* 0x0056a83e01007387 */ /* 0x000fe80000100800 */
[----:B------:R-:W-:Y:S04]  /*58590*/  STL [R1+0x56b4], R51 ;  /* 0x0056b43301007387 */ /* 0x000fe80000100800 */
[----:B------:R-:W-:Y:S04]  /*585a0*/  STL [R1+0x56b0], R50 ;  /* 0x0056b03201007387 */ /* 0x000fe80000100800 */
[----:B------:R-:W-:Y:S04]  /*585b0*/  STL [R1+0x56bc], R53 ;  /* 0x0056bc3501007387 */ /* 0x000fe80000100800 */
[----:B------:R-:W-:Y:S04]  /*585c0*/  STL [R1+0x56b8], R52 ;  /* 0x0056b83401007387 */ /* 0x000fe80000100800 */
[----:B------:R-:W-:Y:S04]  /*585d0*/  STL [R1+0x56c4], R55 ;  /* 0x0056c43701007387 */ /* 0x000fe80000100800 */
[----:B------:R0:W-:Y:S04]  /*585e0*/  STL [R1+0x56c0], R54 ;  /* 0x0056c03601007387 */ /* 0x0001e80000100800 */
[----:B------:R1:W-:Y:S04]  /*585f0*/  STL [R1+0x18f0], R8 ;  /* 0x0018f00801007387 */ /* 0x0003e80000100800 */
[----:B0-----:R-:W2:Y:S04]  /*58600*/  LDL.LU R54, [R1+0x1e34] ;  /* 0x001e340001367983 */ /* 0x001ea80000300800 */
[----:B------:R-:W3:Y:S04]  /*58610*/  LDL.LU R52, [R1+0x1e38] ;  /* 0x001e380001347983 */ /* 0x000ee80000300800 */
[----:B------:R-:W4:Y:S04]  /*58620*/  LDL.LU R50, [R1+0x1e3c] ;  /* 0x001e3c0001327983 */ /* 0x000f280000300800 */
[----:B------:R-:W4:Y:S04]  /*58630*/  LDL.LU R62, [R1+0x1e40] ;  /* 0x001e4000013e7983 */ /* 0x000f280000300800 */
[----:B------:R-:W4:Y:S04]  /*58640*/  LDL.LU R10, [R1+0x1e44] ;  /* 0x001e4400010a7983 */ /* 0x000f280000300800 */
[----:B-1----:R-:W2:Y:S04]  /*58650*/  LDL.LU R8, [R1+0x1e48] ;  /* 0x001e480001087983 */ /* 0x002ea80000300800 */
[----:B------:R-:W3:Y:S04]  /*58660*/  LDL.LU R47, [R1+0x1e4c] ;  /* 0x001e4c00012f7983 */ /* 0x000ee80000300800 */
[----:B------:R-:W4:Y:S04]  /*58670*/  LDL.LU R40, [R1+0x1e50] ;  /* 0x001e500001287983 */ /* 0x000f280000300800 */
[----:B------:R-:W2:Y:S04]  /*58680*/  LDL.LU R56, [R1+0x1e54] ;  /* 0x001e540001387983 */ /* 0x000ea80000300800 */
        /* <DEDUP_REMOVED lines=8> */
[----:B------:R-:W4:Y:S04]  /*58710*/  LDL.LU R37, [R1+0x1e78] ;  /* 0x001e780001257983 */ /* 0x000f280000300800 */
[----:B------:R-:W2:Y:S04]  /*58720*/  LDL.LU R44, [R1+0x1e7c] ;  /* 0x001e7c00012c7983 */ /* 0x000ea80000300800 */
[----:B------:R-:W4:Y:S04]  /*58730*/  LDL.LU R68, [R1+0x1e80] ;  /* 0x001e800001447983 */ /* 0x000f280000300800 */
[----:B------:R-:W3:Y:S04]  /*58740*/  LDL.LU R43, [R1+0x1e84] ;  /* 0x001e8400012b7983 */ /* 0x000ee80000300800 */
[----:B------:R-:W4:Y:S04]  /*58750*/  LDL.LU R48, [R1+0x1e88] ;  /* 0x001e880001307983 */ /* 0x000f280000300800 */
[----:B------:R-:W4:Y:S04]  /*58760*/  LDL.LU R38, [R1+0x1e8c] ;  /* 0x001e8c0001267983 */ /* 0x000f280000300800 */
[----:B------:R-:W2:Y:S04]  /*58770*/  LDL.LU R63, [R1+0x1e90] ;  /* 0x001e9000013f7983 */ /* 0x000ea80000300800 */
[----:B------:R-:W3:Y:S04]  /*58780*/  LDL.LU R248, [R1+0x1e94] ;  /* 0x001e940001f87983 */ /* 0x000ee80000300800 */
[----:B------:R-:W4:Y:S04]  /*58790*/  LDL.LU R246, [R1+0x1e98] ;  /* 0x001e980001f67983 */ /* 0x000f280000300800 */
[----:B------:R-:W2:Y:S01]  /*587a0*/  LDL.LU R244, [R1+0x1e9c] ;  /* 0x001e9c0001f47983 */ /* 0x000ea20000300800 */
[----:B------:R-:W-:-:S03]  /*587b0*/  IMAD.MOV.U32 R105, RZ, RZ, R101 ;  /* 0x000000ffff697224 */ /* 0x000fc600078e0065 */
[----:B------:R-:W3:Y:S01]  /*587c0*/  LDL.LU R150, [R1+0x1ea0] ;  /* 0x001ea00001967983 */ /* 0x000ee20000300800 */
[----:B------:R-:W-:-:S03]  /*587d0*/  IMAD.MOV.U32 R101, RZ, RZ, R99 ;  /* 0x000000ffff657224 */ /* 0x000fc600078e0063 */
[----:B------:R-:W4:Y:S01]  /*587e0*/  LDL.LU R148, [R1+0x1ea4] ;  /* 0x001ea40001947983 */ /* 0x000f220000300800 */
[----:B------:R-:W-:-:S03]  /*587f0*/  IMAD.MOV.U32 R99, RZ, RZ, R67 ;  /* 0x000000ffff637224 */ /* 0x000fc600078e0043 */
[----:B------:R-:W2:Y:S01]  /*58800*/  LDL.LU R146, [R1+0x1ea8] ;  /* 0x001ea80001927983 */ /* 0x000ea20000300800 */
[----:B------:R-:W-:-:S03]  /*58810*/  SHF.R.S32.HI R67, RZ, 0x1f, R70 ;  /* 0x0000001fff437819 */ /* 0x000fc60000011446 */
[----:B------:R-:W3:Y:S04]  /*58820*/  LDL.LU R144, [R1+0x1eac] ;  /* 0x001eac0001907983 */ /* 0x000ee80000300800 */
[----:B------:R-:W3:Y:S04]  /*58830*/  LDL.LU R142, [R1+0x1eb0] ;  /* 0x001eb000018e7983 */ /* 0x000ee80000300800 */
[----:B------:R-:W4:Y:S04]  /*58840*/  LDL.LU R140, [R1+0x1eb4] ;  /* 0x001eb400018c7983 */ /* 0x000f280000300800 */
[----:B------:R-:W2:Y:S04]  /*58850*/  LDL.LU R138, [R1+0x1eb8] ;  /* 0x001eb800018a7983 */ /* 0x000ea80000300800 */
[----:B------:R-:W3:Y:S04]  /*58860*/  LDL.LU R136, [R1+0x1ebc] ;  /* 0x001ebc0001887983 */ /* 0x000ee80000300800 */
[----:B------:R-:W4:Y:S04]  /*58870*/  LDL.LU R134, [R1+0x1ec0] ;  /* 0x001ec00001867983 */ /* 0x000f280000300800 */
[----:B------:R-:W2:Y:S04]  /*58880*/  LDL.LU R132, [R1+0x1ec4] ;  /* 0x001ec40001847983 */ /* 0x000ea80000300800 */
[----:B------:R-:W3:Y:S04]  /*58890*/  LDL.LU R130, [R1+0x1ec8] ;  /* 0x001ec80001827983 */ /* 0x000ee80000300800 */
[----:B------:R0:W-:Y:S04]  /*588a0*/  STL [R1+0x56cc], R67 ;  /* 0x0056cc4301007387 */ /* 0x0001e80000100800 */
[----:B0-----:R-:W4:Y:S04]  /*588b0*/  LDL.LU R67, [R1+0x1e28] ;  /* 0x001e280001437983 */ /* 0x001f280000300800 */
[----:B------:R0:W-:Y:S02]  /*588c0*/  STL [R1+0x56c8], R70 ;  /* 0x0056c84601007387 */ /* 0x0001e40000100800 */
[----:B0-----:R-:W-:-:S02]  /*588d0*/  IMAD.MOV.U32 R70, RZ, RZ, R99 ;  /* 0x000000ffff467224 */ /* 0x001fc400078e0063 */
[----:B------:R-:W-:Y:S01]  /*588e0*/  IMAD.MOV.U32 R99, RZ, RZ, R69 ;  /* 0x000000ffff637224 */ /* 0x000fe200078e0045 */
[----:B------:R-:W-:-:S05]  /*588f0*/  SHF.R.S32.HI R69, RZ, 0x1f, R72 ;  /* 0x0000001fff457819 */ /* 0x000fca0000011448 */
        /* <DEDUP_REMOVED lines=10> */
[----:B------:R-:W-:Y:S02]  /*589a0*/  IMAD.MOV.U32 R105, RZ, RZ, R103 ;  /* 0x000000ffff697224 */ /* 0x000fe400078e0067 */
        /* <DEDUP_REMOVED lines=60> */
[----:B0-----:R-:W-:Y:S01]  /*58d70*/  IMAD.MOV.U32 R94, RZ, RZ, R93 ;  /* 0x000000ffff5e7224 */ /* 0x001fe200078e005d */
        /* <DEDUP_REMOVED lines=28> */
[----:B------:R0:W-:Y:S04]  /*58f40*/  STL [R1+0x5758], R106 ;  /* 0x0057586a01007387 */ /* 0x0001e80000100800 */
[----:B------:R-:W4:Y:S01]  /*58f50*/  LDL R55, [R1+0x1e30] ;  /* 0x001e300001377983 */ /* 0x000f220000100800 */
[----:B0-----:R-:W-:Y:S01]  /*58f60*/  IMAD.MOV.U32 R106, RZ, RZ, R105 ;  /* 0x000000ffff6a7224 */ /* 0x001fe200078e0069 */
[----:B------:R-:W-:-:S05]  /*58f70*/  SHF.R.S32.HI R105, RZ, 0x1f, R108 ;  /* 0x0000001fff697819 */ /* 0x000fca000001146c */
[----:B------:R0:W-:Y:S04]  /*58f80*/  STL [R1+0x5764], R105 ;  /* 0x0057646901007387 */ /* 0x0001e80000100800 */
[----:B0-----:R-:W4:Y:S04]  /*58f90*/  LDL.LU R105, [R1+0x1c48] ;  /* 0x001c480001697983 */ /* 0x001f280000300800 */
[----:B------:R0:W-:Y:S04]  /*58fa0*/  STL [R1+0x5760], R108 ;  /* 0x0057606c01007387 */ /* 0x0001e80000100800 */
[----:B0-----:R-:W4:Y:S01]  /*58fb0*/  LDL R108, [R1+0x1e2c] ;  /* 0x001e2c00016c7983 */ /* 0x001f220000100800 */
        /* <DEDUP_REMOVED lines=9> */
[----:B------:R-:W-:Y:S01]  /*59050*/  SHF.R.S32.HI R107, RZ, 0x1f, R110 ;  /* 0x0000001fff6b7819 */ /* 0x000fe2000001146e */
[----:B------:R-:W-:Y:S02]  /*59060*/  ULDC UR6, c[0x0][0x228] ;  /* 0x00008a0000067ab9 */ /* 0x000fe40000000800 */
        /* <DEDUP_REMOVED lines=24> */
[----:B------:R-:W-:Y:S01]  /*591f0*/  SHF.R.S32.HI R109, RZ, 0x1f, R112 ;  /* 0x0000001fff6d7819 */ /* 0x000fe20000011470 */
[----:B------:R0:W-:Y:S01]  /*59200*/  STL [R1+0x576c], R107 ;  /* 0x00576c6b01007387 */ /* 0x0001e20000100800 */
[----:B------:R-:W-:Y:S01]  /*59210*/  VIADD R160, R161, UR5 ;  /* 0x00000005a1a07c36 */ /* 0x000fe20008000000 */
[----:B------:R-:W-:Y:S01]  /*59220*/  ULDC UR5, c[0x0][0x248] ;  /* 0x0000920000057ab9 */ /* 0x000fe20000000800 */
[----:B------:R-:W-:Y:S02]  /*59230*/  SHF.R.S32.HI R111, RZ, 0x1f, R114 ;  /* 0x0000001fff6f7819 */ /* 0x000fe40000011472 */
[----:B------:R-:W-:Y:S01]  /*59240*/  VIADD R159, R160, UR5 ;  /* 0x00000005a09f7c36 */ /* 0x000fe20008000000 */
[----:B------:R-:W-:Y:S01]  /*59250*/  SHF.R.S32.HI R113, RZ, 0x1f, R116 ;  /* 0x0000001fff717819 */ /* 0x000fe20000011474 */
[----:B------:R-:W-:Y:S01]  /*59260*/  ULDC UR5, c[0x0][0x248] ;  /* 0x0000920000057ab9 */ /* 0x000fe20000000800 */
[----:B0-----:R-:W4:Y:S04]  /*59270*/  LDL.LU R107, [R1+0x1c44] ;  /* 0x001c4400016b7983 */ /* 0x001f280000300800 */
[----:B------:R-:W-:Y:S04]  /*59280*/  STL [R1+0x5768], R110 ;  /* 0x0057686e01007387 */ /* 0x000fe80000100800 */
[----:B------:R0:W-:Y:S01]  /*59290*/  STL [R1+0x5774], R109 ;  /* 0x0057746d01007387 */ /* 0x0001e20000100800 */
[----:B------:R-:W-:Y:S01]  /*592a0*/  VIADD R158, R159, UR5 ;  /* 0x000000059f9e7c36 */ /* 0x000fe20008000000 */
[----:B------:R-:W-:Y:S01]  /*592b0*/  SHF.R.S32.HI R115, RZ, 0x1f, R118 ;  /* 0x0000001fff737819 */ /* 0x000fe20000011476 */
[----:B------:R-:W-:Y:S01]  /*592c0*/  ULDC UR5, c[0x0][0x248] ;  /* 0x0000920000057ab9 */ /* 0x000fe20000000800 */
[----:B------:R-:W-:Y:S01]  /*592d0*/  SHF.R.S32.HI R117, RZ, 0x1f, R120 ;  /* 0x0000001fff757819 */ /* 0x000fe20000011478 */
[----:B0-----:R-:W4:Y:S04]  /*592e0*/  LDL.LU R109, [R1+0x1c40] ;  /* 0x001c4000016d7983 */ /* 0x001f280000300800 */
[----:B------:R-:W-:Y:S04]  /*592f0*/  STL [R1+0x5770], R112 ;  /* 0x0057707001007387 */ /* 0x000fe80000100800 */
[----:B------:R0:W-:Y:S01]  /*59300*/  STL [R1+0x577c], R111 ;  /* 0x00577c6f01007387 */ /* 0x0001e20000100800 */
[----:B------:R-:W-:Y:S01]  /*59310*/  VIADD R157, R158, UR5 ;  /* 0x000000059e9d7c36 */ /* 0x000fe20008000000 */
[----:B------:R-:W-:Y:S01]  /*59320*/  ULDC UR5, c[0x0][0x248] ;  /* 0x0000920000057ab9 */ /* 0x000fe20000000800 */
[----:B------:R-:W-:Y:S01]  /*59330*/  SHF.R.S32.HI R119, RZ, 0x1f, R122 ;  /* 0x0000001fff777819 */ /* 0x000fe2000001147a */
[----:B0-----:R-:W4:Y:S04]  /*59340*/  LDL.LU R111, [R1+0x1c3c] ;  /* 0x001c3c00016f7983 */ /* 0x001f280000300800 */
[----:B------:R-:W-:Y:S04]  /*59350*/  STL [R1+0x5778], R114 ;  /* 0x0057787201007387 */ /* 0x000fe80000100800 */
[----:B------:R0:W-:Y:S01]  /*59360*/  STL [R1+0x5784], R113 ;  /* 0x0057847101007387 */ /* 0x0001e20000100800 */
        /* <DEDUP_REMOVED lines=12> */
[----:B------:R-:W-:Y:S01]  /*59430*/  SHF.R.S32.HI R125, RZ, 0x1f, R128 ;  /* 0x0000001fff7d7819 */ /* 0x000fe20000011480 */
[----:B------:R-:W-:Y:S01]  /*59440*/  VIADD R154, R155, UR5 ;  /* 0x000000059b9a7c36 */ /* 0x000fe20008000000 */
[----:B---3--:R-:W-:Y:S01]  /*59450*/  SHF.R.S32.HI R127, RZ, 0x1f, R130 ;  /* 0x0000001fff7f7819 */ /* 0x008fe20000011482 */
[----:B------:R-:W-:Y:S01]  /*59460*/  ULDC UR5, c[0x0][0x248] ;  /* 0x0000920000057ab9 */ /* 0x000fe20000000800 */
[----:B0-----:R-:W3:Y:S04]  /*59470*/  LDL.LU R117, [R1+0x1c30] ;  /* 0x001c300001757983 */ /* 0x001ee80000300800 */
[----:B------:R-:W-:Y:S04]  /*59480*/  STL [R1+0x5790], R120 ;  /* 0x0057907801007387 */ /* 0x000fe80000100800 */
[----:B------:R0:W-:Y:S01]  /*59490*/  STL [R1+0x579c], R119 ;  /* 0x00579c7701007387 */ /* 0x0001e20000100800 */
[----:B--2---:R-:W-:Y:S01]  /*594a0*/  SHF.R.S32.HI R129, RZ, 0x1f, R132 ;  /* 0x0000001fff817819 */ /* 0x004fe20000011484 */
[----:B------:R-:W-:Y:S01]  /*594b0*/  VIADD R153, R154, UR5 ;  /* 0x000000059a997c36 */ /* 0x000fe20008000000 */
[----:B----4-:R-:W-:Y:S01]  /*594c0*/  SHF.R.S32.HI R131, RZ, 0x1f, R134 ;  /* 0x0000001fff837819 */ /* 0x010fe20000011486 */
[----:B------:R-:W-:Y:S01]  /*594d0*/  ULDC UR5, c[0x0][0x248] ;  /* 0x0000920000057ab9 */ /* 0x000fe20000000800 */
[----:B0-----:R-:W2:Y:S04]  /*594e0*/  LDL.LU R119, [R1+0x1c2c] ;  /* 0x001c2c0001777983 */ /* 0x001ea80000300800 */
[----:B------:R-:W-:Y:S04]  /*594f0*/  STL [R1+0x5798], R122 ;  /* 0x0057987a01007387 */ /* 0x000fe80000100800 */
[----:B------:R0:W-:Y:S01]  /*59500*/  STL [R1+0x57a4], R121 ;  /* 0x0057a47901007387 */ /* 0x0001e20000100800 */
[----:B------:R-:W-:-:S03]  /*59510*/  SHF.R.S32.HI R133, RZ, 0x1f, R136 ;  /* 0x0000001fff857819 */ /* 0x000fc60000011488 */
[----:B0-----:R-:W4:Y:S04]  /*59520*/  LDL.LU R121, [R1+0x1c28] ;  /* 0x001c280001797983 */ /* 0x001f280000300800 */
[----:B------:R-:W-:Y:S04]  /*59530*/  STL [R1+0x57a0], R124 ;  /* 0x0057a07c01007387 */ /* 0x000fe80000100800 */
[----:B------:R0:W-:Y:S01]  /*59540*/  STL [R1+0x57ac], R123 ;  /* 0x0057ac7b01007387 */ /* 0x0001e20000100800 */
[----:B------:R-:W-:Y:S01]  /*59550*/  VIADD R23, R153, UR5 ;  /* 0x0000000599177c36 */ /* 0x000fe20008000000 */
[----:B------:R-:W-:Y:S01]  /*59560*/  SHF.R.S32.HI R135, RZ, 0x1f, R138 ;  /* 0x0000001fff877819 */ /* 0x000fe2000001148a */
[----:B------:R-:W-:Y:S01]  /*59570*/  ULDC UR5, c[0x0][0x248] ;  /* 0x0000920000057ab9 */ /* 0x000fe20000000800 */
[----:B0-----:R-:W3:Y:S04]  /*59580*/  LDL.LU R123, [R1+0x1c24] ;  /* 0x001c2400017b7983 */ /* 0x001ee80000300800 */
[----:B------:R-:W-:Y:S04]  /*59590*/  STL [R1+0x57a8], R126 ;  /* 0x0057a87e01007387 */ /* 0x000fe80000100800 */
[----:B------:R-:W-:Y:S04]  /*595a0*/  STL [R1+0x57b4], R125 ;  /* 0x0057b47d01007387 */ /* 0x000fe80000100800 */
[----:B------:R-:W-:Y:S04]  /*595b0*/  STL [R1+0x57b0], R128 ;  /* 0x0057b08001007387 */ /* 0x000fe80000100800 */
[----:B------:R-:W-:Y:S04]  /*595c0*/  STL [R1+0x57bc], R127 ;  /* 0x0057bc7f01007387 */ /* 0x000fe80000100800 */
[----:B------:R-:W-:Y:S01]  /*595d0*/  STL [R1+0x57b8], R130 ;  /* 0x0057b88201007387 */ /* 0x000fe20000100800 */
[----:B------:R-:W-:-:S03]  /*595e0*/  SHF.R.S32.HI R137, RZ, 0x1f, R140 ;  /* 0x0000001fff897819 */ /* 0x000fc6000001148c */
[----:B------:R-:W-:Y:S01]  /*595f0*/  STL [R1+0x57c4], R129 ;  /* 0x0057c48101007387 */ /* 0x000fe20000100800 */
[----:B------:R-:W-:Y:S01]  /*59600*/  VIADD R22, R23, UR5 ;  /* 0x0000000517167c36 */ /* 0x000fe20008000000 */
[----:B------:R-:W-:Y:S01]  /*59610*/  SHF.R.S32.HI R143, RZ, 0x1f, R146 ;  /* 0x0000001fff8f7819 */ /* 0x000fe20000011492 */
[----:B------:R-:W-:Y:S01]  /*59620*/  ULDC UR5, c[0x0][0x248] ;  /* 0x0000920000057ab9 */ /* 0x000fe20000000800 */
[----:B------:R-:W-:Y:S04]  /*59630*/  STL [R1+0x57c0], R132 ;  /* 0x0057c08401007387 */ /* 0x000fe80000100800 */
[----:B------:R-:W-:Y:S01]  /*59640*/  STL [R1+0x57cc], R131 ;  /* 0x0057cc8301007387 */ /* 0x000fe20000100800 */
[----:B------:R-:W-:-:S03]  /*59650*/  SHF.R.S32.HI R145, RZ, 0x1f, R148 ;  /* 0x0000001fff917819 */ /* 0x000fc60000011494 */
[----:B------:R-:W-:Y:S01]  /*59660*/  STL [R1+0x57c8], R134 ;  /* 0x0057c88601007387 */ /* 0x000fe20000100800 */
[----:B------:R-:W-:-:S03]  /*59670*/  SHF.R.S32.HI R147, RZ, 0x1f, R150 ;  /* 0x0000001fff937819 */ /* 0x000fc60000011496 */
[----:B------:R-:W-:Y:S01]  /*59680*/  STL [R1+0x57d4], R133 ;  /* 0x0057d48501007387 */ /* 0x000fe20000100800 */
[----:B------:R-:W-:Y:S01]  /*59690*/  VIADD R21, R22, UR5 ;  /* 0x0000000516157c36 */ /* 0x000fe20008000000 */
[----:B------:R-:W-:Y:S01]  /*596a0*/  SHF.R.S32.HI R149, RZ, 0x1f, R244 ;  /* 0x0000001fff957819 */ /* 0x000fe200000114f4 */
[----:B------:R-:W-:Y:S01]  /*596b0*/  ULDC UR5, c[0x0][0x228] ;  /* 0x00008a0000057ab9 */ /* 0x000fe20000000800 */
[----:B------:R-:W-:Y:S01]  /*596c0*/  STL [R1+0x57d0], R136 ;  /* 0x0057d08801007387 */ /* 0x000fe20000100800 */
[----:B------:R-:W-:-:S03]  /*596d0*/  SHF.R.S32.HI R151, RZ, 0x1f, R246 ;  /* 0x0000001fff977819 */ /* 0x000fc600000114f6 */
        /* <DEDUP_REMOVED lines=10> */
[----:B------:R-:W-:Y:S01]  /*59780*/  STL.64 [R1+0x57f0], R142 ;  /* 0x0057f08e01007387 */ /* 0x000fe20000100a00 */
[----:B------:R-:W-:-:S03]  /*59790*/  SHF.R.S32.HI R31, RZ, 0x1f, R48 ;  /* 0x0000001fff1f7819 */ /* 0x000fc60000011430 */
[----:B------:R-:W-:Y:S01]  /*597a0*/  STL.64 [R1+0x57f8], R144 ;  /* 0x0057f89001007387 */ /* 0x000fe20000100a00 */
[----:B------:R-:W-:-:S03]  /*597b0*/  SHF.R.S32.HI R30, RZ, 0x1f, R58 ;  /* 0x0000001fff1e7819 */ /* 0x000fc6000001143a */
[----:B------:R-:W-:Y:S01]  /*597c0*/  STL.64 [R1+0x5800], R146 ;  /* 0x0058009201007387 */ /* 0x000fe20000100a00 */
[----:B------:R-:W-:-:S03]  /*597d0*/  SHF.R.S32.HI R24, RZ, 0x1f, R25 ;  /* 0x0000001fff187819 */ /* 0x000fc60000011419 */
[----:B------:R-:W-:Y:S01]  /*597e0*/  STL.64 [R1+0x5808], R148 ;  /* 0x0058089401007387 */ /* 0x000fe20000100a00 */
[----:B------:R-:W-:Y:S01]  /*597f0*/  VIADD R19, R20, UR7 ;  /* 0x0000000714137c36 */ /* 0x000fe20008000000 */
[----:B------:R-:W-:Y:S01]  /*59800*/  SHF.R.S32.HI R33, RZ, 0x1f, R68 ;  /* 0x0000001fff217819 */ /* 0x000fe20000011444 */
[----:B------:R-:W-:Y:S01]  /*59810*/  ULDC UR7, c[0x0][0x248] ;  /* 0x0000920000077ab9 */ /* 0x000fe20000000800 */
[----:B------:R-:W-:Y:S01]  /*59820*/  STL.64 [R1+0x5810], R150 ;  /* 0x0058109601007387 */ /* 0x000fe20000100a00 */
[----:B------:R-:W-:-:S03]  /*59830*/  SHF.R.S32.HI R35, RZ, 0x1f, R32 ;  /* 0x0000001fff237819 */ /* 0x000fc60000011420 */
[----:B------:R-:W-:Y:S01]  /*59840*/  STL.64 [R1+0x5818], R244 ;  /* 0x005818f401007387 */ /* 0x000fe20000100a00 */
[----:B------:R-:W-:-:S03]  /*59850*/  SHF.R.S32.HI R26, RZ, 0x1f, R29 ;  /* 0x0000001fff1a7819 */ /* 0x000fc6000001141d */
[----:B------:R-:W-:Y:S01]  /*59860*/  STL.64 [R1+0x5820], R246 ;  /* 0x005820f601007387 */ /* 0x000fe20000100a00 */
[----:B------:R-:W-:-:S03]  /*59870*/  SHF.R.S32.HI R27, RZ, 0x1f, R65 ;  /* 0x0000001fff1b7819 */ /* 0x000fc60000011441 */
[----:B------:R-:W-:Y:S01]  /*59880*/  STL.64 [R1+0x5830], R48 ;  /* 0x0058303001007387 */ /* 0x000fe20000100a00 */
[----:B------:R-:W-:Y:S01]  /*59890*/  SHF.R.S32.HI R39, RZ, 0x1f, R46 ;  /* 0x0000001fff277819 */ /* 0x000fe2000001142e */
[----:B------:R-:W-:Y:S01]  /*598a0*/  VIADD R18, R19, UR7 ;  /* 0x0000000713127c36 */ /* 0x000fe20008000000 */
[----:B------:R-:W-:Y:S01]  /*598b0*/  SHF.R.S32.HI R64, RZ, 0x1f, R61 ;  /* 0x0000001fff407819 */ /* 0x000fe2000001143d */
[----:B------:R-:W-:Y:S01]  /*598c0*/  STL.64 [R1+0x5828], R44 ;  /* 0x0058282c01007387 */ /* 0x000fe20000100a00 */
[----:B------:R-:W-:Y:S01]  /*598d0*/  SHF.R.S32.HI R36, RZ, 0x1f, R56 ;  /* 0x0000001fff247819 */ /* 0x000fe20000011438 */
[----:B------:R-:W-:Y:S02]  /*598e0*/  ULDC UR7, c[0x0][0x248] ;  /* 0x0000920000077ab9 */ /* 0x000fe40000000800 */
[----:B------:R-:W-:Y:S01]  /*598f0*/  STL.64 [R1+0x5838], R30 ;  /* 0x0058381e01007387 */ /* 0x000fe20000100a00 */
[----:B------:R-:W-:-:S03]  /*59900*/  SHF.R.S32.HI R41, RZ, 0x1f, R40 ;  /* 0x0000001fff297819 */ /* 0x000fc60000011428 */
[----:B------:R0:W-:Y:S01]  /*59910*/  STL.64 [R1+0x5840], R24 ;  /* 0x0058401801007387 */ /* 0x0001e20000100a00 */
[----:B------:R-:W-:-:S03]  /*59920*/  SHF.R.S32.HI R59, RZ, 0x1f, R47 ;  /* 0x0000001fff3b7819 */ /* 0x000fc6000001142f */
[----:B------:R-:W-:Y:S01]  /*59930*/  STL.64 [R1+0x5848], R32 ;  /* 0x0058482001007387 */ /* 0x000fe20000100a00 */
[----:B------:R-:W-:Y:S01]  /*59940*/  VIADD R17, R18, UR7 ;  /* 0x0000000712117c36 */ /* 0x000fe20008000000 */
[----:B------:R-:W-:Y:S01]  /*59950*/  SHF.R.S32.HI R42, RZ, 0x1f, R8 ;  /* 0x0000001fff2a7819 */ /* 0x000fe20000011408 */
[----:B------:R-:W-:Y:S01]  /*59960*/  ULDC UR7, c[0x0][0x248] ;  /* 0x0000920000077ab9 */ /* 0x000fe20000000800 */
[----:B------:R1:W-:Y:S04]  /*59970*/  STL.64 [R1+0x5850], R34 ;  /* 0x0058502201007387 */ /* 0x0003e80000100a00 */
[----:B------:R-:W-:Y:S01]  /*59980*/  STL.64 [R1+0x5858], R26 ;  /* 0x0058581a01007387 */ /* 0x000fe20000100a00 */
[----:B0-----:R-:W-:-:S03]  /*59990*/  SHF.R.S32.HI R24, RZ, 0x1f, R108 ;  /* 0x0000001fff187819 */ /* 0x001fc6000001146c */
[----:B------:R0:W-:Y:S01]  /*599a0*/  STL.64 [R1+0x5860], R38 ;  /* 0x0058602601007387 */ /* 0x0001e20000100a00 */
[----:B------:R-:W-:Y:S01]  /*599b0*/  VIADD R16, R17, UR7 ;  /* 0x0000000711107c36 */ /* 0x000fe20008000000 */
[----:B------:R-:W-:Y:S02]  /*599c0*/  ULDC UR7, c[0x0][0x248] ;  /* 0x0000920000077ab9 */ /* 0x000fe40000000800 */
[----:B------:R-:W-:Y:S04]  /*599d0*/  STL.64 [R1+0x5868], R64 ;  /* 0x0058684001007387 */ /* 0x000fe80000100a00 */
[----:B------:R-:W-:Y:S01]  /*599e0*/  STL.64 [R1+0x5870], R36 ;  /* 0x0058702401007387 */ /* 0x000fe20000100a00 */
[----:B------:R-:W-:-:S03]  /*599f0*/  IMAD.MOV.U32 R246, RZ, RZ, R90 ;  /* 0x000000fffff67224 */ /* 0x000fc600078e005a */
[----:B------:R-:W-:Y:S01]  /*59a00*/  STL.64 [R1+0x5878], R40 ;  /* 0x0058782801007387 */ /* 0x000fe20000100a00 */
[----:B------:R-:W-:-:S03]  /*59a10*/  SHF.R.S32.HI R66, RZ, 0x1f, R34 ;  /* 0x0000001fff427819 */ /* 0x000fc60000011422 */
[----:B------:R-:W-:Y:S01]  /*59a20*/  STL.64 [R1+0x5888], R58 ;  /* 0x0058883a01007387 */ /* 0x000fe20000100a00 */
[----:B------:R-:W-:Y:S01]  /*59a30*/  VIADD R15, R16, UR7 ;  /* 0x00000007100f7c36 */ /* 0x000fe20008000000 */
[----:B------:R-:W-:Y:S02]  /*59a40*/  ULDC UR7, c[0x0][0x248] ;  /* 0x0000920000077ab9 */ /* 0x000fe40000000800 */
[----:B------:R-:W-:Y:S01]  /*59a50*/  STL.64 [R1+0x5880], R46 ;  /* 0x0058802e01007387 */ /* 0x000fe20000100a00 */
[----:B-1----:R-:W-:-:S03]  /*59a60*/  IMAD.MOV.U32 R34, RZ, RZ, R78 ;  /* 0x000000ffff227224 */ /* 0x002fc600078e004e */
[----:B------:R-:W-:Y:S01]  /*59a70*/  STL.64 [R1+0x5890], R42 ;  /* 0x0058902a01007387 */ /* 0x000fe20000100a00 */
[----:B------:R-:W-:-:S03]  /*59a80*/  IMAD.MOV.U32 R30, RZ, RZ, R84 ;  /* 0x000000ffff1e7224 */ /* 0x000fc600078e0054 */
[----:B------:R-:W2:Y:S01]  /*59a90*/  LDL.LU R125, [R1+0x1c20] ;  /* 0x001c2000017d7983 */ /* 0x000ea20000300800 */
[----:B0-----:R-:W-:-:S03]  /*59aa0*/  IMAD.MOV.U32 R39, RZ, RZ, R246 ;  /* 0x000000ffff277224 */ /* 0x001fc600078e00f6 */
[----:B------:R0:W-:Y:S01]  /*59ab0*/  STL [R1+0x1a20], R24 ;  /* 0x001a201801007387 */ /* 0x0001e20000100800 */
[----:B------:R-:W-:Y:S01]  /*59ac0*/  SHF.R.S32.HI R152, RZ, 0x1f, R37 ;  /* 0x0000001fff987819 */ /* 0x000fe20000011425 */
[----:B------:R-:W-:Y:S02]  /*59ad0*/  IMAD.MOV.U32 R35, RZ, RZ, R88 ;  /* 0x000000ffff237224 */ /* 0x000fe400078e0058 */
[----:B------:R-:W-:Y:S01]  /*59ae0*/  IMAD.MOV.U32 R143, RZ, RZ, R86 ;  /* 0x000000ffff8f7224 */ /* 0x000fe200078e0056 */
[----:B------:R-:W4:Y:S01]  /*59af0*/  LDL.LU R140, [R1+0x1c04] ;  /* 0x001c0400018c7983 */ /* 0x000f220000300800 */
[----:B------:R-:W-:Y:S02]  /*59b00*/  IMAD.MOV.U32 R246, RZ, RZ, R14 ;  /* 0x000000fffff67224 */ /* 0x000fe400078e000e */
[----:B0-----:R-:W-:Y:S01]  /*59b10*/  IMAD.MOV.U32 R24, RZ, RZ, R80 ;  /* 0x000000ffff187224 */ /* 0x001fe200078e0050 */
[----:B------:R-:W3:Y:S01]  /*59b20*/  LDL.LU R135, [R1+0x1c0c] ;  /* 0x001c0c0001877983 */ /* 0x000ee20000300800 */
[----:B------:R-:W-:-:S02]  /*59b30*/  VIADD R14, R15, UR7 ;  /* 0x000000070f0e7c36 */ /* 0x000fc40008000000 */
[----:B------:R-:W-:Y:S01]  /*59b40*/  IMAD.MOV.U32 R37, RZ, RZ, R34 ;  /* 0x000000ffff257224 */ /* 0x000fe200078e0022 */
[----:B------:R-:W2:Y:S01]  /*59b50*/  LDL.LU R133, [R1+0x1c10] ;  /* 0x001c100001857983 */ /* 0x000ea20000300800 */
[----:B------:R-:W-:Y:S02]  /*59b60*/  IMAD.MOV.U32 R34, RZ, RZ, R24 ;  /* 0x000000ffff227224 */ /* 0x000fe400078e0018 */
[----:B------:R-:W-:Y:S02]  /*59b70*/  IMAD.MOV.U32 R24, RZ, RZ, R30 ;  /* 0x000000ffff187224 */ /* 0x000fe400078e001e */
[----:B------:R-:W-:Y:S01]  /*59b80*/  IMAD.MOV.U32 R26, RZ, RZ, R35 ;  /* 0x000000ffff1a7224 */ /* 0x000fe200078e0023 */
[--C-:B------:R-:W-:Y:S01]  /*59b90*/  SHF.R.S32.HI R35, RZ, 0x1f, R28.reuse ;  /* 0x0000001fff237819 */ /* 0x100fe2000001141c */
[----:B------:R-:W-:Y:S01]  /*59ba0*/  IMAD.MOV.U32 R30, RZ, RZ, R143 ;  /* 0x000000ffff1e7224 */ /* 0x000fe200078e008f */
[C---:B------:R-:W-:Y:S01]  /*59bb0*/  IADD3 R42, P2, R14.reuse, R6, RZ ;  /* 0x000000060e2a7210 */ /* 0x040fe20007f5e0ff */
[----:B------:R-:W-:Y:S01]  /*59bc0*/  IMAD.MOV.U32 R143, RZ, RZ, R28 ;  /* 0x000000ffff8f7224 */ /* 0x000fe200078e001c */
[----:B------:R-:W-:Y:S01]  /*59bd0*/  SHF.R.S32.HI R28, RZ, 0x1f, R14 ;  /* 0x0000001fff1c7819 */ /* 0x000fe2000001140e */
[----:B------:R-:W2:Y:S01]  /*59be0*/  LDL.LU R131, [R1+0x1c14] ;  /* 0x001c140001837983 */ /* 0x000ea20000300800 */
[----:B------:R-:W-:-:S03]  /*59bf0*/  IADD3 R46, P4, R14, R0, RZ ;  /* 0x000000000e2e7210 */ /* 0x000fc60007f9e0ff */
[C---:B------:R-:W-:Y:S01]  /*59c00*/  IMAD.X R43, R28.reuse, 0x1, R5, P2 ;  /* 0x000000011c2b7824 */ /* 0x040fe200010e0605 */
[----:B------:R-:W2:Y:S01]  /*59c10*/  LDL.LU R129, [R1+0x1c18] ;  /* 0x001c180001817983 */ /* 0x000ea20000300800 */
[----:B------:R-:W-:Y:S01]  /*59c20*/  IMAD.X R47, R28, 0x1, R7, P4 ;  /* 0x000000011c2f7824 */ /* 0x000fe200020e0607 */
[----:B------:R-:W-:Y:S02]  /*59c30*/  IADD3 R58, P1, R14, R2, RZ ;  /* 0x000000020e3a7210 */ /* 0x000fe40007f3e0ff */
[----:B------:R-:W2:Y:S04]  /*59c40*/  LDL.LU R127, [R1+0x1c1c] ;  /* 0x001c1c00017f7983 */ /* 0x000ea80000300800 */
[----:B------:R0:W-:Y:S04]  /*59c50*/  STL.64 [R1+0x4620], R42 ;  /* 0x0046202a01007387 */ /* 0x0001e80000100a00 */
[----:B------:R1:W-:Y:S01]  /*59c60*/  STL.64 [R1+0x4618], R46 ;  /* 0x0046182e01007387 */ /* 0x0003e20000100a00 */
[----:B------:R-:W-:Y:S01]  /*59c70*/  IMAD.X R59, R28, 0x1, R13, P1 ;  /* 0x000000011c3b7824 */ /* 0x000fe200008e060d */
[----:B0-----:R-:W-:-:S02]  /*59c80*/  IADD3 R42, P2, R15, R4, RZ ;  /* 0x000000040f2a7210 */ /* 0x001fc40007f5e0ff */
[----:B-1----:R-:W-:Y:S02]  /*59c90*/  SHF.R.S32.HI R47, RZ, 0x1f, R15 ;  /* 0x0000001fff2f7819 */ /* 0x002fe4000001140f */
[----:B------:R0:W-:Y:S03]  /*59ca0*/  STL.64 [R1+0x4610], R58 ;  /* 0x0046103a01007387 */ /* 0x0001e60000100a00 */
[----:B------:R-:W-:Y:S01]  /*59cb0*/  IMAD.X R43, R47, 0x1, R3, P2 ;  /* 0x000000012f2b7824 */ /* 0x000fe200010e0603 */
[----:B------:R-:W-:-:S04]  /*59cc0*/  IADD3 R46, P4, R15, R6, RZ ;  /* 0x000000060f2e7210 */ /* 0x000fc80007f9e0ff */
[----:B------:R1:W-:Y:S01]  /*59cd0*/  STL.64 [R1+0x4608], R42 ;  /* 0x0046082a01007387 */ /* 0x0003e20000100a00 */
[C---:B0-----:R-:W-:Y:S02]  /*59ce0*/  IADD3 R58, P1, R15.reuse, R0, RZ ;  /* 0x000000000f3a7210 */ /* 0x041fe40007f3e0ff */
[----:B-1----:R-:W-:Y:S01]  /*59cf0*/  IADD3 R42, P2, R15, R2, RZ ;  /* 0x000000020f2a7210 */ /* 0x002fe20007f5e0ff */
[----:B------:R-:W-:-:S04]  /*59d00*/  IMAD.MOV.U32 R15, RZ, RZ, R47 ;  /* 0x000000ffff0f7224 */ /* 0x000fc800078e002f */
[C---:B------:R-:W-:Y:S02]  /*59d10*/  IMAD.X R47, R15.reuse, 0x1, R5, P4 ;  /* 0x000000010f2f7824 */ /* 0x040fe400020e0605 */
[C---:B------:R-:W-:Y:S02]  /*59d20*/  IMAD.X R59, R15.reuse, 0x1, R7, P1 ;  /* 0x000000010f3b7824 */ /* 0x040fe400008e0607 */
[----:B------:R-:W-:Y:S01]  /*59d30*/  IMAD.X R43, R15, 0x1, R13, P2 ;  /* 0x000000010f2b7824 */ /* 0x000fe200010e060d */
[----:B------:R0:W-:Y:S01]  /*59d40*/  STL.64 [R1+0x4600], R46 ;  /* 0x0046002e01007387 */ /* 0x0001e20000100a00 */
[----:B------:R-:W-:-:S03]  /*59d50*/  SHF.R.S32.HI R15, RZ, 0x1f, R16 ;  /* 0x0000001fff0f7819 */ /* 0x000fc60000011410 */
[----:B------:R1:W-:Y:S01]  /*59d60*/  STL.64 [R1+0x45f8], R58 ;  /* 0x0045f83a01007387 */ /* 0x0003e20000100a00 */
[----:B0-----:R-:W-:-:S03]  /*59d70*/  IADD3 R46, P4, R16, R4, RZ ;  /* 0x00000004102e7210 */ /* 0x001fc60007f9e0ff */
[----:B------:R0:W-:Y:S02]  /*59d80*/  STL.64 [R1+0x45f0], R42 ;  /* 0x0045f02a01007387 */ /* 0x0001e40000100a00 */
[----:B------:R-:W-:Y:S01]  /*59d90*/  IMAD.X R47, R15, 0x1, R3, P4 ;  /* 0x000000010f2f7824 */ /* 0x000fe200020e0603 */
[----:B-1----:R-:W-:-:S04]  /*59da0*/  IADD3 R58, P1, R16, R6, RZ ;  /* 0x00000006103a7210 */ /* 0x002fc80007f3e0ff */
[----:B------:R1:W-:Y:S01]  /*59db0*/  STL.64 [R1+0x45e8], R46 ;  /* 0x0045e82e01007387 */ /* 0x0003e20000100a00 */
[C---:B0-----:R-:W-:Y:S02]  /*59dc0*/  IADD3 R42, P2, R16.reuse, R0, RZ ;  /* 0x00000000102a7210 */ /* 0x041fe40007f5e0ff */
[----:B-1----:R-:W-:Y:S01]  /*59dd0*/  IADD3 R46, P4, R16, R2, RZ ;  /* 0x00000002102e7210 */ /* 0x002fe20007f9e0ff */
[----:B------:R-:W-:-:S04]  /*59de0*/  IMAD.MOV.U32 R16, RZ, RZ, R15 ;  /* 0x000000ffff107224 */ /* 0x000fc800078e000f */
[----:B------:R-:W-:Y:S01]  /*59df0*/  IMAD.X R59, R16, 0x1, R5, P1 ;  /* 0x00000001103b7824 */ /* 0x000fe200008e0605 */
[----:B------:R-:W-:-:S04]  /*59e00*/  SHF.R.S32.HI R15, RZ, 0x1f, R17 ;  /* 0x0000001fff0f7819 */ /* 0x000fc80000011411 */
[----:B------:R0:W-:Y:S01]  /*59e10*/  STL.64 [R1+0x45e0], R58 ;  /* 0x0045e03a01007387 */ /* 0x0001e20000100a00 */
[C---:B------:R-:W-:Y:S02]  /*59e20*/  IMAD.X R43, R16.reuse, 0x1, R7, P2 ;  /* 0x00000001102b7824 */ /* 0x040fe400010e0607 */
[----:B------:R-:W-:Y:S01]  /*59e30*/  IMAD.X R47, R16, 0x1, R13, P4 ;  /* 0x00000001102f7824 */ /* 0x000fe200020e060d */
[----:B0-----:R-:W-:Y:S02]  /*59e40*/  IADD3 R58, P1, R17, R4, RZ ;  /* 0x00000004113a7210 */ /* 0x001fe40007f3e0ff */
[----:B------:R0:W-:Y:S03]  /*59e50*/  STL.64 [R1+0x45d8], R42 ;  /* 0x0045d82a01007387 */ /* 0x0001e60000100a00 */
[----:B------:R-:W-:Y:S01]  /*59e60*/  IMAD.X R59, R15, 0x1, R3, P1 ;  /* 0x000000010f3b7824 */ /* 0x000fe200008e0603 */
[----:B------:R1:W-:Y:S04]  /*59e70*/  STL.64 [R1+0x45d0], R46 ;  /* 0x0045d02e01007387 */ /* 0x0003e80000100a00 */
[----:B------:R1:W-:Y:S01]  /*59e80*/  STL.64 [R1+0x45c8], R58 ;  /* 0x0045c83a01007387 */ /* 0x0003e20000100a00 */
[----:B0-----:R-:W-:-:S02]  /*59e90*/  IADD3 R42, P2, R17, R6, RZ ;  /* 0x00000006112a7210 */ /* 0x001fc40007f5e0ff */
[C---:B-1----:R-:W-:Y:S02]  /*59ea0*/  IADD3 R46, P4, R17.reuse, R0, RZ ;  /* 0x00000000112e7210 */ /* 0x042fe40007f9e0ff */
[----:B------:R-:W-:Y:S01]  /*59eb0*/  IADD3 R58, P1, R17, R2, RZ ;  /* 0x00000002113a7210 */ /* 0x000fe20007f3e0ff */
[C---:B------:R-:W-:Y:S01]  /*59ec0*/  IMAD.X R43, R15.reuse, 0x1, R5, P2 ;  /* 0x000000010f2b7824 */ /* 0x040fe200010e0605 */
[C---:B------:R-:W-:Y:S01]  /*59ed0*/  IADD3 R16, P2, R18.reuse, R4, RZ ;  /* 0x0000000412107210 */ /* 0x040fe20007f5e0ff */
[C---:B------:R-:W-:Y:S02]  /*59ee0*/  IMAD.X R47, R15.reuse, 0x1, R7, P4 ;  /* 0x000000010f2f7824 */ /* 0x040fe400020e0607 */
[----:B------:R-:W-:Y:S01]  /*59ef0*/  IMAD.X R59, R15, 0x1, R13, P1 ;  /* 0x000000010f3b7824 */ /* 0x000fe200008e060d */
[----:B------:R-:W-:Y:S01]  /*59f00*/  SHF.R.S32.HI R15, RZ, 0x1f, R18 ;  /* 0x0000001fff0f7819 */ /* 0x000fe20000011412 */
[----:B------:R0:W-:Y:S04]  /*59f10*/  STL.64 [R1+0x45c0], R42 ;  /* 0x0045c02a01007387 */ /* 0x0001e80000100a00 */
[----:B------:R-:W-:Y:S01]  /*59f20*/  IMAD.X R17, R15, 0x1, R3, P2 ;  /* 0x000000010f117824 */ /* 0x000fe200010e0603 */
[----:B0-----:R-:W2:Y:S04]  /*59f30*/  LDL.LU.64 R42, [R1+0x5890] ;  /* 0x00589000012a7983 */ /* 0x001ea80000300a00 */
[----:B------:R0:W-:Y:S04]  /*59f40*/  STL.64 [R1+0x45b8], R46 ;  /* 0x0045b82e01007387 */ /* 0x0001e80000100a00 */
[----:B------:R1:W-:Y:S04]  /*59f50*/  STL.64 [R1+0x45b0], R58 ;  /* 0x0045b03a01007387 */ /* 0x0003e80000100a00 */
[----:B------:R1:W-:Y:S01]  /*59f60*/  STL.64 [R1+0x45a8], R16 ;  /* 0x0045a81001007387 */ /* 0x0003e20000100a00 */
[----:B0-----:R-:W-:-:S02]  /*59f70*/  IADD3 R46, P4, R18, R6, RZ ;  /* 0x00000006122e7210 */ /* 0x001fc40007f9e0ff */
[----:B-1----:R-:W-:-:S03]  /*59f80*/  IADD3 R58, P1, R18, R0, RZ ;  /* 0x00000000123a7210 */ /* 0x002fc60007f3e0ff */
[C---:B------:R-:W-:Y:S01]  /*59f90*/  IMAD.X R47, R15.reuse, 0x1, R5, P4 ;  /* 0x000000010f2f7824 */ /* 0x040fe200020e0605 */
[----:B------:R-:W-:Y:S01]  /*59fa0*/  IADD3 R16, P2, R18, R2, RZ ;  /* 0x0000000212107210 */ /* 0x000fe20007f5e0ff */
[----:B------:R-:W-:-:S03]  /*59fb0*/  IMAD.X R59, R15, 0x1, R7, P1 ;  /* 0x000000010f3b7824 */ /* 0x000fc600008e0607 */
[----:B------:R0:W-:Y:S01]  /*59fc0*/  STL.64 [R1+0x45a0], R46 ;  /* 0x0045a02e01007387 */ /* 0x0001e20000100a00 */
[----:B------:R-:W-:Y:S01]  /*59fd0*/  SHF.R.S32.HI R41, RZ, 0x1f, R19 ;  /* 0x0000001fff297819 */ /* 0x000fe20000011413 */
[----:B------:R-:W-:Y:S02]  /*59fe0*/  IMAD.X R17, R15, 0x1, R13, P2 ;  /* 0x000000010f117824 */ /* 0x000fe400010e060d */
[----:B------:R1:W-:Y:S04]  /*59ff0*/  STL.64 [R1+0x4598], R58 ;  /* 0x0045983a01007387 */ /* 0x0003e80000100a00 */
[----:B------:R1:W-:Y:S01]  /*5a000*/  STL.64 [R1+0x4590], R16 ;  /* 0x0045901001007387 */ /* 0x0003e20000100a00 */
[C---:B0-----:R-:W-:Y:S02]  /*5a010*/  IADD3 R46, P4, R19.reuse, R4, RZ ;  /* 0x00000004132e7210 */ /* 0x041fe40007f9e0ff */
[----:B-1----:R-:W-:-:S03]  /*5a020*/  IADD3 R58, P1, R19, R6, RZ ;  /* 0x00000006133a7210 */ /* 0x002fc60007f3e0ff */
[----:B------:R-:W-:Y:S01]  /*5a030*/  IMAD.X R47, R41, 0x1, R3, P4 ;  /* 0x00000001292f7824 */ /* 0x000fe200020e0603 */
[----:B------:R-:W-:Y:S01]  /*5a040*/  IADD3 R16, P2, R19, R0, RZ ;  /* 0x0000000013107210 */ /* 0x000fe20007f5e0ff */
[----:B------:R-:W-:-:S03]  /*5a050*/  IMAD.X R59, R41, 0x1, R5, P1 ;  /* 0x00000001293b7824 */ /* 0x000fc600008e0605 */
[----:B------:R0:W-:Y:S01]  /*5a060*/  STL.64 [R1+0x4588], R46 ;  /* 0x0045882e01007387 */ /* 0x0001e20000100a00 */
[----:B------:R-:W-:-:S03]  /*5a070*/  IMAD.X R17, R41, 0x1, R7, P2 ;  /* 0x0000000129117824 */ /* 0x000fc600010e0607 */
[----:B------:R1:W-:Y:S01]  /*5a080*/  STL.64 [R1+0x4580], R58 ;  /* 0x0045803a01007387 */ /* 0x0003e20000100a00 */
[----:B------:R-:W-:-:S03]  /*5a090*/  SHF.R.S32.HI R36, RZ, 0x1f, R20 ;  /* 0x0000001fff247819 */ /* 0x000fc60000011414 */
[----:B------:R1:W-:Y:S01]  /*5a0a0*/  STL.64 [R1+0x4578], R16 ;  /* 0x0045781001007387 */ /* 0x0003e20000100a00 */
[----:B0-----:R-:W-:Y:S02]  /*5a0b0*/  IADD3 R46, P4, R19, R2, RZ ;  /* 0x00000002132e7210 */ /* 0x001fe40007f9e0ff */
        /* <DEDUP_REMOVED lines=9> */
[C---:B0-----:R-:W-:Y:S02]  /*5a150*/  IADD3 R46, P4, R20.reuse, R0, RZ ;  /* 0x00000000142e7210 */ /* 0x041fe40007f9e0ff */
[----:B-1----:R-:W-:-:S03]  /*5a160*/  IADD3 R58, P1, R20, R2, RZ ;  /* 0x00000002143a7210 */ /* 0x002fc60007f3e0ff */
[C---:B------:R-:W-:Y:S01]  /*5a170*/  IMAD.X R47, R36.reuse, 0x1, R7, P4 ;  /* 0x00000001242f7824 */ /* 0x040fe200020e0607 */
[----:B------:R-:W-:Y:S01]  /*5a180*/  IADD3 R16, P2, R21, R4, RZ ;  /* 0x0000000415107210 */ /* 0x000fe20007f5e0ff */
[----:B------:R-:W-:-:S03]  /*5a190*/  IMAD.X R59, R36, 0x1, R13, P1 ;  /* 0x00000001243b7824 */ /* 0x000fc600008e060d */
[----:B------:R0:W-:Y:S01]  /*5a1a0*/  STL.64 [R1+0x4558], R46 ;  /* 0x0045582e01007387 */ /* 0x0001e20000100a00 */
[----:B------:R-:W-:-:S03]  /*5a1b0*/  IMAD.X R17, R15, 0x1, R3, P2 ;  /* 0x000000010f117824 */ /* 0x000fc600010e0603 */
[----:B------:R1:W-:Y:S04]  /*5a1c0*/  STL.64 [R1+0x4550], R58 ;  /* 0x0045503a01007387 */ /* 0x0003e80000100a00 */
[----:B------:R4:W-:Y:S01]  /*5a1d0*/  STL.64 [R1+0x4548], R16 ;  /* 0x0045481001007387 */ /* 0x0009e20000100a00 */
[C---:B0-----:R-:W-:Y:S02]  /*5a1e0*/  IADD3 R46, P4, R21.reuse, R6, RZ ;  /* 0x00000006152e7210 */ /* 0x041fe40007f9e0ff */
[----:B-1----:R-:W-:-:S03]  /*5a1f0*/  IADD3 R58, P1, R21, R0, RZ ;  /* 0x00000000153a7210 */ /* 0x002fc60007f3e0ff */
[----:B------:R-:W-:Y:S01]  /*5a200*/  IMAD.X R47, R15, 0x1, R5, P4 ;  /* 0x000000010f2f7824 */ /* 0x000fe200020e0605 */
[----:B----4-:R-:W-:Y:S01]  /*5a210*/  IADD3 R16, P2, R21, R2, RZ ;  /* 0x0000000215107210 */ /* 0x010fe20007f5e0ff */
[----:B------:R-:W-:-:S03]  /*5a220*/  IMAD.X R59, R15, 0x1, R7, P1 ;  /* 0x000000010f3b7824 */ /* 0x000fc600008e0607 */
[----:B------:R0:W-:Y:S01]  /*5a230*/  STL.64 [R1+0x4540], R46 ;  /* 0x0045402e01007387 */ /* 0x0001e20000100a00 */
[C---:B------:R-:W-:Y:S01]  /*5a240*/  IADD3 R36, P1, R22.reuse, R6, RZ ;  /* 0x0000000616247210 */ /* 0x040fe20007f3e0ff */
[----:B------:R-:W-:Y:S01]  /*5a250*/  IMAD.X R17, R15, 0x1, R13, P2 ;  /* 0x000000010f117824 */ /* 0x000fe200010e060d */
[----:B------:R-:W-:Y:S01]  /*5a260*/  SHF.R.S32.HI R15, RZ, 0x1f, R22 ;  /* 0x0000001fff0f7819 */ /* 0x000fe20000011416 */
[----:B------:R-:W-:Y:S01]  /*5a270*/  IMAD.MOV.U32 R41, RZ, RZ, R37 ;  /* 0x000000ffff297224 */ /* 0x000fe200078e0025 */
[----:B0-----:R-:W-:-:S03]  /*5a280*/  IADD3 R46, P4, R22, R4, RZ ;  /* 0x00000004162e7210 */ /* 0x001fc60007f9e0ff */
[C---:B------:R-:W-:Y:S01]  /*5a290*/  IMAD.X R37, R15.reuse, 0x1, R5, P1 ;  /* 0x000000010f257824 */ /* 0x040fe200008e0605 */
[----:B------:R0:W-:Y:S01]  /*5a2a0*/  STL.64 [R1+0x4538], R58 ;  /* 0x0045383a01007387 */ /* 0x0001e20000100a00 */
[----:B------:R-:W-:Y:S01]  /*5a2b0*/  IMAD.X R47, R15, 0x1, R3, P4 ;  /* 0x000000010f2f7824 */ /* 0x000fe200020e0603 */
[----:B------:R-:W-:Y:S02]  /*5a2c0*/  SHF.R.S32.HI R40, RZ, 0x1f, R23 ;  /* 0x0000001fff287819 */ /* 0x000fe40000011417 */
[----:B0-----:R-:W4:Y:S04]  /*5a2d0*/  LDL.LU.64 R58, [R1+0x5888] ;  /* 0x00588800013a7983 */ /* 0x001f280000300a00 */
[----:B------:R0:W-:Y:S04]  /*5a2e0*/  STL.64 [R1+0x4530], R16 ;  /* 0x0045301001007387 */ /* 0x0001e80000100a00 */
[----:B------:R1:W-:Y:S04]  /*5a2f0*/  STL.64 [R1+0x4528], R46 ;  /* 0x0045282e01007387 */ /* 0x0003e80000100a00 */
[----:B------:R3:W-:Y:S01]  /*5a300*/  STL.64 [R1+0x4520], R36 ;  /* 0x0045202401007387 */ /* 0x0007e20000100a00 */
[----:B0-----:R-:W-:-:S02]  /*5a310*/  IADD3 R16, P2, R22, R0, RZ ;  /* 0x0000000016107210 */ /* 0x001fc40007f5e0ff */
[----:B-1----:R-:W-:-:S03]  /*5a320*/  IADD3 R46, P4, R22, R2, RZ ;  /* 0x00000002162e7210 */ /* 0x002fc60007f9e0ff */
[----:B------:R-:W-:Y:S01]  /*5a330*/  IMAD.X R17, R15, 0x1, R7, P2 ;  /* 0x000000010f117824 */ /* 0x000fe200010e0607 */
[----:B---3--:R-:W-:Y:S01]  /*5a340*/  IADD3 R36, P1, R23, R4, RZ ;  /* 0x0000000417247210 */ /* 0x008fe20007f3e0ff */
[----:B------:R-:W-:-:S03]  /*5a350*/  IMAD.X R47, R15, 0x1, R13, P4 ;  /* 0x000000010f2f7824 */ /* 0x000fc600020e060d */
[----:B------:R0:W-:Y:S01]  /*5a360*/  STL.64 [R1+0x4518], R16 ;  /* 0x0045181001007387 */ /* 0x0001e20000100a00 */
[----:B------:R-:W-:-:S03]  /*5a370*/  IMAD.X R37, R40, 0x1, R3, P1 ;  /* 0x0000000128257824 */ /* 0x000fc600008e0603 */
[----:B------:R-:W-:Y:S04]  /*5a380*/  STL.64 [R1+0x4510], R46 ;  /* 0x0045102e01007387 */ /* 0x000fe80000100a00 */
[----:B------:R1:W-:Y:S01]  /*5a390*/  STL.64 [R1+0x4508], R36 ;  /* 0x0045082401007387 */ /* 0x0003e20000100a00 */
[C---:B0-----:R-:W-:Y:S01]  /*5a3a0*/  IADD3 R16, P2, R23.reuse, R6, RZ ;  /* 0x0000000617107210 */ /* 0x041fe20007f5e0ff */
[----:B-1----:R-:W-:Y:S01]  /*5a3b0*/  IMAD.MOV.U32 R37, RZ, RZ, R40 ;  /* 0x000000ffff257224 */ /* 0x002fe200078e0028 */
[----:B------:R-:W-:-:S03]  /*5a3c0*/  IADD3 R46, P4, R23, R0, RZ ;  /* 0x00000000172e7210 */ /* 0x000fc60007f9e0ff */
[----:B------:R-:W-:Y:S01]  /*5a3d0*/  IMAD.X R17, R37, 0x1, R5, P2 ;  /* 0x0000000125117824 */ /* 0x000fe200010e0605 */
[----:B------:R-:W-:Y:S01]  /*5a3e0*/  IADD3 R36, P1, R23, R2, RZ ;  /* 0x0000000217247210 */ /* 0x000fe20007f3e0ff */
[----:B------:R-:W-:Y:S01]  /*5a3f0*/  IMAD.MOV.U32 R15, RZ, RZ, R41 ;  /* 0x000000ffff0f7224 */ /* 0x000fe200078e0029 */
[----:B------:R-:W-:Y:S02]  /*5a400*/  SHF.R.S32.HI R41, RZ, 0x1f, R153 ;  /* 0x0000001fff297819 */ /* 0x000fe40000011499 */
[----:B------:R0:W-:Y:S01]  /*5a410*/  STL.64 [R1+0x4500], R16 ;  /* 0x0045001001007387 */ /* 0x0001e20000100a00 */
[C---:B------:R-:W-:Y:S02]  /*5a420*/  IMAD.X R47, R37.reuse, 0x1, R7, P4 ;  /* 0x00000001252f7824 */ /* 0x040fe400020e0607 */
[----:B------:R-:W-:Y:S01]  /*5a430*/  IMAD.X R37, R37, 0x1, R13, P1 ;  /* 0x0000000125257824 */ /* 0x000fe200008e060d */
[----:B0-----:R-:W-:Y:S02]  /*5a440*/  IADD3 R16, P2, R153, R4, RZ ;  /* 0x0000000499107210 */ /* 0x001fe40007f5e0ff */
[----:B------:R0:W-:Y:S03]  /*5a450*/  STL.64 [R1+0x44f8], R46 ;  /* 0x0044f82e01007387 */ /* 0x0001e60000100a00 */
[----:B------:R-:W-:Y:S01]  /*5a460*/  IMAD.X R17, R41, 0x1, R3, P2 ;  /* 0x0000000129117824 */ /* 0x000fe200010e0603 */
[----:B------:R-:W-:Y:S01]  /*5a470*/  IADD3 R40, P4, R153, R6, RZ ;  /* 0x0000000699287210 */ /* 0x000fe20007f9e0ff */
[----:B0-----:R-:W3:Y:S04]  /*5a480*/  LDL.LU.64 R46, [R1+0x5880] ;  /* 0x00588000012e7983 */ /* 0x001ee80000300a00 */
[----:B------:R-:W-:Y:S04]  /*5a490*/  STL.64 [R1+0x44f0], R36 ;  /* 0x0044f02401007387 */ /* 0x000fe80000100a00 */
[----:B------:R0:W-:Y:S02]  /*5a4a0*/  STL.64 [R1+0x44e8], R16 ;  /* 0x0044e81001007387 */ /* 0x0001e40000100a00 */
[----:B0-----:R-:W-:-:S04]  /*5a4b0*/  IMAD.MOV.U32 R17, RZ, RZ, R41 ;  /* 0x000000ffff117224 */ /* 0x001fc800078e0029 */
[----:B------:R-:W-:Y:S01]  /*5a4c0*/  IMAD.X R41, R17, 0x1, R5, P4 ;  /* 0x0000000111297824 */ /* 0x000fe200020e0605 */
[C---:B------:R-:W-:Y:S02]  /*5a4d0*/  IADD3 R36, P1, R153.reuse, R0, RZ ;  /* 0x0000000099247210 */ /* 0x040fe40007f3e0ff */
[----:B------:R-:W-:Y:S02]  /*5a4e0*/  IADD3 R16, P2, R153, R2, RZ ;  /* 0x0000000299107210 */ /* 0x000fe40007f5e0ff */
[----:B------:R0:W-:Y:S01]  /*5a4f0*/  STL.64 [R1+0x44e0], R40 ;  /* 0x0044e02801007387 */ /* 0x0001e20000100a00 */
[----:B------:R-:W-:Y:S01]  /*5a500*/  SHF.R.S32.HI R153, RZ, 0x1f, R154 ;  /* 0x0000001fff997819 */ /* 0x000fe2000001149a */
[C---:B------:R-:W-:Y:S02]  /*5a510*/  IMAD.X R37, R17.reuse, 0x1, R7, P1 ;  /* 0x0000000111257824 */ /* 0x040fe400008e0607 */
[----:B------:R-:W-:Y:S01]  /*5a520*/  IMAD.X R17, R17, 0x1, R13, P2 ;  /* 0x0000000111117824 */ /* 0x000fe200010e060d */
[----:B0-----:R-:W-:-:S02]  /*5a530*/  IADD3 R40, P4, R154, R4, RZ ;  /* 0x000000049a287210 */ /* 0x001fc40007f9e0ff */
[----:B------:R0:W-:Y:S03]  /*5a540*/  STL.64 [R1+0x44d8], R36 ;  /* 0x0044d82401007387 */ /* 0x0001e60000100a00 */
[----:B------:R-:W-:Y:S01]  /*5a550*/  IMAD.X R41, R153, 0x1, R3, P4 ;  /* 0x0000000199297824 */ /* 0x000fe200020e0603 */
[----:B------:R1:W-:Y:S04]  /*5a560*/  STL.64 [R1+0x44d0], R16 ;  /* 0x0044d01001007387 */ /* 0x0003e80000100a00 */
[----:B------:R1:W-:Y:S01]  /*5a570*/  STL.64 [R1+0x44c8], R40 ;  /* 0x0044c82801007387 */ /* 0x0003e20000100a00 */
[C---:B0-----:R-:W-:Y:S02]  /*5a580*/  IADD3 R36, P1, R154.reuse, R6, RZ ;  /* 0x000000069a247210 */ /* 0x041fe40007f3e0ff */
[----:B-1----:R-:W-:-:S02]  /*5a590*/  IADD3 R16, P2, R154, R0, RZ ;  /* 0x000000009a107210 */ /* 0x002fc40007f5e0ff */
[----:B------:R-:W-:Y:S01]  /*5a5a0*/  IADD3 R40, P4, R154, R2, RZ ;  /* 0x000000029a287210 */ /* 0x000fe20007f9e0ff */
[----:B------:R-:W-:Y:S02]  /*5a5b0*/  IMAD.MOV.U32 R154, RZ, RZ, R153 ;  /* 0x000000ffff9a7224 */ /* 0x000fe400078e0099 */
[----:B------:R-:W-:Y:S02]  /*5a5c0*/  IMAD.MOV.U32 R64, RZ, RZ, R92 ;  /* 0x000000ffff407224 */ /* 0x000fe400078e005c */
[C---:B------:R-:W-:Y:S02]  /*5a5d0*/  IMAD.X R37, R154.reuse, 0x1, R5, P1 ;  /* 0x000000019a257824 */ /* 0x040fe400008e0605 */
[----:B------:R-:W-:Y:S01]  /*5a5e0*/  IMAD.X R17, R154, 0x1, R7, P2 ;  /* 0x000000019a117824 */ /* 0x000fe200010e0607 */
[----:B------:R-:W-:Y:S02]  /*5a5f0*/  SHF.R.S32.HI R150, RZ, 0x1f, R64 ;  /* 0x0000001fff967819 */ /* 0x000fe40000011440 */
[----:B------:R0:W-:Y:S01]  /*5a600*/  STL.64 [R1+0x44c0], R36 ;  /* 0x0044c02401007387 */ /* 0x0001e20000100a00 */
[----:B------:R-:W-:Y:S01]  /*5a610*/  IMAD.MOV.U32 R65, RZ, RZ, R94 ;  /* 0x000000ffff417224 */ /* 0x000fe200078e005e */
[----:B------:R-:W-:-:S02]  /*5a620*/  SHF.R.S32.HI R153, RZ, 0x1f, R155 ;  /* 0x0000001fff997819 */ /* 0x000fc4000001149b */
[----:B------:R1:W-:Y:S01]  /*5a630*/  STL.64 [R1+0x44b8], R16 ;  /* 0x0044b81001007387 */ /* 0x0003e20000100a00 */
[----:B------:R-:W-:Y:S01]  /*5a640*/  IMAD.X R41, R154, 0x1, R13, P4 ;  /* 0x000000019a297824 */ /* 0x000fe200020e060d */
[----:B------:R-:W-:Y:S02]  /*5a650*/  SHF.R.S32.HI R148, RZ, 0x1f, R65 ;  /* 0x0000001fff947819 */ /* 0x000fe40000011441 */
[C---:B0-----:R-:W-:Y:S01]  /*5a660*/  IADD3 R36, P1, R155.reuse, R4, RZ ;  /* 0x000000049b247210 */ /* 0x041fe20007f3e0ff */
[----:B-1----:R-:W-:Y:S01]  /*5a670*/  IMAD.MOV.U32 R16, RZ, RZ, R64 ;  /* 0x000000ffff107224 */ /* 0x002fe200078e0040 */
[----:B------:R-:W-:Y:S01]  /*5a680*/  IADD3 R64, P2, R155, R6, RZ ;  /* 0x000000069b407210 */ /* 0x000fe20007f5e0ff */
[----:B------:R-:W-:Y:S02]  /*5a690*/  IMAD.MOV.U32 R17, RZ, RZ, R15 ;  /* 0x000000ffff117224 */ /* 0x000fe400078e000f */
[----:B------:R-:W-:Y:S02]  /*5a6a0*/  IMAD.MOV.U32 R15, RZ, RZ, R65 ;  /* 0x000000ffff0f7224 */ /* 0x000fe400078e0041 */
[----:B------:R-:W-:-:S02]  /*5a6b0*/  IMAD.X R37, R153, 0x1, R3, P1 ;  /* 0x0000000199257824 */ /* 0x000fc400008e0603 */
[----:B------:R-:W-:Y:S01]  /*5a6c0*/  IMAD.X R65, R153, 0x1, R5, P2 ;  /* 0x0000000199417824 */ /* 0x000fe200010e0605 */
[----:B------:R0:W-:Y:S04]  /*5a6d0*/  STL.64 [R1+0x44b0], R40 ;  /* 0x0044b02801007387 */ /* 0x0001e80000100a00 */
[----:B------:R1:W-:Y:S04]  /*5a6e0*/  STL.64 [R1+0x44a8], R36 ;  /* 0x0044a82401007387 */ /* 0x0003e80000100a00 */
[----:B------:R2:W-:Y:S01]  /*5a6f0*/  STL.64 [R1+0x44a0], R64 ;  /* 0x0044a04001007387 */ /* 0x0005e20000100a00 */
[----:B0-----:R-:W-:-:S02]  /*5a700*/  IADD3 R40, P4, R155, R0, RZ ;  /* 0x000000009b287210 */ /* 0x001fc40007f9e0ff */
[----:B-1----:R-:W-:Y:S02]  /*5a710*/  IADD3 R36, P1, R155, R2, RZ ;  /* 0x000000029b247210 */ /* 0x002fe40007f3e0ff */
[----:B------:R-:W-:Y:S02]  /*5a720*/  SHF.R.S32.HI R155, RZ, 0x1f, R156 ;  /* 0x0000001fff9b7819 */ /* 0x000fe4000001149c */
[C---:B--2---:R-:W-:Y:S01]  /*5a730*/  IADD3 R64, P2, R156.reuse, R4, RZ ;  /* 0x000000049c407210 */ /* 0x044fe20007f5e0ff */
[C---:B------:R-:W-:Y:S02]  /*5a740*/  IMAD.X R41, R153.reuse, 0x1, R7, P4 ;  /* 0x0000000199297824 */ /* 0x040fe400020e0607 */
[----:B------:R-:W-:Y:S02]  /*5a750*/  IMAD.X R37, R153, 0x1, R13, P1 ;  /* 0x0000000199257824 */ /* 0x000fe400008e060d */
[----:B------:R-:W-:Y:S01]  /*5a760*/  IMAD.X R65, R155, 0x1, R3, P2 ;  /* 0x000000019b417824 */ /* 0x000fe200010e0603 */
[----:B------:R0:W-:Y:S04]  /*5a770*/  STL.64 [R1+0x4498], R40 ;  /* 0x0044982801007387 */ /* 0x0001e80000100a00 */
[----:B------:R1:W-:Y:S04]  /*5a780*/  STL.64 [R1+0x4490], R36 ;  /* 0x0044902401007387 */ /* 0x0003e80000100a00 */
[----:B------:R2:W-:Y:S01]  /*5a790*/  STL.64 [R1+0x4488], R64 ;  /* 0x0044884001007387 */ /* 0x0005e20000100a00 */
[----:B0-----:R-:W-:-:S02]  /*5a7a0*/  IADD3 R40, P4, R156, R6, RZ ;  /* 0x000000069c287210 */ /* 0x001fc40007f9e0ff */
[----:B-1----:R-:W-:-:S03]  /*5a7b0*/  IADD3 R36, P1, R156, R0, RZ ;  /* 0x000000009c247210 */ /* 0x002fc60007f3e0ff */
[C---:B------:R-:W-:Y:S01]  /*5a7c0*/  IMAD.X R41, R155.reuse, 0x1, R5, P4 ;  /* 0x000000019b297824 */ /* 0x040fe200020e0605 */
[----:B--2---:R-:W-:Y:S01]  /*5a7d0*/  IADD3 R64, P2, R156, R2, RZ ;  /* 0x000000029c407210 */ /* 0x004fe20007f5e0ff */
[----:B------:R-:W-:Y:S02]  /*5a7e0*/  IMAD.MOV.U32 R153, RZ, RZ, R17 ;  /* 0x000000ffff997224 */ /* 0x000fe400078e0011 */
[----:B------:R-:W-:Y:S02]  /*5a7f0*/  IMAD.X R37, R155, 0x1, R7, P1 ;  /* 0x000000019b257824 */ /* 0x000fe400008e0607 */
[----:B------:R-:W-:Y:S01]  /*5a800*/  IMAD.MOV.U32 R17, RZ, RZ, R34 ;  /* 0x000000ffff117224 */ /* 0x000fe200078e0022 */
[----:B------:R-:W-:Y:S01]  /*5a810*/  IADD3 R34, P4, R157, R4, RZ ;  /* 0x000000049d227210 */ /* 0x000fe20007f9e0ff */
[----:B------:R-:W-:Y:S01]  /*5a820*/  IMAD.X R65, R155, 0x1, R13, P2 ;  /* 0x000000019b417824 */ /* 0x000fe200010e060d */
[----:B------:R-:W-:Y:S01]  /*5a830*/  SHF.R.S32.HI R155, RZ, 0x1f, R157 ;  /* 0x0000001fff9b7819 */ /* 0x000fe2000001149d */
[----:B------:R0:W-:Y:S01]  /*5a840*/  STL.64 [R1+0x4480], R40 ;  /* 0x0044802801007387 */ /* 0x0001e20000100a00 */
[----:B------:R-:W-:-:S03]  /*5a850*/  IMAD.MOV.U32 R154, RZ, RZ, R35 ;  /* 0x000000ffff9a7224 */ /* 0x000fc600078e0023 */
[----:B------:R-:W-:Y:S01]  /*5a860*/  IMAD.X R35, R155, 0x1, R3, P4 ;  /* 0x000000019b237824 */ /* 0x000fe200020e0603 */
[----:B0-----:R-:W2:Y:S04]  /*5a870*/  LDL.LU.64 R40, [R1+0x5878] ;  /* 0x0058780001287983 */ /* 0x001ea80000300a00 */
[----:B------:R0:W-:Y:S04]  /*5a880*/  STL.64 [R1+0x4478], R36 ;  /* 0x0044782401007387 */ /* 0x0001e80000100a00 */
[----:B------:R1:W-:Y:S01]  /*5a890*/  STL.64 [R1+0x4470], R64 ;  /* 0x0044704001007387 */ /* 0x0003e20000100a00 */
[----:B0-----:R-:W-:-:S02]  /*5a8a0*/  IADD3 R36, P1, R157, R6, RZ ;  /* 0x000000069d247210 */ /* 0x001fc40007f3e0ff */
[----:B-1----:R-:W-:-:S03]  /*5a8b0*/  IADD3 R64, P2, R157, R0, RZ ;  /* 0x000000009d407210 */ /* 0x002fc60007f5e0ff */
[C---:B------:R-:W-:Y:S01]  /*5a8c0*/  IMAD.X R37, R155.reuse, 0x1, R5, P1 ;  /* 0x000000019b257824 */ /* 0x040fe200008e0605 */
[----:B------:R0:W-:Y:S01]  /*5a8d0*/  STL.64 [R1+0x4468], R34 ;  /* 0x0044682201007387 */ /* 0x0001e20000100a00 */
[----:B------:R-:W-:-:S03]  /*5a8e0*/  IMAD.X R65, R155, 0x1, R7, P2 ;  /* 0x000000019b417824 */ /* 0x000fc600010e0607 */
[----:B------:R1:W-:Y:S01]  /*5a8f0*/  STL.64 [R1+0x4460], R36 ;  /* 0x0044602401007387 */ /* 0x0003e20000100a00 */
[----:B------:R-:W-:-:S03]  /*5a900*/  IMAD.MOV.U32 R32, RZ, RZ, R96 ;  /* 0x000000ffff207224 */ /* 0x000fc600078e0060 */
[----:B------:R1:W-:Y:S01]  /*5a910*/  STL.64 [R1+0x4458], R64 ;  /* 0x0044584001007387 */ /* 0x0003e20000100a00 */
[----:B0-----:R-:W-:Y:S02]  /*5a920*/  IADD3 R34, P4, R157, R2, RZ ;  /* 0x000000029d227210 */ /* 0x001fe40007f9e0ff */
[----:B-1----:R-:W-:-:S03]  /*5a930*/  IADD3 R36, P1, R158, R4, RZ ;  /* 0x000000049e247210 */ /* 0x002fc60007f3e0ff */
[----:B------:R-:W-:Y:S01]  /*5a940*/  IMAD.X R35, R155, 0x1, R13, P4 ;  /* 0x000000019b237824 */ /* 0x000fe200020e060d */
[----:B------:R-:W-:Y:S01]  /*5a950*/  SHF.R.S32.HI R65, RZ, 0x1f, R158 ;  /* 0x0000001fff417819 */ /* 0x000fe2000001149e */
[----:B------:R-:W-:Y:S01]  /*5a960*/  IMAD.MOV.U32 R157, RZ, RZ, R154 ;  /* 0x000000ffff9d7224 */ /* 0x000fe200078e009a */
[----:B------:R-:W-:Y:S02]  /*5a970*/  SHF.R.S32.HI R12, RZ, 0x1f, R38 ;  /* 0x0000001fff0c7819 */ /* 0x000fe40000011426 */
[----:B------:R0:W-:Y:S01]  /*5a980*/  STL.64 [R1+0x4450], R34 ;  /* 0x0044502201007387 */ /* 0x0001e20000100a00 */
[--C-:B------:R-:W-:Y:S01]  /*5a990*/  SHF.R.S32.HI R38, RZ, 0x1f, R32.reuse ;  /* 0x0000001fff267819 */ /* 0x100fe20000011420 */
[----:B------:R-:W-:Y:S01]  /*5a9a0*/  IMAD.X R37, R65, 0x1, R3, P1 ;  /* 0x0000000141257824 */ /* 0x000fe200008e0603 */
[C---:B------:R-:W-:Y:S01]  /*5a9b0*/  IADD3 R64, P2, R158.reuse, R6, RZ ;  /* 0x000000069e407210 */ /* 0x040fe20007f5e0ff */
[----:B------:R-:W-:Y:S01]  /*5a9c0*/  IMAD.MOV.U32 R154, RZ, RZ, R32 ;  /* 0x000000ffff9a7224 */ /* 0x000fe200078e0020 */
[----:B------:R-:W-:-:S02]  /*5a9d0*/  IADD3 R32, P1, R158, R2, RZ ;  /* 0x000000029e207210 */ /* 0x000fc40007f3e0ff */
[----:B0-----:R-:W-:Y:S01]  /*5a9e0*/  IADD3 R34, P4, R158, R0, RZ ;  /* 0x000000009e227210 */ /* 0x001fe20007f9e0ff */
[----:B------:R-:W-:Y:S01]  /*5a9f0*/  IMAD.MOV.U32 R158, RZ, RZ, R65 ;  /* 0x000000ffff9e7224 */ /* 0x000fe200078e0041 */
[----:B------:R0:W-:Y:S01]  /*5aa00*/  STL.64 [R1+0x4448], R36 ;  /* 0x0044482401007387 */ /* 0x0001e20000100a00 */
[----:B------:R-:W-:Y:S02]  /*5aa10*/  IMAD.MOV.U32 R33, RZ, RZ, R76 ;  /* 0x000000ffff217224 */ /* 0x000fe400078e004c */
[C---:B------:R-:W-:Y:S02]  /*5aa20*/  IMAD.X R65, R158.reuse, 0x1, R5, P2 ;  /* 0x000000019e417824 */ /* 0x040fe400010e0605 */
[C---:B------:R-:W-:Y:S02]  /*5aa30*/  IMAD.X R35, R158.reuse, 0x1, R7, P4 ;  /* 0x000000019e237824 */ /* 0x040fe400020e0607 */
[----:B------:R-:W-:Y:S02]  /*5aa40*/  IMAD.MOV.U32 R155, RZ, RZ, R153 ;  /* 0x000000ffff9b7224 */ /* 0x000fe400078e0099 */
[----:B------:R-:W-:Y:S01]  /*5aa50*/  IMAD.MOV.U32 R153, RZ, RZ, R33 ;  /* 0x000000ffff997224 */ /* 0x000fe200078e0021 */
[----:B0-----:R-:W2:Y:S01]  /*5aa60*/  LDL.LU.64 R36, [R1+0x5870] ;  /* 0x0058700001247983 */ /* 0x001ea20000300a00 */
[----:B------:R-:W-:-:S03]  /*5aa70*/  IMAD.X R33, R158, 0x1, R13, P1 ;  /* 0x000000019e217824 */ /* 0x000fc600008e060d */
[----:B------:R0:W-:Y:S04]  /*5aa80*/  STL.64 [R1+0x4440], R64 ;  /* 0x0044404001007387 */ /* 0x0001e80000100a00 */
[----:B------:R1:W-:Y:S01]  /*5aa90*/  STL.64 [R1+0x4438], R34 ;  /* 0x0044382201007387 */ /* 0x0003e20000100a00 */
[C---:B0-----:R-:W-:Y:S02]  /*5aaa0*/  IADD3 R64, P2, R159.reuse, R4, RZ ;  /* 0x000000049f407210 */ /* 0x041fe40007f5e0ff */
[----:B-1----:R-:W-:Y:S01]  /*5aab0*/  SHF.R.S32.HI R35, RZ, 0x1f, R159 ;  /* 0x0000001fff237819 */ /* 0x002fe2000001149f */
[----:B------:R0:W-:Y:S01]  /*5aac0*/  STL.64 [R1+0x4430], R32 ;  /* 0x0044302001007387 */ /* 0x0001e20000100a00 */
[----:B------:R-:W-:-:S03]  /*5aad0*/  IADD3 R34, P4, R159, R6, RZ ;  /* 0x000000069f227210 */ /* 0x000fc60007f9e0ff */
[----:B------:R-:W-:Y:S01]  /*5aae0*/  IMAD.X R65, R35, 0x1, R3, P2 ;  /* 0x0000000123417824 */ /* 0x000fe200010e0603 */
[C---:B------:R-:W-:Y:S02]  /*5aaf0*/  IADD3 R158, P2, R159.reuse, R2, RZ ;  /* 0x000000029f9e7210 */ /* 0x040fe40007f5e0ff */
[----:B0-----:R-:W-:Y:S01]  /*5ab00*/  IADD3 R32, P1, R159, R0, RZ ;  /* 0x000000009f207210 */ /* 0x001fe20007f3e0ff */
[----:B------:R-:W-:Y:S01]  /*5ab10*/  IMAD.MOV.U32 R159, RZ, RZ, R35 ;  /* 0x000000ffff9f7224 */ /* 0x000fe200078e0023 */
[----:B------:R0:W-:Y:S03]  /*5ab20*/  STL.64 [R1+0x4428], R64 ;  /* 0x0044284001007387 */ /* 0x0001e60000100a00 */
[C---:B------:R-:W-:Y:S02]  /*5ab30*/  IMAD.X R35, R159.reuse, 0x1, R5, P4 ;  /* 0x000000019f237824 */ /* 0x040fe400020e0605 */
[C---:B------:R-:W-:Y:S01]  /*5ab40*/  IMAD.X R33, R159.reuse, 0x1, R7, P1 ;  /* 0x000000019f217824 */ /* 0x040fe200008e0607 */
[----:B0-----:R-:W2:Y:S04]  /*5ab50*/  LDL.LU.64 R64, [R1+0x5868] ;  /* 0x0058680001407983 */ /* 0x001ea80000300a00 */
        /* <DEDUP_REMOVED lines=9> */
[----:B0-----:R-:W-:Y:S02]  /*5abf0*/  IMAD.MOV.U32 R158, RZ, RZ, R155 ;  /* 0x000000ffff9e7224 */ /* 0x001fe400078e009b */
[----:B------:R-:W-:Y:S02]  /*5ac00*/  IMAD.MOV.U32 R155, RZ, RZ, R153 ;  /* 0x000000ffff9b7224 */ /* 0x000fe400078e0099 */
[----:B-1----:R-:W-:-:S04]  /*5ac10*/  IMAD.MOV.U32 R35, RZ, RZ, R33 ;  /* 0x000000ffff237224 */ /* 0x002fc800078e0021 */
[----:B------:R-:W-:Y:S02]  /*5ac20*/  IMAD.X R33, R35, 0x1, R5, P1 ;  /* 0x0000000123217824 */ /* 0x000fe400008e0605 */
[----:B------:R-:W-:Y:S01]  /*5ac30*/  IMAD.MOV.U32 R153, RZ, RZ, R38 ;  /* 0x000000ffff997224 */ /* 0x000fe200078e0026 */
[C---:B------:R-:W-:Y:S01]  /*5ac40*/  IADD3 R38, P2, R160.reuse, R0, RZ ;  /* 0x00000000a0267210 */ /* 0x040fe20007f5e0ff */
[----:B------:R-:W-:Y:S01]  /*5ac50*/  IMAD.MOV.U32 R159, RZ, RZ, R157 ;  /* 0x000000ffff9f7224 */ /* 0x000fe200078e009d */
[----:B------:R-:W-:Y:S01]  /*5ac60*/  IADD3 R34, P4, R160, R2, RZ ;  /* 0x00000002a0227210 */ /* 0x000fe20007f9e0ff */
[----:B------:R0:W-:Y:S01]  /*5ac70*/  STL.64 [R1+0x4400], R32 ;  /* 0x0044002001007387 */ /* 0x0001e20000100a00 */
[----:B------:R-:W-:Y:S01]  /*5ac80*/  IMAD.MOV.U32 R157, RZ, RZ, R154 ;  /* 0x000000ffff9d7224 */ /* 0x000fe200078e009a */
[----:B------:R-:W-:Y:S01]  /*5ac90*/  SHF.R.S32.HI R160, RZ, 0x1f, R161 ;  /* 0x0000001fffa07819 */ /* 0x000fe200000114a1 */
[----:B------:R-:W-:Y:S02]  /*5aca0*/  IMAD.MOV.U32 R154, RZ, RZ, R16 ;  /* 0x000000ffff9a7224 */ /* 0x000fe400078e0010 */
[----:B------:R-:W-:-:S02]  /*5acb0*/  IMAD.MOV.U32 R16, RZ, RZ, R39 ;  /* 0x000000ffff107224 */ /* 0x000fc400078e0027 */
[----:B------:R-:W-:Y:S01]  /*5acc0*/  IMAD.X R39, R35, 0x1, R7, P2 ;  /* 0x0000000123277824 */ /* 0x000fe200010e0607 */
[----:B0-----:R-:W-:Y:S01]  /*5acd0*/  IADD3 R32, P1, R161, R4, RZ ;  /* 0x00000004a1207210 */ /* 0x001fe20007f3e0ff */
[----:B------:R-:W-:-:S03]  /*5ace0*/  IMAD.X R35, R35, 0x1, R13, P4 ;  /* 0x0000000123237824 */ /* 0x000fc600020e060d */
[----:B------:R0:W-:Y:S01]  /*5acf0*/  STL.64 [R1+0x43f8], R38 ;  /* 0x0043f82601007387 */ /* 0x0001e20000100a00 */
[----:B------:R-:W-:-:S03]  /*5ad00*/  IMAD.X R33, R160, 0x1, R3, P1 ;  /* 0x00000001a0217824 */ /* 0x000fc600008e0603 */
[----:B------:R1:W-:Y:S04]  /*5ad10*/  STL.64 [R1+0x43f0], R34 ;  /* 0x0043f02201007387 */ /* 0x0003e80000100a00 */
[----:B------:R4:W-:Y:S01]  /*5ad20*/  STL.64 [R1+0x43e8], R32 ;  /* 0x0043e82001007387 */ /* 0x0009e20000100a00 */
[C---:B0-----:R-:W-:Y:S02]  /*5ad30*/  IADD3 R38, P2, R161.reuse, R6, RZ ;  /* 0x00000006a1267210 */ /* 0x041fe40007f5e0ff */
[----:B-1----:R-:W-:Y:S01]  /*5ad40*/  IADD3 R34, P4, R161, R0, RZ ;  /* 0x00000000a1227210 */ /* 0x002fe20007f9e0ff */
[----:B----4-:R-:W-:-:S04]  /*5ad50*/  IMAD.MOV.U32 R33, RZ, RZ, R160 ;  /* 0x000000ffff217224 */ /* 0x010fc800078e00a0 */
[C---:B------:R-:W-:Y:S02]  /*5ad60*/  IMAD.X R39, R33.reuse, 0x1, R5, P2 ;  /* 0x0000000121277824 */ /* 0x040fe400010e0605 */
[----:B------:R-:W-:Y:S01]  /*5ad70*/  IMAD.X R35, R33, 0x1, R7, P4 ;  /* 0x0000000121237824 */ /* 0x000fe200020e0607 */
[----:B------:R-:W-:Y:S02]  /*5ad80*/  IADD3 R32, P1, R161, R2, RZ ;  /* 0x00000002a1207210 */ /* 0x000fe40007f3e0ff */
[----:B------:R0:W-:Y:S01]  /*5ad90*/  STL.64 [R1+0x43e0], R38 ;  /* 0x0043e02601007387 */ /* 0x0001e20000100a00 */
[----:B------:R-:W-:Y:S02]  /*5ada0*/  IADD3 R160, P2, R162, R4, RZ ;  /* 0x00000004a2a07210 */ /* 0x000fe40007f5e0ff */
[----:B------:R-:W-:Y:S01]  /*5adb0*/  IMAD.X R33, R33, 0x1, R13, P1 ;  /* 0x0000000121217824 */ /* 0x000fe200008e060d */
[----:B0-----:R-:W4:Y:S04]  /*5adc0*/  LDL.LU.64 R38, [R1+0x5860] ;  /* 0x0058600001267983 */ /* 0x001f280000300a00 */
[----:B------:R0:W-:Y:S02]  /*5add0*/  STL.64 [R1+0x43d8], R34 ;  /* 0x0043d82201007387 */ /* 0x0001e40000100a00 */
[----:B0-----:R-:W-:-:S02]  /*5ade0*/  SHF.R.S32.HI R35, RZ, 0x1f, R162 ;  /* 0x0000001fff237819 */ /* 0x001fc400000114a2 */
        /* <DEDUP_REMOVED lines=10> */
[----:B------:R0:W-:Y:S04]  /*5ae90*/  STL.64 [R1+0x43c0], R34 ;  /* 0x0043c02201007387 */ /* 0x0001e80000100a00 */
[----:B------:R-:W-:Y:S04]  /*5aea0*/  STL.64 [R1+0x43b8], R32 ;  /* 0x0043b82001007387 */ /* 0x000fe80000100a00 */
[----:B------:R1:W-:Y:S01]  /*5aeb0*/  STL.64 [R1+0x43b0], R160 ;  /* 0x0043b0a001007387 */ /* 0x0003e20000100a00 */
[----:B0-----:R-:W-:-:S02]  /*5aec0*/  IADD3 R34, P4, R163, R4, RZ ;  /* 0x00000004a3227210 */ /* 0x001fc40007f9e0ff */
[----:B-1----:R-:W-:Y:S01]  /*5aed0*/  SHF.R.S32.HI R161, RZ, 0x1f, R163 ;  /* 0x0000001fffa17819 */ /* 0x002fe200000114a3 */
[----:B------:R-:W-:Y:S02]  /*5aee0*/  IMAD.MOV.U32 R160, RZ, RZ, R159 ;  /* 0x000000ffffa07224 */ /* 0x000fe400078e009f */
[----:B------:R-:W-:Y:S02]  /*5aef0*/  IMAD.MOV.U32 R159, RZ, RZ, R158 ;  /* 0x000000ffff9f7224 */ /* 0x000fe400078e009e */
[----:B------:R-:W-:Y:S02]  /*5af00*/  IMAD.X R35, R161, 0x1, R3, P4 ;  /* 0x00000001a1237824 */ /* 0x000fe400020e0603 */
[----:B------:R-:W-:Y:S02]  /*5af10*/  IMAD.MOV.U32 R158, RZ, RZ, R157 ;  /* 0x000000ffff9e7224 */ /* 0x000fe400078e009d */
[----:B------:R-:W-:Y:S02]  /*5af20*/  IMAD.MOV.U32 R157, RZ, RZ, R155 ;  /* 0x000000ffff9d7224 */ /* 0x000fe400078e009b */
[----:B------:R-:W-:Y:S01]  /*5af30*/  IMAD.MOV.U32 R155, RZ, RZ, R154 ;  /* 0x000000ffff9b7224 */ /* 0x000fe200078e009a */
[----:B------:R-:W-:Y:S01]  /*5af40*/  IADD3 R32, P1, R163, R6, RZ ;  /* 0x00000006a3207210 */ /* 0x000fe20007f3e0ff */
[----:B------:R-:W-:Y:S01]  /*5af50*/  IMAD.MOV.U32 R154, RZ, RZ, R153 ;  /* 0x000000ffff9a7224 */ /* 0x000fe200078e0099 */
[----:B------:R0:W-:Y:S01]  /*5af60*/  STL.64 [R1+0x43a8], R34 ;  /* 0x0043a82201007387 */ /* 0x0001e20000100a00 */
[----:B------:R-:W-:-:S02]  /*5af70*/  IMAD.MOV.U32 R153, RZ, RZ, R16 ;  /* 0x000000ffff997224 */ /* 0x000fc400078e0010 */
[----:B------:R-:W-:Y:S02]  /*5af80*/  IMAD.MOV.U32 R16, RZ, RZ, R15 ;  /* 0x000000ffff107224 */ /* 0x000fe400078e000f */
[----:B------:R-:W-:Y:S01]  /*5af90*/  IMAD.MOV.U32 R15, RZ, RZ, R26 ;  /* 0x000000ffff0f7224 */ /* 0x000fe200078e001a */
[C---:B------:R-:W-:Y:S01]  /*5afa0*/  IADD3 R26, P2, R163.reuse, R0, RZ ;  /* 0x00000000a31a7210 */ /* 0x040fe20007f5e0ff */
[----:B0-----:R-:W-:Y:S01]  /*5afb0*/  IMAD.MOV.U32 R35, RZ, RZ, R161 ;  /* 0x000000ffff237224 */ /* 0x001fe200078e00a1 */
[----:B------:R-:W-:-:S03]  /*5afc0*/  IADD3 R34, P4, R163, R2, RZ ;  /* 0x00000002a3227210 */ /* 0x000fc60007f9e0ff */
[C---:B------:R-:W-:Y:S01]  /*5afd0*/  IMAD.X R33, R35.reuse, 0x1, R5, P1 ;  /* 0x0000000123217824 */ /* 0x040fe200008e0605 */
[----:B------:R0:W-:Y:S01]  /*5afe0*/  STL [R1+0x4398], R26 ;  /* 0x0043981a01007387 */ /* 0x0001e20000100800 */
[----:B------:R-:W-:Y:S02]  /*5aff0*/  IMAD.MOV.U32 R162, RZ, RZ, R26 ;  /* 0x000000ffffa27224 */ /* 0x000fe400078e001a */
[----:B------:R-:W-:Y:S01]  /*5b000*/  IMAD.MOV.U32 R163, RZ, RZ, R27 ;  /* 0x000000ffffa37224 */ /* 0x000fe200078e001b */
[----:B------:R-:W-:Y:S01]  /*5b010*/  SHF.R.S32.HI R161, RZ, 0x1f, R164 ;  /* 0x0000001fffa17819 */ /* 0x000fe200000114a4 */
[C---:B------:R-:W-:Y:S01]  /*5b020*/  IMAD.X R163, R35.reuse, 0x1, R7, P2 ;  /* 0x0000000123a37824 */ /* 0x040fe200010e0607 */
[----:B0-----:R-:W4:Y:S04]  /*5b030*/  LDL.LU.64 R26, [R1+0x5858] ;  /* 0x00585800011a7983 */ /* 0x001f280000300a00 */
[----:B------:R0:W-:Y:S01]  /*5b040*/  STL.64 [R1+0x43a0], R32 ;  /* 0x0043a02001007387 */ /* 0x0001e20000100a00 */
[----:B------:R-:W-:Y:S01]  /*5b050*/  IMAD.X R35, R35, 0x1, R13, P4 ;  /* 0x0000000123237824 */ /* 0x000fe200020e060d */
[----:B------:R-:W-:-:S02]  /*5b060*/  IADD3 R162, P2, R164, R6, RZ ;  /* 0x00000006a4a27210 */ /* 0x000fc40007f5e0ff */
[----:B------:R1:W-:Y:S01]  /*5b070*/  STL [R1+0x439c], R163 ;  /* 0x00439ca301007387 */ /* 0x0003e20000100800 */
[----:B0-----:R-:W-:-:S03]  /*5b080*/  IADD3 R32, P1, R164, R4, RZ ;  /* 0x00000004a4207210 */ /* 0x001fc60007f3e0ff */
[----:B------:R0:W-:Y:S02]  /*5b090*/  STL.64 [R1+0x4390], R34 ;  /* 0x0043902201007387 */ /* 0x0001e40000100a00 */
[C---:B------:R-:W-:Y:S02]  /*5b0a0*/  IMAD.X R33, R161.reuse, 0x1, R3, P1 ;  /* 0x00000001a1217824 */ /* 0x040fe400008e0603 */
[----:B-1----:R-:W-:-:S03]  /*5b0b0*/  IMAD.X R163, R161, 0x1, R5, P2 ;  /* 0x00000001a1a37824 */ /* 0x002fc600010e0605 */
[----:B------:R1:W-:Y:S01]  /*5b0c0*/  STL.64 [R1+0x4388], R32 ;  /* 0x0043882001007387 */ /* 0x0003e20000100a00 */
[----:B0-----:R-:W-:-:S03]  /*5b0d0*/  IADD3 R34, P4, R164, R0, RZ ;  /* 0x00000000a4227210 */ /* 0x001fc60007f9e0ff */
[----:B------:R0:W-:Y:S01]  /*5b0e0*/  STL.64 [R1+0x4380], R162 ;  /* 0x004380a201007387 */ /* 0x0001e20000100a00 */
[----:B-1----:R-:W-:Y:S01]  /*5b0f0*/  IADD3 R32, P1, R164, R2, RZ ;  /* 0x00000002a4207210 */ /* 0x002fe20007f3e0ff */
[----:B------:R-:W-:Y:S01]  /*5b100*/  IMAD.X R35, R161, 0x1, R7, P4 ;  /* 0x00000001a1237824 */ /* 0x000fe200020e0607 */
[----:B0-----:R-:W-:-:S03]  /*5b110*/  IADD3 R162, P2, R165, R4, RZ ;  /* 0x00000004a5a27210 */ /* 0x001fc60007f5e0ff */
[----:B------:R-:W-:Y:S01]  /*5b120*/  IMAD.X R33, R161, 0x1, R13, P1 ;  /* 0x00000001a1217824 */ /* 0x000fe200008e060d */
[----:B------:R-:W-:Y:S01]  /*5b130*/  SHF.R.S32.HI R161, RZ, 0x1f, R165 ;  /* 0x0000001fffa17819 */ /* 0x000fe200000114a5 */
[----:B------:R0:W-:Y:S04]  /*5b140*/  STL.64 [R1+0x4378], R34 ;  /* 0x0043782201007387 */ /* 0x0001e80000100a00 */
[----:B------:R-:W-:Y:S01]  /*5b150*/  IMAD.X R163, R161, 0x1, R3, P2 ;  /* 0x00000001a1a37824 */ /* 0x000fe200010e0603 */
        /* <DEDUP_REMOVED lines=8> */
[----:B------:R-:W-:Y:S01]  /*5b1e0*/  IMAD.X R163, R161, 0x1, R13, P2 ;  /* 0x00000001a1a37824 */ /* 0x000fe200010e060d */
[----:B------:R-:W-:Y:S02]  /*5b1f0*/  IADD3 R164, P4, R166, R4, RZ ;  /* 0x00000004a6a47210 */ /* 0x000fe40007f9e0ff */
[----:B0-----:R-:W3:Y:S04]  /*5b200*/  LDL.LU.64 R34, [R1+0x5850] ;  /* 0x0058500001227983 */ /* 0x001ee80000300a00 */
[----:B------:R-:W-:Y:S04]  /*5b210*/  STL.64 [R1+0x4358], R32 ;  /* 0x0043582001007387 */ /* 0x000fe80000100a00 */
[----:B------:R0:W-:Y:S02]  /*5b220*/  STL.64 [R1+0x4350], R162 ;  /* 0x004350a201007387 */ /* 0x0001e40000100a00 */
[----:B0-----:R-:W-:Y:S01]  /*5b230*/  SHF.R.S32.HI R163, RZ, 0x1f, R166 ;  /* 0x0000001fffa37819 */ /* 0x001fe200000114a6 */
[----:B------:R-:W-:-:S02]  /*5b240*/  IMAD.MOV.U32 R162, RZ, RZ, R160 ;  /* 0x000000ffffa27224 */ /* 0x000fc400078e00a0 */
[----:B------:R-:W-:Y:S02]  /*5b250*/  IMAD.MOV.U32 R160, RZ, RZ, R158 ;  /* 0x000000ffffa07224 */ /* 0x000fe400078e009e */
[----:B------:R-:W-:Y:S02]  /*5b260*/  IMAD.X R165, R163, 0x1, R3, P4 ;  /* 0x00000001a3a57824 */ /* 0x000fe400020e0603 */
[----:B------:R-:W-:Y:S02]  /*5b270*/  IMAD.MOV.U32 R158, RZ, RZ, R155 ;  /* 0x000000ffff9e7224 */ /* 0x000fe400078e009b */
[----:B------:R-:W-:Y:S01]  /*5b280*/  IMAD.MOV.U32 R155, RZ, RZ, R153 ;  /* 0x000000ffff9b7224 */ /* 0x000fe200078e0099 */
[----:B------:R0:W-:Y:S01]  /*5b290*/  STL.64 [R1+0x4348], R164 ;  /* 0x004348a401007387 */ /* 0x0001e20000100a00 */
[----:B------:R-:W-:Y:S01]  /*5b2a0*/  IMAD.MOV.U32 R153, RZ, RZ, R24 ;  /* 0x000000ffff997224 */ /* 0x000fe200078e0018 */
[C---:B------:R-:W-:Y:S02]  /*5b2b0*/  IADD3 R32, P1, R166.reuse, R6, RZ ;  /* 0x00000006a6207210 */ /* 0x040fe40007f3e0ff */
[----:B------:R-:W-:Y:S01]  /*5b2c0*/  IADD3 R24, P2, R166, R0, RZ ;  /* 0x00000000a6187210 */ /* 0x000fe20007f5e0ff */
[----:B------:R-:W-:-:S02]  /*5b2d0*/  IMAD.MOV.U32 R25, RZ, RZ, R98 ;  /* 0x000000ffff197224 */ /* 0x000fc400078e0062 */
[----:B------:R-:W-:Y:S01]  /*5b2e0*/  IMAD.MOV.U32 R161, RZ, RZ, R159 ;  /* 0x000000ffffa17224 */ /* 0x000fe200078e009f */
[----:B0-----:R-:W-:Y:S01]  /*5b2f0*/  IADD3 R164, P4, R166, R2, RZ ;  /* 0x00000002a6a47210 */ /* 0x001fe20007f9e0ff */
[----:B------:R-:W-:Y:S02]  /*5b300*/  IMAD.MOV.U32 R166, RZ, RZ, R163 ;  /* 0x000000ffffa67224 */ /* 0x000fe400078e00a3 */
[----:B------:R-:W-:Y:S02]  /*5b310*/  IMAD.MOV.U32 R159, RZ, RZ, R157 ;  /* 0x000000ffff9f7224 */ /* 0x000fe400078e009d */
[C---:B------:R-:W-:Y:S01]  /*5b320*/  IMAD.X R33, R166.reuse, 0x1, R5, P1 ;  /* 0x00000001a6217824 */ /* 0x040fe200008e0605 */
[----:B------:R-:W-:Y:S01]  /*5b330*/  SHF.R.S32.HI R141, RZ, 0x1f, R144 ;  /* 0x0000001fff8d7819 */ /* 0x000fe20000011490 */
[----:B------:R-:W-:Y:S01]  /*5b340*/  IMAD.MOV.U32 R157, RZ, RZ, R154 ;  /* 0x000000ffff9d7224 */ /* 0x000fe200078e009a */
[--C-:B------:R-:W-:Y:S01]  /*5b350*/  SHF.R.S32.HI R144, RZ, 0x1f, R25.reuse ;  /* 0x0000001fff907819 */ /* 0x100fe20000011419 */
[----:B------:R-:W-:Y:S01]  /*5b360*/  IMAD.MOV.U32 R154, RZ, RZ, R16 ;  /* 0x000000ffff9a7224 */ /* 0x000fe200078e0010 */
[----:B------:R0:W-:Y:S01]  /*5b370*/  STL.64 [R1+0x4340], R32 ;  /* 0x0043402001007387 */ /* 0x0001e20000100a00 */
[----:B------:R-:W-:Y:S01]  /*5b380*/  IMAD.MOV.U32 R16, RZ, RZ, R25 ;  /* 0x000000ffff107224 */ /* 0x000fe200078e0019 */
[----:B------:R-:W-:Y:S01]  /*5b390*/  SHF.R.S32.HI R163, RZ, 0x1f, R167 ;  /* 0x0000001fffa37819 */ /* 0x000fe200000114a7 */
[----:B------:R-:W-:-:S02]  /*5b3a0*/  IMAD.X R25, R166, 0x1, R7, P2 ;  /* 0x00000001a6197824 */ /* 0x000fc400010e0607 */
[----:B------:R-:W-:-:S03]  /*5b3b0*/  IMAD.X R165, R166, 0x1, R13, P4 ;  /* 0x00000001a6a57824 */ /* 0x000fc600020e060d */
[----:B------:R1:W-:Y:S01]  /*5b3c0*/  STL.64 [R1+0x4338], R24 ;  /* 0x0043381801007387 */ /* 0x0003e20000100a00 */
[----:B0-----:R-:W-:-:S03]  /*5b3d0*/  IADD3 R32, P1, R167, R4, RZ ;  /* 0x00000004a7207210 */ /* 0x001fc60007f3e0ff */
[----:B------:R0:W-:Y:S02]  /*5b3e0*/  STL.64 [R1+0x4330], R164 ;  /* 0x004330a401007387 */ /* 0x0001e40000100a00 */
[----:B------:R-:W-:Y:S01]  /*5b3f0*/  IMAD.X R33, R163, 0x1, R3, P1 ;  /* 0x00000001a3217824 */ /* 0x000fe200008e0603 */
[C---:B------:R-:W-:Y:S02]  /*5b400*/  IADD3 R166, P1, R167.reuse, R2, RZ ;  /* 0x00000002a7a67210 */ /* 0x040fe40007f3e0ff */
[C---:B-1----:R-:W-:Y:S02]  /*5b410*/  IADD3 R24, P2, R167.reuse, R6, RZ ;  /* 0x00000006a7187210 */ /* 0x042fe40007f5e0ff */
[----:B0-----:R-:W-:Y:S01]  /*5b420*/  IADD3 R164, P4, R167, R0, RZ ;  /* 0x00000000a7a47210 */ /* 0x001fe20007f9e0ff */
[----:B------:R-:W-:Y:S01]  /*5b430*/  IMAD.MOV.U32 R167, RZ, RZ, R163 ;  /* 0x000000ffffa77224 */ /* 0x000fe200078e00a3 */
[----:B------:R0:W-:Y:S03]  /*5b440*/  STL.64 [R1+0x4328], R32 ;  /* 0x0043282001007387 */ /* 0x0001e60000100a00 */
[C---:B------:R-:W-:Y:S01]  /*5b450*/  IMAD.X R25, R167.reuse, 0x1, R5, P2 ;  /* 0x00000001a7197824 */ /* 0x040fe200010e0605 */
[----:B------:R-:W-:Y:S01]  /*5b460*/  SHF.R.S32.HI R163, RZ, 0x1f, R168 ;  /* 0x0000001fffa37819 */ /* 0x000fe200000114a8 */
[C---:B------:R-:W-:Y:S01]  /*5b470*/  IMAD.X R165, R167.reuse, 0x1, R7, P4 ;  /* 0x00000001a7a57824 */ /* 0x040fe200020e0607 */
[----:B0-----:R-:W3:Y:S04]  /*5b480*/  LDL.LU.64 R32, [R1+0x5848] ;  /* 0x0058480001207983 */ /* 0x001ee80000300a00 */
[----:B------:R0:W-:Y:S01]  /*5b490*/  STL.64 [R1+0x4320], R24 ;  /* 0x0043201801007387 */ /* 0x0001e20000100a00 */
[----:B------:R-:W-:-:S03]  /*5b4a0*/  IMAD.X R167, R167, 0x1, R13, P1 ;  /* 0x00000001a7a77824 */ /* 0x000fc600008e060d */
        /* <DEDUP_REMOVED lines=9> */
[C---:B------:R-:W-:Y:S01]  /*5b540*/  IMAD.X R165, R168.reuse, 0x1, R5, P4 ;  /* 0x00000001a8a57824 */ /* 0x040fe200020e0605 */
[----:B------:R-:W-:Y:S01]  /*5b550*/  SHF.R.S32.HI R163, RZ, 0x1f, R169 ;  /* 0x0000001fffa37819 */ /* 0x000fe200000114a9 */
[----:B------:R-:W-:-:S03]  /*5b560*/  IMAD.X R167, R168, 0x1, R7, P1 ;  /* 0x00000001a8a77824 */ /* 0x000fc600008e0607 */
        /* <DEDUP_REMOVED lines=8> */
[----:B0-----:R-:W-:Y:S01]  /*5b5f0*/  IADD3 R24, P2, R169, R0, RZ ;  /* 0x00000000a9187210 */ /* 0x001fe20007f5e0ff */
[----:B------:R-:W-:-:S04]  /*5b600*/  IMAD.X R167, R163, 0x1, R5, P1 ;  /* 0x00000001a3a77824 */ /* 0x000fc800008e0605 */
[----:B------:R-:W-:Y:S01]  /*5b610*/  IMAD.X R25, R163, 0x1, R7, P2 ;  /* 0x00000001a3197824 */ /* 0x000fe200010e0607 */
[----:B-1----:R-:W-:-:S04]  /*5b620*/  IADD3 R164, P4, R169, R2, RZ ;  /* 0x00000002a9a47210 */ /* 0x002fc80007f9e0ff */
[----:B------:R0:W-:Y:S01]  /*5b630*/  STL.64 [R1+0x42d8], R24 ;  /* 0x0042d81801007387 */ /* 0x0001e20000100a00 */
[----:B------:R-:W-:-:S03]  /*5b640*/  IMAD.X R165, R163, 0x1, R13, P4 ;  /* 0x00000001a3a57824 */ /* 0x000fc600020e060d */
[----:B------:R1:W-:Y:S01]  /*5b650*/  STL.64 [R1+0x42e0], R166 ;  /* 0x0042e0a601007387 */ /* 0x0003e20000100a00 */
[C---:B------:R-:W-:Y:S01]  /*5b660*/  IADD3 R168, P1, R170.reuse, R4, RZ ;  /* 0x00000004aaa87210 */ /* 0x040fe20007f3e0ff */
[----:B------:R-:W-:Y:S02]  /*5b670*/  IMAD.MOV.U32 R163, RZ, RZ, R159 ;  /* 0x000000ffffa37224 */ /* 0x000fe400078e009f */
[----:B------:R2:W-:Y:S01]  /*5b680*/  STL.64 [R1+0x42d0], R164 ;  /* 0x0042d0a401007387 */ /* 0x0005e20000100a00 */
[----:B------:R-:W-:Y:S01]  /*5b690*/  IMAD.MOV.U32 R31, RZ, RZ, R100 ;  /* 0x000000ffff1f7224 */ /* 0x000fe200078e0064 */
[----:B0-----:R-:W-:Y:S01]  /*5b6a0*/  IADD3 R24, P2, R170, R6, RZ ;  /* 0x00000006aa187210 */ /* 0x001fe20007f5e0ff */
[----:B------:R-:W-:Y:S01]  /*5b6b0*/  IMAD.MOV.U32 R159, RZ, RZ, R154 ;  /* 0x000000ffff9f7224 */ /* 0x000fe200078e009a */
[----:B-1----:R-:W-:Y:S01]  /*5b6c0*/  SHF.R.S32.HI R167, RZ, 0x1f, R170 ;  /* 0x0000001fffa77819 */ /* 0x002fe200000114aa */
[----:B------:R-:W-:Y:S02]  /*5b6d0*/  IMAD.MOV.U32 R154, RZ, RZ, R246 ;  /* 0x000000ffff9a7224 */ /* 0x000fe400078e00f6 */
[----:B--2---:R-:W-:-:S02]  /*5b6e0*/  IMAD.MOV.U32 R165, RZ, RZ, R161 ;  /* 0x000000ffffa57224 */ /* 0x004fc400078e00a1 */
[----:B------:R-:W-:Y:S02]  /*5b6f0*/  IMAD.MOV.U32 R161, RZ, RZ, R157 ;  /* 0x000000ffffa17224 */ /* 0x000fe400078e009d */
[----:B------:R-:W-:Y:S01]  /*5b700*/  IMAD.MOV.U32 R157, RZ, RZ, R30 ;  /* 0x000000ffff9d7224 */ /* 0x000fe200078e001e */
[C---:B------:R-:W-:Y:S01]  /*5b710*/  IADD3 R30, P4, R170.reuse, R0, RZ ;  /* 0x00000000aa1e7210 */ /* 0x040fe20007f9e0ff */
[----:B------:R-:W-:Y:S01]  /*5b720*/  IMAD.X R169, R167, 0x1, R3, P1 ;  /* 0x00000001a7a97824 */ /* 0x000fe200008e0603 */
[----:B------:R-:W-:Y:S01]  /*5b730*/  IADD3 R246, P1, R170, R2, RZ ;  /* 0x00000002aaf67210 */ /* 0x000fe20007f3e0ff */
[----:B------:R-:W-:Y:S02]  /*5b740*/  IMAD.MOV.U32 R247, RZ, RZ, R70 ;  /* 0x000000fffff77224 */ /* 0x000fe400078e0046 */
[----:B------:R-:W-:Y:S02]  /*5b750*/  IMAD.MOV.U32 R166, RZ, RZ, R162 ;  /* 0x000000ffffa67224 */ /* 0x000fe400078e00a2 */
[----:B------:R-:W-:-:S02]  /*5b760*/  IMAD.MOV.U32 R164, RZ, RZ, R160 ;  /* 0x000000ffffa47224 */ /* 0x000fc400078e00a0 */
[----:B------:R-:W-:Y:S01]  /*5b770*/  IMAD.X R25, R167, 0x1, R5, P2 ;  /* 0x00000001a7197824 */ /* 0x000fe200010e0605 */
[----:B------:R-:W-:Y:S01]  /*5b780*/  SHF.R.S32.HI R137, RZ, 0x1f, R31 ;  /* 0x0000001fff897819 */ /* 0x000fe2000001141f */
[----:B------:R-:W-:Y:S02]  /*5b790*/  IMAD.MOV.U32 R162, RZ, RZ, R158 ;  /* 0x000000ffffa27224 */ /* 0x000fe400078e009e */
[----:B------:R-:W-:Y:S02]  /*5b7a0*/  IMAD.MOV.U32 R160, RZ, RZ, R155 ;  /* 0x000000ffffa07224 */ /* 0x000fe400078e009b */
[----:B------:R-:W-:Y:S02]  /*5b7b0*/  IMAD.MOV.U32 R158, RZ, RZ, R153 ;  /* 0x000000ffff9e7224 */ /* 0x000fe400078e0099 */
[----:B------:R-:W-:Y:S01]  /*5b7c0*/  IMAD.MOV.U32 R155, RZ, RZ, R31 ;  /* 0x000000ffff9b7224 */ /* 0x000fe200078e001f */
[----:B------:R0:W-:Y:S01]  /*5b7d0*/  STL.64 [R1+0x42c8], R168 ;  /* 0x0042c8a801007387 */ /* 0x0001e20000100a00 */
[----:B------:R-:W-:-:S02]  /*5b7e0*/  IMAD.MOV.U32 R153, RZ, RZ, R247 ;  /* 0x000000ffff997224 */ /* 0x000fc400078e00f7 */
[C---:B------:R-:W-:Y:S01]  /*5b7f0*/  IMAD.X R31, R167.reuse, 0x1, R7, P4 ;  /* 0x00000001a71f7824 */ /* 0x040fe200020e0607 */
[----:B------:R1:W-:Y:S01]  /*5b800*/  STL.64 [R1+0x42c0], R24 ;  /* 0x0042c01801007387 */ /* 0x0003e20000100a00 */
[----:B------:R-:W-:Y:S02]  /*5b810*/  IMAD.X R247, R167, 0x1, R13, P1 ;  /* 0x00000001a7f77824 */ /* 0x000fe400008e060d */
[----:B------:R-:W-:Y:S02]  /*5b820*/  IMAD.MOV.U32 R167, RZ, RZ, R164 ;  /* 0x000000ffffa77224 */ /* 0x000fe400078e00a4 */
[----:B------:R-:W-:Y:S02]  /*5b830*/  IMAD.MOV.U32 R244, RZ, RZ, R102 ;  /* 0x000000fffff47224 */ /* 0x000fe400078e0066 */
[----:B------:R-:W-:Y:S01]  /*5b840*/  IMAD.MOV.U32 R164, RZ, RZ, R162 ;  /* 0x000000ffffa47224 */ /* 0x000fe200078e00a2 */
[----:B0-----:R-:W-:Y:S01]  /*5b850*/  SHF.R.S32.HI R169, RZ, 0x1f, R171 ;  /* 0x0000001fffa97819 */ /* 0x001fe200000114ab */
[----:B------:R-:W-:Y:S01]  /*5b860*/  IMAD.MOV.U32 R162, RZ, RZ, R159 ;  /* 0x000000ffffa27224 */ /* 0x000fe200078e009f */
[----:B------:R0:W-:Y:S01]  /*5b870*/  STL.64 [R1+0x42b8], R30 ;  /* 0x0042b81e01007387 */ /* 0x0001e20000100a00 */
[----:B-1----:R-:W-:Y:S01]  /*5b880*/  IADD3 R24, P2, R171, R4, RZ ;  /* 0x00000004ab187210 */ /* 0x002fe20007f5e0ff */
[----:B------:R-:W-:-:S02]  /*5b890*/  IMAD.MOV.U32 R159, RZ, RZ, R155 ;  /* 0x000000ffff9f7224 */ /* 0x000fc400078e009b */
[----:B------:R1:W-:Y:S01]  /*5b8a0*/  STL.64 [R1+0x42b0], R246 ;  /* 0x0042b0f601007387 */ /* 0x0003e20000100a00 */
[----:B------:R-:W-:Y:S01]  /*5b8b0*/  IMAD.MOV.U32 R155, RZ, RZ, R153 ;  /* 0x000000ffff9b7224 */ /* 0x000fe200078e0099 */
[----:B------:R-:W-:Y:S01]  /*5b8c0*/  SHF.R.S32.HI R44, RZ, 0x1f, R244 ;  /* 0x0000001fff2c7819 */ /* 0x000fe200000114f4 */
[----:B------:R-:W-:Y:S02]  /*5b8d0*/  IMAD.MOV.U32 R168, RZ, RZ, R166 ;  /* 0x000000ffffa87224 */ /* 0x000fe400078e00a6 */
[----:B------:R-:W-:Y:S01]  /*5b8e0*/  IMAD.MOV.U32 R153, RZ, RZ, R17 ;  /* 0x000000ffff997224 */ /* 0x000fe200078e0011 */
[----:B0-----:R-:W-:Y:S01]  /*5b8f0*/  IADD3 R30, P4, R171, R6, RZ ;  /* 0x00000006ab1e7210 */ /* 0x001fe20007f9e0ff */
[----:B------:R-:W-:Y:S02]  /*5b900*/  IMAD.MOV.U32 R245, RZ, RZ, R104 ;  /* 0x000000fffff57224 */ /* 0x000fe400078e0068 */
[----:B------:R-:W-:Y:S01]  /*5b910*/  IMAD.X R25, R169, 0x1, R3, P2 ;  /* 0x00000001a9197824 */ /* 0x000fe200010e0603 */
[----:B-1----:R-:W-:Y:S01]  /*5b920*/  IADD3 R246, P1, R171, R0, RZ ;  /* 0x00000000abf67210 */ /* 0x002fe20007f3e0ff */
[----:B------:R-:W-:-:S02]  /*5b930*/  IMAD.MOV.U32 R166, RZ, RZ, R165 ;  /* 0x000000ffffa67224 */ /* 0x000fc400078e00a5 */
[----:B------:R-:W-:Y:S01]  /*5b940*/  IMAD.MOV.U32 R17, RZ, RZ, R244 ;  /* 0x000000ffff117224 */ /* 0x000fe200078e00f4 */
[----:B------:R-:W-:Y:S01]  /*5b950*/  IADD3 R244, P2, R171, R2, RZ ;  /* 0x00000002abf47210 */ /* 0x000fe20007f5e0ff */
[----:B------:R-:W-:Y:S02]  /*5b960*/  IMAD.MOV.U32 R165, RZ, RZ, R163 ;  /* 0x000000ffffa57224 */ /* 0x000fe400078e00a3 */
[----:B------:R-:W-:Y:S02]  /*5b970*/  IMAD.MOV.U32 R163, RZ, RZ, R161 ;  /* 0x000000ffffa37224 */ /* 0x000fe400078e00a1 */
[----:B------:R-:W-:Y:S02]  /*5b980*/  IMAD.MOV.U32 R161, RZ, RZ, R158 ;  /* 0x000000ffffa17224 */ /* 0x000fe400078e009e */
[----:B------:R-:W-:Y:S01]  /*5b990*/  IMAD.X R31, R169, 0x1, R5, P4 ;  /* 0x00000001a91f7824 */ /* 0x000fe200020e0605 */
[----:B------:R-:W-:Y:S01]  /*5b9a0*/  SHF.R.S32.HI R48, RZ, 0x1f, R245 ;  /* 0x0000001fff307819 */ /* 0x000fe200000114f5 */
[----:B------:R-:W-:Y:S01]  /*5b9b0*/  IMAD.MOV.U32 R158, RZ, RZ, R157 ;  /* 0x000000ffff9e7224 */ /* 0x000fe200078e009d */
[----:B------:R0:W-:Y:S01]  /*5b9c0*/  STL.64 [R1+0x42a8], R24 ;  /* 0x0042a81801007387 */ /* 0x0001e20000100a00 */
[----:B------:R-:W-:-:S02]  /*5b9d0*/  IMAD.MOV.U32 R157, RZ, RZ, R245 ;  /* 0x000000ffff9d7224 */ /* 0x000fc400078e00f5 */
[C---:B------:R-:W-:Y:S02]  /*5b9e0*/  IMAD.X R247, R169.reuse, 0x1, R7, P1 ;  /* 0x00000001a9f77824 */ /* 0x040fe400008e0607 */
[----:B------:R-:W-:Y:S01]  /*5b9f0*/  IMAD.X R245, R169, 0x1, R13, P2 ;  /* 0x00000001a9f57824 */ /* 0x000fe200010e060d */
[----:B------:R-:W-:Y:S01]  /*5ba00*/  SHF.R.S32.HI R171, RZ, 0x1f, R172 ;  /* 0x0000001fffab7819 */ /* 0x000fe200000114ac */
[----:B0-----:R-:W2:Y:S04]  /*5ba10*/  LDL.LU.64 R24, [R1+0x5840] ;  /* 0x0058400001187983 */ /* 0x001ea80000300a00 */
[----:B------:R0:W-:Y:S04]  /*5ba20*/  STL.64 [R1+0x42a0], R30 ;  /* 0x0042a01e01007387 */ /* 0x0001e80000100a00 */
[----:B------:R1:W-:Y:S04]  /*5ba30*/  STL.64 [R1+0x4298], R246 ;  /* 0x004298f601007387 */ /* 0x0003e80000100a00 */
[----:B------:R4:W-:Y:S01]  /*5ba40*/  STL.64 [R1+0x4290], R244 ;  /* 0x004290f401007387 */ /* 0x0009e20000100a00 */
[----:B0-----:R-:W-:-:S02]  /*5ba50*/  IADD3 R30, P4, R172, R4, RZ ;  /* 0x00000004ac1e7210 */ /* 0x001fc40007f9e0ff */
[----:B-1----:R-:W-:-:S03]  /*5ba60*/  IADD3 R246, P1, R172, R6, RZ ;  /* 0x00000006acf67210 */ /* 0x002fc60007f3e0ff */
[C---:B------:R-:W-:Y:S01]  /*5ba70*/  IMAD.X R31, R171.reuse, 0x1, R3, P4 ;  /* 0x00000001ab1f7824 */ /* 0x040fe200020e0603 */
[----:B----4-:R-:W-:Y:S01]  /*5ba80*/  IADD3 R244, P2, R172, R0, RZ ;  /* 0x00000000acf47210 */ /* 0x010fe20007f5e0ff */
[----:B------:R-:W-:-:S03]  /*5ba90*/  IMAD.X R247, R171, 0x1, R5, P1 ;  /* 0x00000001abf77824 */ /* 0x000fc600008e0605 */
[----:B------:R0:W-:Y:S01]  /*5baa0*/  STL.64 [R1+0x4288], R30 ;  /* 0x0042881e01007387 */ /* 0x0001e20000100a00 */
[----:B------:R-:W-:Y:S02]  /*5bab0*/  IMAD.MOV.U32 R170, RZ, RZ, R159 ;  /* 0x000000ffffaa7224 */ /* 0x000fe400078e009f */
[----:B------:R-:W-:Y:S02]  /*5bac0*/  IMAD.X R245, R171, 0x1, R7, P2 ;  /* 0x00000001abf57824 */ /* 0x000fe400010e0607 */
[----:B------:R-:W-:Y:S02]  /*5bad0*/  IMAD.MOV.U32 R159, RZ, RZ, R157 ;  /* 0x000000ffff9f7224 */ /* 0x000fe400078e009d */
[----:B------:R-:W-:Y:S01]  /*5bae0*/  IMAD.MOV.U32 R157, RZ, RZ, R48 ;  /* 0x000000ffff9d7224 */ /* 0x000fe200078e0030 */
[----:B------:R-:W-:Y:S01]  /*5baf0*/  IADD3 R48, P4, R172, R2, RZ ;  /* 0x00000002ac307210 */ /* 0x000fe20007f9e0ff */
[----:B------:R-:W-:Y:S01]  /*5bb00*/  IMAD.MOV.U32 R49, RZ, RZ, R74 ;  /* 0x000000ffff317224 */ /* 0x000fe200078e004a */
[----:B0-----:R-:W4:Y:S01]  /*5bb10*/  LDL.LU.64 R30, [R1+0x5838] ;  /* 0x00583800011e7983 */ /* 0x001f220000300a00 */
[----:B------:R-:W-:-:S03]  /*5bb20*/  IMAD.MOV.U32 R169, RZ, RZ, R44 ;  /* 0x000000ffffa97224 */ /* 0x000fc600078e002c */
[----:B------:R0:W-:Y:S01]  /*5bb30*/  STL.64 [R1+0x4280], R246 ;  /* 0x004280f601007387 */ /* 0x0001e20000100a00 */
[----:B------:R-:W-:-:S03]  /*5bb40*/  IMAD.MOV.U32 R44, RZ, RZ, R49 ;  /* 0x000000ffff2c7224 */ /* 0x000fc600078e0031 */
[----:B------:R1:W-:Y:S01]  /*5bb50*/  STL.64 [R1+0x4278], R244 ;  /* 0x004278f401007387 */ /* 0x0003e20000100a00 */
[----:B------:R-:W-:Y:S01]  /*5bb60*/  IMAD.X R49, R171, 0x1, R13, P4 ;  /* 0x00000001ab317824 */ /* 0x000fe200020e060d */
[----:B0-----:R-:W-:Y:S02]  /*5bb70*/  IADD3 R246, P1, R173, R4, RZ ;  /* 0x00000004adf67210 */ /* 0x001fe40007f3e0ff */
[----:B-1----:R-:W-:Y:S01]  /*5bb80*/  SHF.R.S32.HI R245, RZ, 0x1f, R173 ;  /* 0x0000001ffff57819 */ /* 0x002fe200000114ad */
[----:B------:R-:W-:Y:S01]  /*5bb90*/  IMAD.MOV.U32 R171, RZ, RZ, R170 ;  /* 0x000000ffffab7224 */ /* 0x000fe200078e00aa */
[----:B------:R0:W-:Y:S03]  /*5bba0*/  STL.64 [R1+0x4270], R48 ;  /* 0x0042703001007387 */ /* 0x0001e60000100a00 */
[----:B------:R-:W-:Y:S02]  /*5bbb0*/  IMAD.X R247, R245, 0x1, R3, P1 ;  /* 0x00000001f5f77824 */ /* 0x000fe400008e0603 */
[----:B------:R-:W-:Y:S01]  /*5bbc0*/  IMAD.MOV.U32 R170, RZ, RZ, R169 ;  /* 0x000000ffffaa7224 */ /* 0x000fe200078e00a9 */
[----:B------:R-:W-:Y:S01]  /*5bbd0*/  IADD3 R244, P2, R173, R6, RZ ;  /* 0x00000006adf47210 */ /* 0x000fe20007f5e0ff */
[----:B------:R-:W-:-:S02]  /*5bbe0*/  IMAD.MOV.U32 R169, RZ, RZ, R157 ;  /* 0x000000ffffa97224 */ /* 0x000fc400078e009d */
[----:B------:R-:W-:Y:S01]  /*5bbf0*/  IMAD.MOV.U32 R157, RZ, RZ, R44 ;  /* 0x000000ffff9d7224 */ /* 0x000fe200078e002c */
[----:B------:R-:W-:Y:S01]  /*5bc00*/  IADD3 R44, P4, R173, R0, RZ ;  /* 0x00000000ad2c7210 */ /* 0x000fe20007f9e0ff */
[----:B0-----:R-:W4:Y:S04]  /*5bc10*/  LDL.LU.64 R48, [R1+0x5830] ;  /* 0x0058300001307983 */ /* 0x001f280000300a00 */
[----:B------:R0:W-:Y:S01]  /*5bc20*/  STL.64 [R1+0x4268], R246 ;  /* 0x004268f601007387 */ /* 0x0001e20000100a00 */
[----:B------:R-:W-:-:S03]  /*5bc30*/  IMAD.MOV.U32 R172, RZ, RZ, R44 ;  /* 0x000000ffffac7224 */ /* 0x000fc600078e002c */
[----:B------:R1:W-:Y:S01]  /*5bc40*/  STL [R1+0x4258], R44 ;  /* 0x0042582c01007387 */ /* 0x0003e20000100800 */
[----:B0-----:R-:W-:Y:S01]  /*5bc50*/  IMAD.MOV.U32 R247, RZ, RZ, R245 ;  /* 0x000000fffff77224 */ /* 0x001fe200078e00f5 */
[----:B------:R-:W-:Y:S01]  /*5bc60*/  IADD3 R246, P1, R173, R2, RZ ;  /* 0x00000002adf67210 */ /* 0x000fe20007f3e0ff */
[----:B------:R-:W-:Y:S02]  /*5bc70*/  IMAD.MOV.U32 R173, RZ, RZ, R45 ;  /* 0x000000ffffad7224 */ /* 0x000fe400078e002d */
[C---:B------:R-:W-:Y:S01]  /*5bc80*/  IMAD.X R245, R247.reuse, 0x1, R5, P2 ;  /* 0x00000001f7f57824 */ /* 0x040fe200010e0605 */
[----:B-1----:R-:W4:Y:S01]  /*5bc90*/  LDL.LU.64 R44, [R1+0x5828] ;  /* 0x00582800012c7983 */ /* 0x002f220000300a00 */
[----:B------:R-:W-:-:S03]  /*5bca0*/  IMAD.X R173, R247, 0x1, R7, P4 ;  /* 0x00000001f7ad7824 */ /* 0x000fc600020e0607 */
[----:B------:R0:W-:Y:S04]  /*5bcb0*/  STL.64 [R1+0x4260], R244 ;  /* 0x004260f401007387 */ /* 0x0001e80000100a00 */
[----:B------:R1:W-:Y:S01]  /*5bcc0*/  STL [R1+0x425c], R173 ;  /* 0x00425cad01007387 */ /* 0x0003e20000100800 */
[----:B------:R-:W-:Y:S01]  /*5bcd0*/  IMAD.X R247, R247, 0x1, R13, P1 ;  /* 0x00000001f7f77824 */ /* 0x000fe200008e060d */
[C---:B0-----:R-:W-:Y:S02]  /*5bce0*/  IADD3 R244, P2, R174.reuse, R4, RZ ;  /* 0x00000004aef47210 */ /* 0x041fe40007f5e0ff */
[----:B-1----:R-:W-:Y:S02]  /*5bcf0*/  SHF.R.S32.HI R173, RZ, 0x1f, R174 ;  /* 0x0000001fffad7819 */ /* 0x002fe400000114ae */
[----:B------:R0:W-:Y:S03]  /*5bd00*/  STL.64 [R1+0x4250], R246 ;  /* 0x004250f601007387 */ /* 0x0001e60000100a00 */
[----:B------:R-:W-:Y:S01]  /*5bd10*/  IMAD.X R245, R173, 0x1, R3, P2 ;  /* 0x00000001adf57824 */ /* 0x000fe200010e0603 */
[----:B------:R-:W-:-:S04]  /*5bd20*/  IADD3 R172, P4, R174, R6, RZ ;  /* 0x00000006aeac7210 */ /* 0x000fc80007f9e0ff */
[----:B------:R1:W-:Y:S01]  /*5bd30*/  STL.64 [R1+0x4248], R244 ;  /* 0x004248f401007387 */ /* 0x0003e20000100a00 */
[----:B0-----:R-:W-:Y:S01]  /*5bd40*/  IADD3 R246, P1, R174, R0, RZ ;  /* 0x00000000aef67210 */ /* 0x001fe20007f3e0ff */
[----:B-1----:R-:W-:-:S04]  /*5bd50*/  IMAD.MOV.U32 R245, RZ, RZ, R173 ;  /* 0x000000fffff57224 */ /* 0x002fc800078e00ad */
[C---:B------:R-:W-:Y:S01]  /*5bd60*/  IMAD.X R173, R245.reuse, 0x1, R5, P4 ;  /* 0x00000001f5ad7824 */ /* 0x040fe200020e0605 */
[----:B------:R-:W-:Y:S02]  /*5bd70*/  IADD3 R244, P2, R174, R2, RZ ;  /* 0x00000002aef47210 */ /* 0x000fe40007f5e0ff */
[----:B------:R-:W-:Y:S02]  /*5bd80*/  SHF.R.S32.HI R174, RZ, 0x1f, R175 ;  /* 0x0000001fffae7819 */ /* 0x000fe400000114af */
[----:B------:R0:W-:Y:S01]  /*5bd90*/  STL.64 [R1+0x4240], R172 ;  /* 0x004240ac01007387 */ /* 0x0001e20000100a00 */
[C---:B------:R-:W-:Y:S02]  /*5bda0*/  IMAD.X R247, R245.reuse, 0x1, R7, P1 ;  /* 0x00000001f5f77824 */ /* 0x040fe400008e0607 */
[----:B------:R-:W-:Y:S01]  /*5bdb0*/  IMAD.X R245, R245, 0x1, R13, P2 ;  /* 0x00000001f5f57824 */ /* 0x000fe200010e060d */
[C---:B0-----:R-:W-:Y:S02]  /*5bdc0*/  IADD3 R172, P4, R175.reuse, R4, RZ ;  /* 0x00000004afac7210 */ /* 0x041fe40007f9e0ff */
[----:B------:R0:W-:Y:S03]  /*5bdd0*/  STL.64 [R1+0x4238], R246 ;  /* 0x004238f601007387 */ /* 0x0001e60000100a00 */
[----:B------:R-:W-:Y:S01]  /*5bde0*/  IMAD.X R173, R174, 0x1, R3, P4 ;  /* 0x00000001aead7824 */ /* 0x000fe200020e0603 */
[----:B------:R1:W-:Y:S04]  /*5bdf0*/  STL.64 [R1+0x4230], R244 ;  /* 0x004230f401007387 */ /* 0x0003e80000100a00 */
[----:B------:R3:W-:Y:S01]  /*5be00*/  STL.64 [R1+0x4228], R172 ;  /* 0x004228ac01007387 */ /* 0x0007e20000100a00 */
[----:B0-----:R-:W-:-:S02]  /*5be10*/  IADD3 R246, P1, R175, R6, RZ ;  /* 0x00000006aff67210 */ /* 0x001fc40007f3e0ff */
[----:B-1----:R-:W-:Y:S01]  /*5be20*/  IADD3 R244, P2, R175, R0, RZ ;  /* 0x00000000aff47210 */ /* 0x002fe20007f5e0ff */
[----:B---3--:R-:W-:-:S04]  /*5be30*/  IMAD.MOV.U32 R173, RZ, RZ, R174 ;  /* 0x000000ffffad7224 */ /* 0x008fc800078e00ae */
[C---:B------:R-:W-:Y:S02]  /*5be40*/  IMAD.X R247, R173.reuse, 0x1, R5, P1 ;  /* 0x00000001adf77824 */ /* 0x040fe400008e0605 */
[----:B------:R-:W-:Y:S01]  /*5be50*/  IMAD.X R245, R173, 0x1, R7, P2 ;  /* 0x00000001adf57824 */ /* 0x000fe200010e0607 */
[----:B------:R-:W-:Y:S02]  /*5be60*/  IADD3 R172, P4, R175, R2, RZ ;  /* 0x00000002afac7210 */ /* 0x000fe40007f9e0ff */
[----:B------:R0:W-:Y:S01]  /*5be70*/  STL.64 [R1+0x4220], R246 ;  /* 0x004220f601007387 */ /* 0x0001e20000100a00 */
[----:B------:R-:W-:Y:S02]  /*5be80*/  IADD3 R174, P1, R176, R4, RZ ;  /* 0x00000004b0ae7210 */ /* 0x000fe40007f3e0ff */
[----:B------:R-:W-:Y:S01]  /*5be90*/  IMAD.X R173, R173, 0x1, R13, P4 ;  /* 0x00000001adad7824 */ /* 0x000fe200020e060d */
[----:B0-----:R-:W3:Y:S04]  /*5bea0*/  LDL.LU.64 R246, [R1+0x5820] ;  /* 0x0058200001f67983 */ /* 0x001ee80000300a00 */
        /* <DEDUP_REMOVED lines=10> */
[----:B------:R-:W-:-:S03]  /*5bf50*/  IMAD.X R173, R176, 0x1, R7, P4 ;  /* 0x00000001b0ad7824 */ /* 0x000fc600020e0607 */
[----:B------:R0:W-:Y:S01]  /*5bf60*/  STL.64 [R1+0x4200], R244 ;  /* 0x004200f401007387 */ /* 0x0001e20000100a00 */
[----:B------:R-:W-:-:S03]  /*5bf70*/  IMAD.X R175, R176, 0x1, R13, P1 ;  /* 0x00000001b0af7824 */ /* 0x000fc600008e060d */
        /* <DEDUP_REMOVED lines=12> */
[----:B0-----:R-:W3:Y:S04]  /*5c040*/  LDL.LU.64 R244, [R1+0x5818] ;  /* 0x0058180001f47983 */ /* 0x001ee80000300a00 */
        /* <DEDUP_REMOVED lines=20> */
[----:B------:R-:W-:-:S04]  /*5c190*/  IMAD.MOV.U32 R172, RZ, RZ, R169 ;  /* 0x000000ffffac7224 */ /* 0x000fc800078e00a9 */
[----:B------:R-:W-:Y:S02]  /*5c1a0*/  IMAD.X R175, R173, 0x1, R3, P1 ;  /* 0x00000001adaf7824 */ /* 0x000fe400008e0603 */
[----:B------:R-:W-:Y:S01]  /*5c1b0*/  IMAD.MOV.U32 R169, RZ, RZ, R167 ;  /* 0x000000ffffa97224 */ /* 0x000fe200078e00a7 */
[C---:B------:R-:W-:Y:S01]  /*5c1c0*/  IADD3 R176, P2, R179.reuse, R6, RZ ;  /* 0x00000006b3b07210 */ /* 0x040fe20007f5e0ff */
[----:B------:R-:W-:Y:S01]  /*5c1d0*/  IMAD.MOV.U32 R167, RZ, RZ, R166 ;  /* 0x000000ffffa77224 */ /* 0x000fe200078e00a6 */
[----:B------:R0:W-:Y:S01]  /*5c1e0*/  STL.64 [R1+0x41a8], R174 ;  /* 0x0041a8ae01007387 */ /* 0x0001e20000100a00 */
[----:B------:R-:W-:Y:S02]  /*5c1f0*/  IMAD.MOV.U32 R166, RZ, RZ, R164 ;  /* 0x000000ffffa67224 */ /* 0x000fe400078e00a4 */
        /* <DEDUP_REMOVED lines=11> */
[----:B------:R-:W-:Y:S01]  /*5c2b0*/  IADD3 R178, P4, R180, R6, RZ ;  /* 0x00000006b4b27210 */ /* 0x000fe20007f9e0ff */
[----:B0-----:R-:W3:Y:S01]  /*5c2c0*/  LDL.LU.64 R150, [R1+0x5810] ;  /* 0x0058100001967983 */ /* 0x001ee20000300a00 */
[----:B------:R-:W-:-:S03]  /*5c2d0*/  IMAD.X R175, R175, 0x1, R13, P1 ;  /* 0x00000001afaf7824 */ /* 0x000fc600008e060d */
[----:B------:R0:W-:Y:S04]  /*5c2e0*/  STL.64 [R1+0x41a0], R176 ;  /* 0x0041a0b001007387 */ /* 0x0001e80000100a00 */
[----:B------:R1:W-:Y:S01]  /*5c2f0*/  STL [R1+0x419c], R179 ;  /* 0x00419cb301007387 */ /* 0x0003e20000100800 */
[----:B0-----:R-:W-:-:S03]  /*5c300*/  IADD3 R176, P2, R180, R4, RZ ;  /* 0x00000004b4b07210 */ /* 0x001fc60007f5e0ff */
[----:B------:R0:W-:Y:S01]  /*5c310*/  STL.64 [R1+0x4190], R174 ;  /* 0x004190ae01007387 */ /* 0x0001e20000100a00 */
[C---:B-1----:R-:W-:Y:S02]  /*5c320*/  IMAD.X R179, R173.reuse, 0x1, R5, P4 ;  /* 0x00000001adb37824 */ /* 0x042fe400020e0605 */
[----:B------:R-:W-:-:S05]  /*5c330*/  IMAD.X R177, R173, 0x1, R3, P2 ;  /* 0x00000001adb17824 */ /* 0x000fca00010e0603 */
[----:B------:R1:W-:Y:S01]  /*5c340*/  STL.64 [R1+0x4188], R176 ;  /* 0x004188b001007387 */ /* 0x0003e20000100a00 */
[----:B0-----:R-:W-:-:S03]  /*5c350*/  IADD3 R174, P1, R180, R0, RZ ;  /* 0x00000000b4ae7210 */ /* 0x001fc60007f3e0ff */
[----:B------:R0:W-:Y:S02]  /*5c360*/  STL.64 [R1+0x4180], R178 ;  /* 0x004180b201007387 */ /* 0x0001e40000100a00 */
[----:B------:R-:W-:Y:S01]  /*5c370*/  IMAD.X R175, R173, 0x1, R7, P1 ;  /* 0x00000001adaf7824 */ /* 0x000fe200008e0607 */
[----:B-1----:R-:W-:Y:S02]  /*5c380*/  IADD3 R176, P2, R180, R2, RZ ;  /* 0x00000002b4b07210 */ /* 0x002fe40007f5e0ff */
[----:B------:R-:W-:Y:S02]  /*5c390*/  SHF.R.S32.HI R180, RZ, 0x1f, R181 ;  /* 0x0000001fffb47819 */ /* 0x000fe400000114b5 */
[----:B0-----:R-:W-:Y:S01]  /*5c3a0*/  IADD3 R178, P4, R181, R4, RZ ;  /* 0x00000004b5b27210 */ /* 0x001fe20007f9e0ff */
[----:B------:R-:W-:Y:S01]  /*5c3b0*/  IMAD.X R177, R173, 0x1, R13, P2 ;  /* 0x00000001adb17824 */ /* 0x000fe200010e060d */
[----:B------:R0:W-:Y:S03]  /*5c3c0*/  STL.64 [R1+0x4178], R174 ;  /* 0x004178ae01007387 */ /* 0x0001e60000100a00 */
[----:B------:R-:W-:Y:S01]  /*5c3d0*/  IMAD.X R179, R180, 0x1, R3, P4 ;  /* 0x00000001b4b37824 */ /* 0x000fe200020e0603 */
[----:B------:R1:W-:Y:S04]  /*5c3e0*/  STL.64 [R1+0x4170], R176 ;  /* 0x004170b001007387 */ /* 0x0003e80000100a00 */
[----:B------:R2:W-:Y:S01]  /*5c3f0*/  STL.64 [R1+0x4168], R178 ;  /* 0x004168b201007387 */ /* 0x0005e20000100a00 */
[----:B0-----:R-:W-:-:S02]  /*5c400*/  IADD3 R174, P1, R181, R6, RZ ;  /* 0x00000006b5ae7210 */ /* 0x001fc40007f3e0ff */
[----:B-1----:R-:W-:-:S03]  /*5c410*/  IADD3 R176, P2, R181, R0, RZ ;  /* 0x00000000b5b07210 */ /* 0x002fc60007f5e0ff */
[C---:B------:R-:W-:Y:S01]  /*5c420*/  IMAD.X R175, R180.reuse, 0x1, R5, P1 ;  /* 0x00000001b4af7824 */ /* 0x040fe200008e0605 */
[----:B--2---:R-:W-:Y:S01]  /*5c430*/  IADD3 R178, P4, R181, R2, RZ ;  /* 0x00000002b5b27210 */ /* 0x004fe20007f9e0ff */
[----:B------:R-:W-:Y:S02]  /*5c440*/  IMAD.MOV.U32 R173, RZ, RZ, R169 ;  /* 0x000000ffffad7224 */ /* 0x000fe400078e00a9 */
[C---:B------:R-:W-:Y:S01]  /*5c450*/  IMAD.X R177, R180.reuse, 0x1, R7, P2 ;  /* 0x00000001b4b17824 */ /* 0x040fe200010e0607 */
[----:B------:R0:W-:Y:S01]  /*5c460*/  STL.64 [R1+0x4160], R174 ;  /* 0x004160ae01007387 */ /* 0x0001e20000100a00 */
[----:B------:R-:W-:Y:S02]  /*5c470*/  IMAD.MOV.U32 R169, RZ, RZ, R163 ;  /* 0x000000ffffa97224 */ /* 0x000fe400078e00a3 */
[----:B------:R-:W-:Y:S02]  /*5c480*/  IMAD.X R179, R180, 0x1, R13, P4 ;  /* 0x00000001b4b37824 */ /* 0x000fe400020e060d */
[----:B------:R-:W-:Y:S01]  /*5c490*/  IMAD.MOV.U32 R163, RZ, RZ, R148 ;  /* 0x000000ffffa37224 */ /* 0x000fe200078e0094 */
[----:B------:R-:W-:Y:S01]  /*5c4a0*/  IADD3 R148, P1, R182, R4, RZ ;  /* 0x00000004b6947210 */ /* 0x000fe20007f3e0ff */
[----:B------:R-:W-:Y:S01]  /*5c4b0*/  IMAD.MOV.U32 R149, RZ, RZ, R82 ;  /* 0x000000ffff957224 */ /* 0x000fe200078e0052 */
[----:B------:R1:W-:Y:S01]  /*5c4c0*/  STL.64 [R1+0x4158], R176 ;  /* 0x004158b001007387 */ /* 0x0003e20000100a00 */
[----:B0-----:R-:W-:Y:S01]  /*5c4d0*/  IMAD.MOV.U32 R174, RZ, RZ, R172 ;  /* 0x000000ffffae7224 */ /* 0x001fe200078e00ac */
[----:B------:R-:W-:Y:S01]  /*5c4e0*/  SHF.R.S32.HI R175, RZ, 0x1f, R182 ;  /* 0x0000001fffaf7819 */ /* 0x000fe200000114b6 */
[----:B------:R-:W-:Y:S01]  /*5c4f0*/  IMAD.MOV.U32 R172, RZ, RZ, R164 ;  /* 0x000000ffffac7224 */ /* 0x000fe200078e00a4 */
[----:B------:R0:W-:Y:S01]  /*5c500*/  STL.64 [R1+0x4150], R178 ;  /* 0x004150b201007387 */ /* 0x0001e20000100a00 */
[----:B------:R-:W-:-:S02]  /*5c510*/  IMAD.MOV.U32 R164, RZ, RZ, R162 ;  /* 0x000000ffffa47224 */ /* 0x000fc400078e00a2 */
[----:B------:R-:W-:Y:S01]  /*5c520*/  IMAD.MOV.U32 R162, RZ, RZ, R161 ;  /* 0x000000ffffa27224 */ /* 0x000fe200078e00a1 */
[C---:B-1----:R-:W-:Y:S01]  /*5c530*/  IADD3 R176, P2, R182.reuse, R6, RZ ;  /* 0x00000006b6b07210 */ /* 0x042fe20007f5e0ff */
[----:B------:R-:W-:Y:S02]  /*5c540*/  IMAD.MOV.U32 R161, RZ, RZ, R149 ;  /* 0x000000ffffa17224 */ /* 0x000fe400078e0095 */
[C---:B------:R-:W-:Y:S01]  /*5c550*/  IMAD.X R149, R175.reuse, 0x1, R3, P1 ;  /* 0x00000001af957824 */ /* 0x040fe200008e0603 */
[----:B0-----:R-:W-:Y:S01]  /*5c560*/  IADD3 R178, P4, R182, R0, RZ ;  /* 0x00000000b6b27210 */ /* 0x001fe20007f9e0ff */
[----:B------:R-:W-:-:S03]  /*5c570*/  IMAD.X R177, R175, 0x1, R5, P2 ;  /* 0x00000001afb17824 */ /* 0x000fc600010e0605 */
[----:B------:R0:W-:Y:S01]  /*5c580*/  STL.64 [R1+0x4148], R148 ;  /* 0x0041489401007387 */ /* 0x0001e20000100a00 */
[----:B------:R-:W-:-:S03]  /*5c590*/  IMAD.X R179, R175, 0x1, R7, P4 ;  /* 0x00000001afb37824 */ /* 0x000fc600020e0607 */
[----:B------:R1:W-:Y:S04]  /*5c5a0*/  STL.64 [R1+0x4140], R176 ;  /* 0x004140b001007387 */ /* 0x0003e80000100a00 */
[----:B------:R2:W-:Y:S01]  /*5c5b0*/  STL.64 [R1+0x4138], R178 ;  /* 0x004138b201007387 */ /* 0x0005e20000100a00 */
[----:B0-----:R-:W-:Y:S02]  /*5c5c0*/  IADD3 R148, P1, R182, R2, RZ ;  /* 0x00000002b6947210 */ /* 0x001fe40007f3e0ff */
[----:B-1----:R-:W-:-:S03]  /*5c5d0*/  IADD3 R176, P2, R183, R4, RZ ;  /* 0x00000004b7b07210 */ /* 0x002fc60007f5e0ff */
[----:B------:R-:W-:Y:S01]  /*5c5e0*/  IMAD.X R149, R175, 0x1, R13, P1 ;  /* 0x00000001af957824 */ /* 0x000fe200008e060d */
[----:B--2---:R-:W-:Y:S01]  /*5c5f0*/  SHF.R.S32.HI R178, RZ, 0x1f, R183 ;  /* 0x0000001fffb27819 */ /* 0x004fe200000114b7 */
[----:B------:R-:W-:Y:S02]  /*5c600*/  IMAD.MOV.U32 R175, RZ, RZ, R174 ;  /* 0x000000ffffaf7224 */ /* 0x000fe400078e00ae */
[----:B------:R-:W-:Y:S02]  /*5c610*/  IMAD.MOV.U32 R174, RZ, RZ, R173 ;  /* 0x000000ffffae7224 */ /* 0x000fe400078e00ad */
[----:B------:R-:W-:Y:S02]  /*5c620*/  IMAD.MOV.U32 R173, RZ, RZ, R172 ;  /* 0x000000ffffad7224 */ /* 0x000fe400078e00ac */
[----:B------:R-:W-:Y:S02]  /*5c630*/  IMAD.MOV.U32 R146, RZ, RZ, R57 ;  /* 0x000000ffff927224 */ /* 0x000fe400078e0039 */
[----:B------:R-:W-:-:S02]  /*5c640*/  IMAD.MOV.U32 R172, RZ, RZ, R164 ;  /* 0x000000ffffac7224 */ /* 0x000fc400078e00a4 */
[C---:B------:R-:W-:Y:S02]  /*5c650*/  IMAD.X R177, R178.reuse, 0x1, R3, P2 ;  /* 0x00000001b2b17824 */ /* 0x040fe400010e0603 */
[----:B------:R-:W-:Y:S01]  /*5c660*/  IMAD.MOV.U32 R164, RZ, RZ, R163 ;  /* 0x000000ffffa47224 */ /* 0x000fe200078e00a3 */
[----:B------:R0:W-:Y:S01]  /*5c670*/  STL.64 [R1+0x4130], R148 ;  /* 0x0041309401007387 */ /* 0x0001e20000100a00 */
[----:B------:R-:W-:Y:S01]  /*5c680*/  IMAD.MOV.U32 R163, RZ, RZ, R161 ;  /* 0x000000ffffa37224 */ /* 0x000fe200078e00a1 */
[C---:B------:R-:W-:Y:S01]  /*5c690*/  IADD3 R180, P4, R183.reuse, R6, RZ ;  /* 0x00000006b7b47210 */ /* 0x040fe20007f9e0ff */
[----:B------:R-:W-:Y:S02]  /*5c6a0*/  IMAD.MOV.U32 R161, RZ, RZ, R16 ;  /* 0x000000ffffa17224 */ /* 0x000fe400078e0010 */
[----:B------:R-:W-:Y:S01]  /*5c6b0*/  IMAD.MOV.U32 R16, RZ, RZ, R146 ;  /* 0x000000ffff107224 */ /* 0x000fe200078e0092 */
[----:B------:R-:W-:Y:S01]  /*5c6c0*/  IADD3 R146, P1, R183, R0, RZ ;  /* 0x00000000b7927210 */ /* 0x000fe20007f3e0ff */
[----:B------:R-:W-:Y:S01]  /*5c6d0*/  IMAD.X R181, R178, 0x1, R5, P4 ;  /* 0x00000001b2b57824 */ /* 0x000fe200020e0605 */
[----:B0-----:R-:W2:Y:S04]  /*5c6e0*/  LDL.LU.64 R148, [R1+0x5808] ;  /* 0x0058080001947983 */ /* 0x001ea80000300a00 */
[----:B------:R0:W-:Y:S01]  /*5c6f0*/  STL.64 [R1+0x4128], R176 ;  /* 0x004128b001007387 */ /* 0x0001e20000100a00 */
[----:B------:R-:W-:-:S03]  /*5c700*/  IMAD.MOV.U32 R182, RZ, RZ, R146 ;  /* 0x000000ffffb67224 */ /* 0x000fc600078e0092 */
[----:B------:R1:W-:Y:S01]  /*5c710*/  STL [R1+0x4118], R146 ;  /* 0x0041189201007387 */ /* 0x0003e20000100800 */
[----:B0-----:R-:W-:Y:S01]  /*5c720*/  IADD3 R176, P2, R183, R2, RZ ;  /* 0x00000002b7b07210 */ /* 0x001fe20007f5e0ff */
[----:B------:R-:W-:Y:S02]  /*5c730*/  IMAD.MOV.U32 R183, RZ, RZ, R147 ;  /* 0x000000ffffb77224 */ /* 0x000fe400078e0093 */
[C---:B------:R-:W-:Y:S01]  /*5c740*/  IMAD.X R183, R178.reuse, 0x1, R7, P1 ;  /* 0x00000001b2b77824 */ /* 0x040fe200008e0607 */
[----:B-1----:R-:W2:Y:S01]  /*5c750*/  LDL.LU.64 R146, [R1+0x5800] ;  /* 0x0058000001927983 */ /* 0x002ea20000300a00 */
[----:B------:R-:W-:-:S03]  /*5c760*/  IMAD.X R177, R178, 0x1, R13, P2 ;  /* 0x00000001b2b17824 */ /* 0x000fc600010e060d */
[----:B------:R0:W-:Y:S04]  /*5c770*/  STL.64 [R1+0x4120], R180 ;  /* 0x004120b401007387 */ /* 0x0001e80000100a00 */
[----:B------:R-:W-:Y:S04]  /*5c780*/  STL [R1+0x411c], R183 ;  /* 0x00411cb701007387 */ /* 0x000fe80000100800 */
[----:B------:R1:W-:Y:S01]  /*5c790*/  STL.64 [R1+0x4110], R176 ;  /* 0x004110b001007387 */ /* 0x0003e20000100a00 */
[----:B0-----:R-:W-:Y:S02]  /*5c7a0*/  IADD3 R180, P4, R184, R4, RZ ;  /* 0x00000004b8b47210 */ /* 0x001fe40007f9e0ff */
[----:B-1----:R-:W-:-:S05]  /*5c7b0*/  SHF.R.S32.HI R176, RZ, 0x1f, R184 ;  /* 0x0000001fffb07819 */ /* 0x002fca00000114b8 */
[----:B------:R-:W-:Y:S01]  /*5c7c0*/  IMAD.X R181, R176, 0x1, R3, P4 ;  /* 0x00000001b0b57824 */ /* 0x000fe200020e0603 */
[C---:B------:R-:W-:Y:S02]  /*5c7d0*/  IADD3 R182, P1, R184.reuse, R6, RZ ;  /* 0x00000006b8b67210 */ /* 0x040fe40007f3e0ff */
[C---:B------:R-:W-:Y:S02]  /*5c7e0*/  IADD3 R178, P2, R184.reuse, R0, RZ ;  /* 0x00000000b8b27210 */ /* 0x040fe40007f5e0ff */
[----:B------:R0:W-:Y:S02]  /*5c7f0*/  STL.64 [R1+0x4108], R180 ;  /* 0x004108b401007387 */ /* 0x0001e40000100a00 */
[----:B0-----:R-:W-:Y:S01]  /*5c800*/  IADD3 R180, P4, R184, R2, RZ ;  /* 0x00000002b8b47210 */ /* 0x001fe20007f9e0ff */
[----:B------:R-:W-:-:S04]  /*5c810*/  IMAD.MOV.U32 R184, RZ, RZ, R176 ;  /* 0x000000ffffb87224 */ /* 0x000fc800078e00b0 */
[C---:B------:R-:W-:Y:S02]  /*5c820*/  IMAD.X R183, R184.reuse, 0x1, R5, P1 ;  /* 0x00000001b8b77824 */ /* 0x040fe400008e0605 */
[----:B------:R-:W-:Y:S02]  /*5c830*/  IMAD.X R179, R184, 0x1, R7, P2 ;  /* 0x00000001b8b37824 */ /* 0x000fe400010e0607 */
[----:B------:R-:W-:Y:S01]  /*5c840*/  IMAD.MOV.U32 R176, RZ, RZ, R175 ;  /* 0x000000ffffb07224 */ /* 0x000fe200078e00af */
[----:B------:R0:W-:Y:S01]  /*5c850*/  STL.64 [R1+0x4100], R182 ;  /* 0x004100b601007387 */ /* 0x0001e20000100a00 */
[----:B------:R-:W-:Y:S02]  /*5c860*/  IMAD.MOV.U32 R175, RZ, RZ, R174 ;  /* 0x000000ffffaf7224 */ /* 0x000fe400078e00ae */
[----:B------:R-:W-:Y:S01]  /*5c870*/  IMAD.MOV.U32 R174, RZ, RZ, R173 ;  /* 0x000000ffffae7224 */ /* 0x000fe200078e00ad */
[----:B------:R1:W-:Y:S01]  /*5c880*/  STL.64 [R1+0x40f8], R178 ;  /* 0x0040f8b201007387 */ /* 0x0003e20000100a00 */
[----:B------:R-:W-:-:S02]  /*5c890*/  IMAD.MOV.U32 R173, RZ, RZ, R172 ;  /* 0x000000ffffad7224 */ /* 0x000fc400078e00ac */
[----:B------:R-:W-:Y:S02]  /*5c8a0*/  IMAD.MOV.U32 R172, RZ, RZ, R164 ;  /* 0x000000ffffac7224 */ /* 0x000fe400078e00a4 */
[----:B------:R-:W-:Y:S02]  /*5c8b0*/  IMAD.MOV.U32 R164, RZ, RZ, R163 ;  /* 0x000000ffffa47224 */ /* 0x000fe400078e00a3 */
[----:B------:R-:W-:Y:S01]  /*5c8c0*/  IMAD.MOV.U32 R177, RZ, RZ, R176 ;  /* 0x000000ffffb17224 */ /* 0x000fe200078e00b0 */
[----:B0-----:R-:W-:Y:S01]  /*5c8d0*/  IADD3 R182, P1, R185, R4, RZ ;  /* 0x00000004b9b67210 */ /* 0x001fe20007f3e0ff */
[----:B------:R-:W-:Y:S01]  /*5c8e0*/  IMAD.MOV.U32 R163, RZ, RZ, R161 ;  /* 0x000000ffffa37224 */ /* 0x000fe200078e00a1 */
[----:B-1----:R-:W-:Y:S01]  /*5c8f0*/  SHF.R.S32.HI R179, RZ, 0x1f, R185 ;  /* 0x0000001fffb37819 */ /* 0x002fe200000114b9 */
[----:B------:R-:W-:Y:S02]  /*5c900*/  IMAD.MOV.U32 R176, RZ, RZ, R175 ;  /* 0x000000ffffb07224 */ /* 0x000fe400078e00af */
[----:B------:R-:W-:-:S02]  /*5c910*/  IMAD.MOV.U32 R175, RZ, RZ, R174 ;  /* 0x000000ffffaf7224 */ /* 0x000fc400078e00ae */
[----:B------:R-:W-:Y:S02]  /*5c920*/  IMAD.MOV.U32 R174, RZ, RZ, R173 ;  /* 0x000000ffffae7224 */ /* 0x000fe400078e00ad */
[----:B------:R-:W-:Y:S02]  /*5c930*/  IMAD.X R181, R184, 0x1, R13, P4 ;  /* 0x00000001b8b57824 */ /* 0x000fe400020e060d */
[----:B------:R-:W-:Y:S02]  /*5c940*/  IMAD.MOV.U32 R173, RZ, RZ, R172 ;  /* 0x000000ffffad7224 */ /* 0x000fe400078e00ac */
[----:B------:R-:W-:Y:S02]  /*5c950*/  IMAD.X R183, R179, 0x1, R3, P1 ;  /* 0x00000001b3b77824 */ /* 0x000fe400008e0603 */
[----:B------:R-:W-:Y:S02]  /*5c960*/  IMAD.MOV.U32 R172, RZ, RZ, R163 ;  /* 0x000000ffffac7224 */ /* 0x000fe400078e00a3 */
[----:B------:R-:W-:Y:S01]  /*5c970*/  IMAD.MOV.U32 R163, RZ, RZ, R158 ;  /* 0x000000ffffa37224 */ /* 0x000fe200078e009e */
[----:B------:R0:W-:Y:S01]  /*5c980*/  STL.64 [R1+0x40f0], R180 ;  /* 0x0040f0b401007387 */ /* 0x0001e20000100a00 */
[----:B------:R-:W-:-:S02]  /*5c990*/  IMAD.MOV.U32 R158, RZ, RZ, R16 ;  /* 0x000000ffff9e7224 */ /* 0x000fc400078e0010 */
[----:B------:R-:W-:Y:S01]  /*5c9a0*/  IMAD.MOV.U32 R145, RZ, RZ, R106 ;  /* 0x000000ffff917224 */ /* 0x000fe200078e006a */
[----:B------:R1:W-:Y:S01]  /*5c9b0*/  STL.64 [R1+0x40e8], R182 ;  /* 0x0040e8b601007387 */ /* 0x0003e20000100a00 */
[----:B------:R-:W-:Y:S01]  /*5c9c0*/  IMAD.MOV.U32 R16, RZ, RZ, R144 ;  /* 0x000000ffff107224 */ /* 0x000fe200078e0090 */
[C---:B------:R-:W-:Y:S01]  /*5c9d0*/  IADD3 R144, P2, R185.reuse, R6, RZ ;  /* 0x00000006b9907210 */ /* 0x040fe20007f5e0ff */
[--C-:B------:R-:W-:Y:S01]  /*5c9e0*/  IMAD.MOV.U32 R178, RZ, RZ, R145.reuse ;  /* 0x000000ffffb27224 */ /* 0x100fe200078e0091 */
[----:B------:R-:W-:Y:S02]  /*5c9f0*/  SHF.R.S32.HI R161, RZ, 0x1f, R145 ;  /* 0x0000001fffa17819 */ /* 0x000fe40000011491 */
[C---:B0-----:R-:W-:Y:S01]  /*5ca00*/  IADD3 R180, P4, R185.reuse, R0, RZ ;  /* 0x00000000b9b47210 */ /* 0x041fe20007f9e0ff */
[----:B-1----:R-:W-:Y:S01]  /*5ca10*/  IMAD.MOV.U32 R183, RZ, RZ, R179 ;  /* 0x000000ffffb77224 */ /* 0x002fe200078e00b3 */
[----:B------:R-:W-:Y:S02]  /*5ca20*/  IADD3 R182, P1, R185, R2, RZ ;  /* 0x00000002b9b67210 */ /* 0x000fe40007f3e0ff */
[----:B------:R-:W-:Y:S01]  /*5ca30*/  SHF.R.S32.HI R179, RZ, 0x1f, R186 ;  /* 0x0000001fffb37819 */ /* 0x000fe200000114ba */
[C---:B------:R-:W-:Y:S01]  /*5ca40*/  IMAD.X R145, R183.reuse, 0x1, R5, P2 ;  /* 0x00000001b7917824 */ /* 0x040fe200010e0605 */
[----:B------:R-:W-:Y:S01]  /*5ca50*/  IADD3 R184, P2, R186, R4, RZ ;  /* 0x00000004bab87210 */ /* 0x000fe20007f5e0ff */
[----:B------:R-:W-:-:S02]  /*5ca60*/  IMAD.X R181, R183, 0x1, R7, P4 ;  /* 0x00000001b7b57824 */ /* 0x000fc400020e0607 */
[----:B------:R-:W-:Y:S01]  /*5ca70*/  IMAD.X R183, R183, 0x1, R13, P1 ;  /* 0x00000001b7b77824 */ /* 0x000fe200008e060d */
[----:B------:R0:W-:Y:S01]  /*5ca80*/  STL.64 [R1+0x40e0], R144 ;  /* 0x0040e09001007387 */ /* 0x0001e20000100a00 */
[----:B------:R-:W-:Y:S01]  /*5ca90*/  IMAD.X R185, R179, 0x1, R3, P2 ;  /* 0x00000001b3b97824 */ /* 0x000fe200010e0603 */
[----:B------:R-:W-:Y:S02]  /*5caa0*/  SHF.R.S32.HI R139, RZ, 0x1f, R142 ;  /* 0x0000001fff8b7819 */ /* 0x000fe4000001148e */
[----:B0-----:R-:W2:Y:S04]  /*5cab0*/  LDL.LU.64 R144, [R1+0x57f8] ;  /* 0x0057f80001907983 */ /* 0x001ea80000300a00 */
[----:B------:R0:W-:Y:S04]  /*5cac0*/  STL.64 [R1+0x40d8], R180 ;  /* 0x0040d8b401007387 */ /* 0x0001e80000100a00 */
[----:B------:R1:W-:Y:S04]  /*5cad0*/  STL.64 [R1+0x40d0], R182 ;  /* 0x0040d0b601007387 */ /* 0x0003e80000100a00 */
[----:B------:R4:W-:Y:S01]  /*5cae0*/  STL.64 [R1+0x40c8], R184 ;  /* 0x0040c8b801007387 */ /* 0x0009e20000100a00 */
[----:B0-----:R-:W-:-:S02]  /*5caf0*/  IADD3 R180, P4, R186, R6, RZ ;  /* 0x00000006bab47210 */ /* 0x001fc40007f9e0ff */
[C---:B-1----:R-:W-:Y:S02]  /*5cb00*/  IADD3 R182, P1, R186.reuse, R0, RZ ;  /* 0x00000000bab67210 */ /* 0x042fe40007f3e0ff */
[----:B----4-:R-:W-:Y:S01]  /*5cb10*/  IADD3 R184, P2, R186, R2, RZ ;  /* 0x00000002bab87210 */ /* 0x010fe20007f5e0ff */
[----:B------:R-:W-:Y:S02]  /*5cb20*/  IMAD.MOV.U32 R186, RZ, RZ, R179 ;  /* 0x000000ffffba7224 */ /* 0x000fe400078e00b3 */
[----:B------:R-:W-:Y:S02]  /*5cb30*/  IMAD.MOV.U32 R142, RZ, RZ, R72 ;  /* 0x000000ffff8e7224 */ /* 0x000fe400078e0048 */
[C---:B------:R-:W-:Y:S02]  /*5cb40*/  IMAD.X R181, R186.reuse, 0x1, R5, P4 ;  /* 0x00000001bab57824 */ /* 0x040fe400020e0605 */
[----:B------:R-:W-:Y:S02]  /*5cb50*/  IMAD.MOV.U32 R179, RZ, RZ, R161 ;  /* 0x000000ffffb37224 */ /* 0x000fe400078e00a1 */
[----:B------:R-:W-:Y:S01]  /*5cb60*/  IMAD.MOV.U32 R161, RZ, RZ, R142 ;  /* 0x000000ffffa17224 */ /* 0x000fe200078e008e */
[----:B------:R0:W-:Y:S01]  /*5cb70*/  STL.64 [R1+0x40c0], R180 ;  /* 0x0040c0b401007387 */ /* 0x0001e20000100a00 */
[C---:B------:R-:W-:Y:S01]  /*5cb80*/  IMAD.X R183, R186.reuse, 0x1, R7, P1 ;  /* 0x00000001bab77824 */ /* 0x040fe200008e0607 */
[----:B------:R-:W-:Y:S01]  /*5cb90*/  IADD3 R142, P4, R187, R4, RZ ;  /* 0x00000004bb8e7210 */ /* 0x000fe20007f9e0ff */
[----:B------:R-:W-:-:S03]  /*5cba0*/  IMAD.X R185, R186, 0x1, R13, P2 ;  /* 0x00000001bab97824 */ /* 0x000fc600010e060d */
[----:B------:R1:W-:Y:S01]  /*5cbb0*/  STL.64 [R1+0x40b8], R182 ;  /* 0x0040b8b601007387 */ /* 0x0003e20000100a00 */
[----:B0-----:R-:W-:Y:S01]  /*5cbc0*/  SHF.R.S32.HI R181, RZ, 0x1f, R187 ;  /* 0x0000001fffb57819 */ /* 0x001fe200000114bb */
[----:B------:R-:W-:Y:S02]  /*5cbd0*/  IMAD.MOV.U32 R180, RZ, RZ, R178 ;  /* 0x000000ffffb47224 */ /* 0x000fe400078e00b2 */
[----:B------:R-:W-:Y:S01]  /*5cbe0*/  IMAD.MOV.U32 R178, RZ, RZ, R159 ;  /* 0x000000ffffb27224 */ /* 0x000fe200078e009f */
[----:B------:R0:W-:Y:S01]  /*5cbf0*/  STL.64 [R1+0x40b0], R184 ;  /* 0x0040b0b801007387 */ /* 0x0001e20000100a00 */
[----:B------:R-:W-:Y:S01]  /*5cc00*/  IMAD.MOV.U32 R159, RZ, RZ, R143 ;  /* 0x000000ffff9f7224 */ /* 0x000fe200078e008f */
[----:B-1----:R-:W-:Y:S01]  /*5cc10*/  IADD3 R182, P1, R187, R6, RZ ;  /* 0x00000006bbb67210 */ /* 0x002fe20007f3e0ff */
[----:B------:R-:W-:Y:S01]  /*5cc20*/  IMAD.X R143, R181, 0x1, R3, P4 ;  /* 0x00000001b58f7824 */ /* 0x000fe200020e0603 */
[C---:B------:R-:W-:Y:S02]  /*5cc30*/  IADD3 R186, P4, R187.reuse, R2, RZ ;  /* 0x00000002bbba7210 */ /* 0x040fe40007f9e0ff */
[----:B0-----:R-:W-:Y:S01]  /*5cc40*/  IADD3 R184, P2, R187, R0, RZ ;  /* 0x00000000bbb87210 */ /* 0x001fe20007f5e0ff */
[----:B------:R-:W-:Y:S01]  /*5cc50*/  IMAD.MOV.U32 R187, RZ, RZ, R181 ;  /* 0x000000ffffbb7224 */ /* 0x000fe200078e00b5 */
[----:B------:R0:W-:Y:S03]  /*5cc60*/  STL.64 [R1+0x40a8], R142 ;  /* 0x0040a88e01007387 */ /* 0x0001e60000100a00 */
[C---:B------:R-:W-:Y:S01]  /*5cc70*/  IMAD.X R183, R187.reuse, 0x1, R5, P1 ;  /* 0x00000001bbb77824 */ /* 0x040fe200008e0605 */
[----:B------:R-:W-:Y:S01]  /*5cc80*/  SHF.R.S32.HI R181, RZ, 0x1f, R188 ;  /* 0x0000001fffb57819 */ /* 0x000fe200000114bc */
[C---:B------:R-:W-:Y:S01]  /*5cc90*/  IMAD.X R185, R187.reuse, 0x1, R7, P2 ;  /* 0x00000001bbb97824 */ /* 0x040fe200010e0607 */
[----:B0-----:R-:W4:Y:S04]  /*5cca0*/  LDL.LU.64 R142, [R1+0x57f0] ;  /* 0x0057f000018e7983 */ /* 0x001f280000300a00 */
        /* <DEDUP_REMOVED lines=10> */
[C---:B------:R-:W-:Y:S01]  /*5cd50*/  IMAD.X R187, R181.reuse, 0x1, R7, P4 ;  /* 0x00000001b5bb7824 */ /* 0x040fe200020e0607 */
[----:B-1----:R-:W-:Y:S01]  /*5cd60*/  IADD3 R182, P1, R188, R2, RZ ;  /* 0x00000002bcb67210 */ /* 0x002fe20007f3e0ff */
[----:B------:R0:W-:Y:S04]  /*5cd70*/  STL.64 [R1+0x4080], R184 ;  /* 0x004080b801007387 */ /* 0x0001e80000100a00 */
[----:B------:R-:W-:Y:S01]  /*5cd80*/  IMAD.X R183, R181, 0x1, R13, P1 ;  /* 0x00000001b5b77824 */ /* 0x000fe200008e060d */
[----:B------:R1:W-:Y:S01]  /*5cd90*/  STL.64 [R1+0x4078], R186 ;  /* 0x004078ba01007387 */ /* 0x0003e20000100a00 */
[----:B------:R-:W-:-:S03]  /*5cda0*/  SHF.R.S32.HI R188, RZ, 0x1f, R189 ;  /* 0x0000001fffbc7819 */ /* 0x000fc600000114bd */
[----:B------:R3:W-:Y:S01]  /*5cdb0*/  STL.64 [R1+0x4070], R182 ;  /* 0x004070b601007387 */ /* 0x0007e20000100a00 */
[C---:B0-----:R-:W-:Y:S02]  /*5cdc0*/  IADD3 R184, P2, R189.reuse, R4, RZ ;  /* 0x00000004bdb87210 */ /* 0x041fe40007f5e0ff */
[----:B-1----:R-:W-:-:S03]  /*5cdd0*/  IADD3 R186, P4, R189, R6, RZ ;  /* 0x00000006bdba7210 */ /* 0x002fc60007f9e0ff */
[C---:B------:R-:W-:Y:S01]  /*5cde0*/  IMAD.X R185, R188.reuse, 0x1, R3, P2 ;  /* 0x00000001bcb97824 */ /* 0x040fe200010e0603 */
[----:B---3--:R-:W-:Y:S01]  /*5cdf0*/  IADD3 R182, P1, R189, R0, RZ ;  /* 0x00000000bdb67210 */ /* 0x008fe20007f3e0ff */
        /* <DEDUP_REMOVED lines=9> */
[----:B---3--:R-:W-:Y:S01]  /*5ce90*/  IADD3 R182, P1, R190, R6, RZ ;  /* 0x00000006beb67210 */ /* 0x008fe20007f3e0ff */
        /* <DEDUP_REMOVED lines=8> */
[----:B------:R-:W-:Y:S01]  /*5cf20*/  IMAD.X R185, R181, 0x1, R7, P2 ;  /* 0x00000001b5b97824 */ /* 0x000fe200010e0607 */
[----:B---3--:R-:W-:Y:S01]  /*5cf30*/  IADD3 R182, P1, R191, R4, RZ ;  /* 0x00000004bfb67210 */ /* 0x008fe20007f3e0ff */
[----:B------:R-:W-:-:S03]  /*5cf40*/  IMAD.X R187, R181, 0x1, R13, P4 ;  /* 0x00000001b5bb7824 */ /* 0x000fc600020e060d */
[----:B------:R0:W-:Y:S01]  /*5cf50*/  STL.64 [R1+0x4038], R184 ;  /* 0x004038b801007387 */ /* 0x0001e20000100a00 */
[----:B------:R-:W-:-:S03]  /*5cf60*/  IMAD.X R183, R188, 0x1, R3, P1 ;  /* 0x00000001bcb77824 */ /* 0x000fc600008e0603 */
[----:B------:R1:W-:Y:S04]  /*5cf70*/  STL.64 [R1+0x4030], R186 ;  /* 0x004030ba01007387 */ /* 0x0003e80000100a00 */
        /* <DEDUP_REMOVED lines=693> */
[----:B0-----:R-:W-:Y:S01]  /*5fad0*/  IADD3 R184, P2, R249, R0, RZ ;  /* 0x00000000f9b87210 */ /* 0x001fe20007f5e0ff */
[----:B-1----:R-:W-:Y:S02]  /*5fae0*/  IMAD.MOV.U32 R183, RZ, RZ, R180 ;  /* 0x000000ffffb77224 */ /* 0x002fe400078e00b4 */
[----:B------:R-:W-:Y:S02]  /*5faf0*/  IMAD.MOV.U32 R180, RZ, RZ, R179 ;  /* 0x000000ffffb47224 */ /* 0x000fe400078e00b3 */
[----:B------:R-:W-:-:S02]  /*5fb00*/  IMAD.MOV.U32 R179, RZ, RZ, R178 ;  /* 0x000000ffffb37224 */ /* 0x000fc400078e00b2 */
[----:B------:R-:W-:Y:S02]  /*5fb10*/  IMAD.MOV.U32 R178, RZ, RZ, R177 ;  /* 0x000000ffffb27224 */ /* 0x000fe400078e00b1 */
[----:B------:R-:W-:Y:S02]  /*5fb20*/  IMAD.MOV.U32 R177, RZ, RZ, R176 ;  /* 0x000000ffffb17224 */ /* 0x000fe400078e00b0 */
[----:B------:R-:W-:Y:S02]  /*5fb30*/  IMAD.MOV.U32 R176, RZ, RZ, R175 ;  /* 0x000000ffffb07224 */ /* 0x000fe400078e00af */
[----:B------:R-:W-:Y:S02]  /*5fb40*/  IMAD.MOV.U32 R175, RZ, RZ, R174 ;  /* 0x000000ffffaf7224 */ /* 0x000fe400078e00ae */
[----:B------:R-:W-:Y:S02]  /*5fb50*/  IMAD.X R185, R181, 0x1, R7, P2 ;  /* 0x00000001b5b97824 */ /* 0x000fe400010e0607 */
[----:B------:R-:W-:Y:S01]  /*5fb60*/  IMAD.MOV.U32 R174, RZ, RZ, R173 ;  /* 0x000000ffffae7224 */ /* 0x000fe200078e00ad */
[----:B------:R-:W-:Y:S01]  /*5fb70*/  IADD3 R188, P4, R249, R2, RZ ;  /* 0x00000002f9bc7210 */ /* 0x000fe20007f9e0ff */
[----:B------:R-:W-:-:S02]  /*5fb80*/  IMAD.MOV.U32 R173, RZ, RZ, R172 ;  /* 0x000000ffffad7224 */ /* 0x000fc400078e00ac */
[----:B------:R-:W-:Y:S02]  /*5fb90*/  IMAD.MOV.U32 R172, RZ, RZ, R16 ;  /* 0x000000ffffac7224 */ /* 0x000fe400078e0010 */
[----:B------:R-:W-:Y:S01]  /*5fba0*/  IMAD.MOV.U32 R194, RZ, RZ, R180 ;  /* 0x000000ffffc27224 */ /* 0x000fe200078e00b4 */
[----:B------:R-:W3:Y:S01]  /*5fbb0*/  LDL.LU R16, [R1+0x2060] ;  /* 0x0020600001107983 */ /* 0x000ee20000300800 */
[----:B------:R-:W-:Y:S01]  /*5fbc0*/  IMAD.MOV.U32 R180, RZ, RZ, R179 ;  /* 0x000000ffffb47224 */ /* 0x000fe200078e00b3 */
[----:B------:R-:W-:Y:S01]  /*5fbd0*/  IADD3 R186, P1, R250, R4, RZ ;  /* 0x00000004faba7210 */ /* 0x000fe20007f3e0ff */
[----:B------:R-:W-:Y:S01]  /*5fbe0*/  IMAD.MOV.U32 R179, RZ, RZ, R178 ;  /* 0x000000ffffb37224 */ /* 0x000fe200078e00b2 */
[----:B------:R0:W-:Y:S01]  /*5fbf0*/  STL.64 [R1+0x3960], R184 ;  /* 0x003960b801007387 */ /* 0x0001e20000100a00 */
[----:B------:R-:W-:Y:S01]  /*5fc00*/  SHF.R.S32.HI R182, RZ, 0x1f, R250 ;  /* 0x0000001fffb67819 */ /* 0x000fe200000114fa */
[----:B------:R-:W-:Y:S02]  /*5fc10*/  IMAD.MOV.U32 R178, RZ, RZ, R177 ;  /* 0x000000ffffb27224 */ /* 0x000fe400078e00b1 */
[----:B------:R-:W-:-:S02]  /*5fc20*/  IMAD.MOV.U32 R177, RZ, RZ, R176 ;  /* 0x000000ffffb17224 */ /* 0x000fc400078e00b0 */
[----:B------:R-:W-:Y:S02]  /*5fc30*/  IMAD.X R189, R181, 0x1, R13, P4 ;  /* 0x00000001b5bd7824 */ /* 0x000fe400020e060d */
[----:B------:R-:W-:Y:S01]  /*5fc40*/  IMAD.MOV.U32 R176, RZ, RZ, R175 ;  /* 0x000000ffffb07224 */ /* 0x000fe200078e00af */
[----:B0-----:R-:W-:Y:S01]  /*5fc50*/  IADD3 R184, P2, R250, R6, RZ ;  /* 0x00000006fab87210 */ /* 0x001fe20007f5e0ff */
[----:B------:R-:W-:Y:S02]  /*5fc60*/  IMAD.MOV.U32 R175, RZ, RZ, R174 ;  /* 0x000000ffffaf7224 */ /* 0x000fe400078e00ae */
[----:B------:R-:W-:Y:S02]  /*5fc70*/  IMAD.MOV.U32 R174, RZ, RZ, R173 ;  /* 0x000000ffffae7224 */ /* 0x000fe400078e00ad */
[----:B------:R-:W-:Y:S02]  /*5fc80*/  IMAD.X R187, R182, 0x1, R3, P1 ;  /* 0x00000001b6bb7824 */ /* 0x000fe400008e0603 */
[----:B------:R-:W-:-:S02]  /*5fc90*/  IMAD.MOV.U32 R173, RZ, RZ, R172 ;  /* 0x000000ffffad7224 */ /* 0x000fc400078e00ac */
[----:B------:R-:W-:Y:S01]  /*5fca0*/  IMAD.X R185, R182, 0x1, R5, P2 ;  /* 0x00000001b6b97824 */ /* 0x000fe200010e0605 */
[----:B------:R-:W-:Y:S01]  /*5fcb0*/  STL.64 [R1+0x3958], R188 ;  /* 0x003958bc01007387 */ /* 0x000fe20000100a00 */
[----:B------:R-:W-:Y:S02]  /*5fcc0*/  IMAD.MOV.U32 R172, RZ, RZ, R171 ;  /* 0x000000ffffac7224 */ /* 0x000fe400078e00ab */
[----:B------:R-:W-:Y:S02]  /*5fcd0*/  IMAD.MOV.U32 R171, RZ, RZ, R137 ;  /* 0x000000ffffab7224 */ /* 0x000fe400078e0089 */
[----:B------:R-:W3:Y:S04]  /*5fce0*/  LDL.LU R137, [R1+0x57e8] ;  /* 0x0057e80001897983 */ /* 0x000ee80000300800 */
[----:B------:R0:W-:Y:S01]  /*5fcf0*/  STL.64 [R1+0x3948], R186 ;  /* 0x003948ba01007387 */ /* 0x0001e20000100a00 */
[----:B------:R-:W-:-:S03]  /*5fd00*/  IADD3 R190, P4, R250, R0, RZ ;  /* 0x00000000fabe7210 */ /* 0x000fc60007f9e0ff */
[----:B------:R1:W-:Y:S02]  /*5fd10*/  STL.64 [R1+0x3940], R184 ;  /* 0x003940b801007387 */ /* 0x0003e40000100a00 */
[----:B------:R-:W-:Y:S01]  /*5fd20*/  IMAD.X R191, R182, 0x1, R7, P4 ;  /* 0x00000001b6bf7824 */ /* 0x000fe200020e0607 */
[----:B0-----:R-:W-:Y:S01]  /*5fd30*/  IADD3 R186, P1, R250, R2, RZ ;  /* 0x00000002faba7210 */ /* 0x001fe20007f3e0ff */
[----:B-1----:R-:W-:Y:S02]  /*5fd40*/  IMAD.MOV.U32 R184, RZ, RZ, R180 ;  /* 0x000000ffffb87224 */ /* 0x002fe400078e00b4 */
        /* <DEDUP_REMOVED lines=8> */
[----:B------:R-:W-:-:S02]  /*5fdd0*/  IMAD.X R187, R182, 0x1, R13, P1 ;  /* 0x00000001b6bb7824 */ /* 0x000fc400008e060d */
[----:B------:R-:W-:Y:S02]  /*5fde0*/  IMAD.MOV.U32 R172, RZ, RZ, R171 ;  /* 0x000000ffffac7224 */ /* 0x000fe400078e00ab */
[----:B------:R-:W-:Y:S02]  /*5fdf0*/  IMAD.MOV.U32 R171, RZ, RZ, R17 ;  /* 0x000000ffffab7224 */ /* 0x000fe400078e0011 */
[----:B------:R-:W3:Y:S04]  /*5fe00*/  LDL.LU R17, [R1+0x2124] ;  /* 0x0021240001117983 */ /* 0x000ee80000300800 */
[----:B------:R-:W-:Y:S04]  /*5fe10*/  STL.64 [R1+0x3930], R190 ;  /* 0x003930be01007387 */ /* 0x000fe80000100a00 */
[----:B------:R0:W-:Y:S01]  /*5fe20*/  STL.64 [R1+0x3928], R186 ;  /* 0x003928ba01007387 */ /* 0x0001e20000100a00 */
[----:B------:R-:W-:-:S02]  /*5fe30*/  IADD3 R188, P2, R251, R4, RZ ;  /* 0x00000004fbbc7210 */ /* 0x000fc40007f5e0ff */
[----:B------:R-:W-:Y:S01]  /*5fe40*/  SHF.R.S32.HI R181, RZ, 0x1f, R251 ;  /* 0x0000001fffb57819 */ /* 0x000fe200000114fb */
[----:B0-----:R-:W-:Y:S02]  /*5fe50*/  IMAD.MOV.U32 R187, RZ, RZ, R180 ;  /* 0x000000ffffbb7224 */ /* 0x001fe400078e00b4 */
[----:B------:R-:W-:Y:S02]  /*5fe60*/  IMAD.MOV.U32 R180, RZ, RZ, R179 ;  /* 0x000000ffffb47224 */ /* 0x000fe400078e00b3 */
[----:B------:R-:W-:Y:S02]  /*5fe70*/  IMAD.MOV.U32 R179, RZ, RZ, R178 ;  /* 0x000000ffffb37224 */ /* 0x000fe400078e00b2 */
[----:B------:R-:W-:Y:S01]  /*5fe80*/  IMAD.MOV.U32 R178, RZ, RZ, R177 ;  /* 0x000000ffffb27224 */ /* 0x000fe200078e00b1 */
[----:B------:R-:W-:Y:S01]  /*5fe90*/  IADD3 R190, P4, R251, R6, RZ ;  /* 0x00000006fbbe7210 */ /* 0x000fe20007f9e0ff */
[----:B------:R-:W-:Y:S02]  /*5fea0*/  IMAD.MOV.U32 R177, RZ, RZ, R176 ;  /* 0x000000ffffb17224 */ /* 0x000fe400078e00b0 */
[----:B------:R-:W-:-:S02]  /*5feb0*/  IMAD.MOV.U32 R176, RZ, RZ, R175 ;  /* 0x000000ffffb07224 */ /* 0x000fc400078e00af */
[----:B------:R-:W-:Y:S02]  /*5fec0*/  IMAD.MOV.U32 R175, RZ, RZ, R174 ;  /* 0x000000ffffaf7224 */ /* 0x000fe400078e00ae */
[----:B------:R-:W-:Y:S02]  /*5fed0*/  IMAD.MOV.U32 R174, RZ, RZ, R173 ;  /* 0x000000ffffae7224 */ /* 0x000fe400078e00ad */
[----:B------:R-:W-:Y:S02]  /*5fee0*/  IMAD.MOV.U32 R173, RZ, RZ, R172 ;  /* 0x000000ffffad7224 */ /* 0x000fe400078e00ac */
[----:B------:R-:W-:Y:S02]  /*5fef0*/  IMAD.X R189, R181, 0x1, R3, P2 ;  /* 0x00000001b5bd7824 */ /* 0x000fe400010e0603 */
[----:B------:R-:W-:Y:S02]  /*5ff00*/  IMAD.MOV.U32 R186, RZ, RZ, R180 ;  /* 0x000000ffffba7224 */ /* 0x000fe400078e00b4 */
[----:B------:R-:W-:-:S02]  /*5ff10*/  IMAD.MOV.U32 R172, RZ, RZ, R171 ;  /* 0x000000ffffac7224 */ /* 0x000fc400078e00ab */
[----:B------:R-:W-:Y:S01]  /*5ff20*/  IMAD.MOV.U32 R180, RZ, RZ, R179 ;  /* 0x000000ffffb47224 */ /* 0x000fe200078e00b3 */
[----:B------:R-:W-:Y:S01]  /*5ff30*/  SHF.R.S32.HI R57, RZ, 0x1f, R140 ;  /* 0x0000001fff397819 */ /* 0x000fe2000001148c */
[----:B------:R-:W-:Y:S02]  /*5ff40*/  IMAD.MOV.U32 R171, RZ, RZ, R170 ;  /* 0x000000ffffab7224 */ /* 0x000fe400078e00aa */
[----:B------:R-:W-:Y:S02]  /*5ff50*/  IMAD.X R191, R181, 0x1, R5, P4 ;  /* 0x00000001b5bf7824 */ /* 0x000fe400020e0605 */
[----:B------:R-:W-:Y:S02]  /*5ff60*/  IMAD.MOV.U32 R179, RZ, RZ, R178 ;  /* 0x000000ffffb37224 */ /* 0x000fe400078e00b2 */
[----:B------:R-:W-:Y:S02]  /*5ff70*/  IMAD.MOV.U32 R170, RZ, RZ, R140 ;  /* 0x000000ffffaa7224 */ /* 0x000fe400078e008c */
[----:B------:R-:W-:Y:S01]  /*5ff80*/  IMAD.MOV.U32 R178, RZ, RZ, R177 ;  /* 0x000000ffffb27224 */ /* 0x000fe200078e00b1 */
[----:B------:R-:W3:Y:S01]  /*5ff90*/  LDL.LU R140, [R1+0x57e4] ;  /* 0x0057e400018c7983 */ /* 0x000ee20000300800 */
[----:B------:R-:W-:Y:S01]  /*5ffa0*/  IMAD.MOV.U32 R177, RZ, RZ, R176 ;  /* 0x000000ffffb17224 */ /* 0x000fe200078e00b0 */
[----:B------:R-:W-:Y:S01]  /*5ffb0*/  IADD3 R192, P1, R251, R0, RZ ;  /* 0x00000000fbc07210 */ /* 0x000fe20007f3e0ff */
[----:B------:R-:W-:Y:S01]  /*5ffc0*/  IMAD.MOV.U32 R176, RZ, RZ, R175 ;  /* 0x000000ffffb07224 */ /* 0x000fe200078e00af */
[----:B------:R0:W-:Y:S01]  /*5ffd0*/  STL.64 [R1+0x3920], R188 ;  /* 0x003920bc01007387 */ /* 0x0001e20000100a00 */
[----:B------:R-:W-:-:S02]  /*5ffe0*/  IMAD.MOV.U32 R185, RZ, RZ, R180 ;  /* 0x000000ffffb97224 */ /* 0x000fc400078e00b4 */
[----:B------:R-:W-:Y:S01]  /*5fff0*/  IMAD.MOV.U32 R175, RZ, RZ, R174 ;  /* 0x000000ffffaf7224 */ /* 0x000fe200078e00ae */
[----:B------:R1:W-:Y:S01]  /*60000*/  STL.64 [R1+0x3918], R190 ;  /* 0x003918be01007387 */ /* 0x0003e20000100a00 */
[----:B------:R-:W-:Y:S01]  /*60010*/  IMAD.MOV.U32 R180, RZ, RZ, R179 ;  /* 0x000000ffffb47224 */ /* 0x000fe200078e00b3 */
[----:B------:R-:W-:Y:S01]  /*60020*/  SHF.R.S32.HI R182, RZ, 0x1f, R252 ;  /* 0x0000001fffb67819 */ /* 0x000fe200000114fc */
[----:B------:R-:W-:Y:S02]  /*60030*/  IMAD.MOV.U32 R174, RZ, RZ, R173 ;  /* 0x000000ffffae7224 */ /* 0x000fe400078e00ad */
[----:B------:R-:W-:Y:S01]  /*60040*/  IMAD.MOV.U32 R179, RZ, RZ, R178 ;  /* 0x000000ffffb37224 */ /* 0x000fe200078e00b2 */
[----:B0-----:R-:W-:Y:S01]  /*60050*/  IADD3 R188, P2, R251, R2, RZ ;  /* 0x00000002fbbc7210 */ /* 0x001fe20007f5e0ff */
[----:B------:R-:W-:Y:S02]  /*60060*/  IMAD.MOV.U32 R173, RZ, RZ, R172 ;  /* 0x000000ffffad7224 */ /* 0x000fe400078e00ac */
[----:B------:R-:W-:Y:S01]  /*60070*/  IMAD.MOV.U32 R178, RZ, RZ, R177 ;  /* 0x000000ffffb27224 */ /* 0x000fe200078e00b1 */
[----:B-1----:R-:W-:Y:S01]  /*60080*/  IADD3 R190, P4, R252, R4, RZ ;  /* 0x00000004fcbe7210 */ /* 0x002fe20007f9e0ff */
[----:B------:R-:W-:-:S02]  /*60090*/  IMAD.MOV.U32 R172, RZ, RZ, R171 ;  /* 0x000000ffffac7224 */ /* 0x000fc400078e00ab */
[----:B------:R-:W-:Y:S02]  /*600a0*/  IMAD.MOV.U32 R177, RZ, RZ, R176 ;  /* 0x000000ffffb17224 */ /* 0x000fe400078e00b0 */
[----:B------:R-:W-:Y:S02]  /*600b0*/  IMAD.MOV.U32 R171, RZ, RZ, R170 ;  /* 0x000000ffffab7224 */ /* 0x000fe400078e00aa */
[C---:B------:R-:W-:Y:S02]  /*600c0*/  IMAD.X R193, R181.reuse, 0x1, R7, P1 ;  /* 0x00000001b5c17824 */ /* 0x040fe400008e0607 */
[----:B------:R-:W-:Y:S02]  /*600d0*/  IMAD.MOV.U32 R176, RZ, RZ, R175 ;  /* 0x000000ffffb07224 */ /* 0x000fe400078e00af */
[----:B------:R-:W-:Y:S02]  /*600e0*/  IMAD.MOV.U32 R170, RZ, RZ, R57 ;  /* 0x000000ffffaa7224 */ /* 0x000fe400078e0039 */
[----:B------:R-:W-:Y:S01]  /*600f0*/  IMAD.X R189, R181, 0x1, R13, P2 ;  /* 0x00000001b5bd7824 */ /* 0x000fe200010e060d */
[----:B------:R-:W3:Y:S01]  /*60100*/  LDL.LU R57, [R1+0x57e0] ;  /* 0x0057e00001397983 */ /* 0x000ee20000300800 */
[----:B------:R-:W-:-:S02]  /*60110*/  IMAD.MOV.U32 R175, RZ, RZ, R174 ;  /* 0x000000ffffaf7224 */ /* 0x000fc400078e00ae */
[----:B------:R-:W-:Y:S02]  /*60120*/  IMAD.MOV.U32 R174, RZ, RZ, R173 ;  /* 0x000000ffffae7224 */ /* 0x000fe400078e00ad */
[----:B------:R-:W-:Y:S02]  /*60130*/  IMAD.MOV.U32 R173, RZ, RZ, R172 ;  /* 0x000000ffffad7224 */ /* 0x000fe400078e00ac */
[----:B------:R-:W-:Y:S01]  /*60140*/  IMAD.X R191, R182, 0x1, R3, P4 ;  /* 0x00000001b6bf7824 */ /* 0x000fe200020e0603 */
[----:B------:R0:W-:Y:S01]  /*60150*/  STL.64 [R1+0x3908], R192 ;  /* 0x003908c001007387 */ /* 0x0001e20000100a00 */
[----:B------:R-:W-:Y:S02]  /*60160*/  IMAD.MOV.U32 R172, RZ, RZ, R171 ;  /* 0x000000ffffac7224 */ /* 0x000fe400078e00ab */
[----:B------:R-:W-:Y:S01]  /*60170*/  IMAD.MOV.U32 R171, RZ, RZ, R170 ;  /* 0x000000ffffab7224 */ /* 0x000fe200078e00aa */
[----:B------:R1:W-:Y:S01]  /*60180*/  STL.64 [R1+0x38f8], R188 ;  /* 0x0038f8bc01007387 */ /* 0x0003e20000100a00 */
[----:B------:R-:W-:-:S03]  /*60190*/  IMAD.MOV.U32 R170, RZ, RZ, R166 ;  /* 0x000000ffffaa7224 */ /* 0x000fc600078e00a6 */
[----:B------:R-:W3:Y:S01]  /*601a0*/  LDL.LU R166, [R1+0x1640] ;  /* 0x0016400001a67983 */ /* 0x000ee20000300800 */
[----:B------:R-:W-:Y:S01]  /*601b0*/  IMAD.MOV.U32 R181, RZ, RZ, R180 ;  /* 0x000000ffffb57224 */ /* 0x000fe200078e00b4 */
[C---:B0-----:R-:W-:Y:S02]  /*601c0*/  IADD3 R192, P1, R252.reuse, R6, RZ ;  /* 0x00000006fcc07210 */ /* 0x041fe40007f3e0ff */
[----:B------:R0:W-:Y:S01]  /*601d0*/  STL.64 [R1+0x38f0], R190 ;  /* 0x0038f0be01007387 */ /* 0x0001e20000100a00 */
[----:B------:R-:W-:Y:S01]  /*601e0*/  IMAD.MOV.U32 R180, RZ, RZ, R179 ;  /* 0x000000ffffb47224 */ /* 0x000fe200078e00b3 */
[----:B-1----:R-:W-:Y:S01]  /*601f0*/  IADD3 R188, P2, R252, R0, RZ ;  /* 0x00000000fcbc7210 */ /* 0x002fe20007f5e0ff */
[----:B------:R-:W-:Y:S02]  /*60200*/  IMAD.MOV.U32 R179, RZ, RZ, R178 ;  /* 0x000000ffffb37224 */ /* 0x000fe400078e00b2 */
[----:B------:R-:W-:Y:S02]  /*60210*/  IMAD.X R193, R182, 0x1, R5, P1 ;  /* 0x00000001b6c17824 */ /* 0x000fe400008e0605 */
[----:B------:R-:W-:Y:S01]  /*60220*/  IMAD.MOV.U32 R178, RZ, RZ, R177 ;  /* 0x000000ffffb27224 */ /* 0x000fe200078e00b1 */
[----:B0-----:R-:W-:Y:S01]  /*60230*/  IADD3 R190, P4, R252, R2, RZ ;  /* 0x00000002fcbe7210 */ /* 0x001fe20007f9e0ff */
[----:B------:R-:W-:-:S02]  /*60240*/  IMAD.MOV.U32 R177, RZ, RZ, R176 ;  /* 0x000000ffffb17224 */ /* 0x000fc400078e00b0 */
[C---:B------:R-:W-:Y:S02]  /*60250*/  IMAD.X R189, R182.reuse, 0x1, R7, P2 ;  /* 0x00000001b6bd7824 */ /* 0x040fe400010e0607 */
[----:B------:R-:W-:Y:S02]  /*60260*/  IMAD.X R191, R182, 0x1, R13, P4 ;  /* 0x00000001b6bf7824 */ /* 0x000fe400020e060d */
[----:B------:R-:W-:Y:S02]  /*60270*/  IMAD.MOV.U32 R176, RZ, RZ, R175 ;  /* 0x000000ffffb07224 */ /* 0x000fe400078e00af */
[----:B------:R-:W-:Y:S02]  /*60280*/  IMAD.MOV.U32 R182, RZ, RZ, R180 ;  /* 0x000000ffffb67224 */ /* 0x000fe400078e00b4 */
[----:B------:R-:W-:Y:S02]  /*60290*/  IMAD.MOV.U32 R175, RZ, RZ, R174 ;  /* 0x000000ffffaf7224 */ /* 0x000fe400078e00ae */
[----:B------:R-:W-:Y:S01]  /*602a0*/  IMAD.MOV.U32 R180, RZ, RZ, R179 ;  /* 0x000000ffffb47224 */ /* 0x000fe200078e00b3 */
[----:B------:R0:W-:Y:S01]  /*602b0*/  STL.64 [R1+0x38e8], R192 ;  /* 0x0038e8c001007387 */ /* 0x0001e20000100a00 */
[----:B------:R-:W-:-:S02]  /*602c0*/  IMAD.MOV.U32 R174, RZ, RZ, R173 ;  /* 0x000000ffffae7224 */ /* 0x000fc400078e00ad */
[----:B------:R-:W-:Y:S02]  /*602d0*/  IMAD.MOV.U32 R179, RZ, RZ, R178 ;  /* 0x000000ffffb37224 */ /* 0x000fe400078e00b2 */
[----:B------:R-:W-:Y:S02]  /*602e0*/  IMAD.MOV.U32 R173, RZ, RZ, R172 ;  /* 0x000000ffffad7224 */ /* 0x000fe400078e00ac */
[----:B------:R-:W-:Y:S02]  /*602f0*/  IMAD.MOV.U32 R178, RZ, RZ, R177 ;  /* 0x000000ffffb27224 */ /* 0x000fe400078e00b1 */
[----:B------:R-:W-:Y:S02]  /*60300*/  IMAD.MOV.U32 R172, RZ, RZ, R171 ;  /* 0x000000ffffac7224 */ /* 0x000fe400078e00ab */
[----:B------:R-:W-:Y:S01]  /*60310*/  IMAD.MOV.U32 R177, RZ, RZ, R176 ;  /* 0x000000ffffb17224 */ /* 0x000fe200078e00b0 */
[----:B0-----:R-:W-:Y:S01]  /*60320*/  IADD3 R192, P1, R183, R4, RZ ;  /* 0x00000004b7c07210 */ /* 0x001fe20007f3e0ff */
[----:B------:R-:W-:-:S02]  /*60330*/  IMAD.MOV.U32 R171, RZ, RZ, R170 ;  /* 0x000000ffffab7224 */ /* 0x000fc400078e00aa */
[----:B------:R-:W-:Y:S01]  /*60340*/  IMAD.MOV.U32 R176, RZ, RZ, R175 ;  /* 0x000000ffffb07224 */ /* 0x000fe200078e00af */
[----:B------:R-:W-:Y:S01]  /*60350*/  SHF.R.S32.HI R138, RZ, 0x1f, R135 ;  /* 0x0000001fff8a7819 */ /* 0x000fe20000011487 */
[----:B------:R-:W-:Y:S02]  /*60360*/  IMAD.MOV.U32 R170, RZ, RZ, R169 ;  /* 0x000000ffffaa7224 */ /* 0x000fe400078e00a9 */
[----:B------:R-:W-:Y:S02]  /*60370*/  IMAD.MOV.U32 R175, RZ, RZ, R174 ;  /* 0x000000ffffaf7224 */ /* 0x000fe400078e00ae */
[----:B------:R-:W-:Y:S02]  /*60380*/  IMAD.MOV.U32 R169, RZ, RZ, R135 ;  /* 0x000000ffffa97224 */ /* 0x000fe400078e0087 */
[----:B------:R-:W-:Y:S01]  /*60390*/  IMAD.MOV.U32 R174, RZ, RZ, R173 ;  /* 0x000000ffffae7224 */ /* 0x000fe200078e00ad */
[----:B------:R-:W3:Y:S01]  /*603a0*/  LDL.LU R135, [R1+0x57dc] ;  /* 0x0057dc0001877983 */ /* 0x000ee20000300800 */
[----:B------:R-:W-:-:S02]  /*603b0*/  IMAD.MOV.U32 R173, RZ, RZ, R172 ;  /* 0x000000ffffad7224 */ /* 0x000fc400078e00ac */
        /* <DEDUP_REMOVED lines=8> */
[----:B0-----:R-:W-:-:S03]  /*60440*/  IADD3 R188, P2, R183, R6, RZ ;  /* 0x00000006b7bc7210 */ /* 0x001fc60007f5e0ff */
[----:B------:R0:W-:Y:S01]  /*60450*/  STL.64 [R1+0x38c0], R192 ;  /* 0x0038c0c001007387 */ /* 0x0001e20000100a00 */
[C---:B-1----:R-:W-:Y:S01]  /*60460*/  IADD3 R190, P4, R183.reuse, R0, RZ ;  /* 0x00000000b7be7210 */ /* 0x042fe20007f9e0ff */
[----:B------:R-:W-:Y:S01]  /*60470*/  IMAD.X R189, R194, 0x1, R5, P2 ;  /* 0x00000001c2bd7824 */ /* 0x000fe200010e0605 */
[----:B0-----:R-:W-:Y:S01]  /*60480*/  IADD3 R192, P1, R183, R2, RZ ;  /* 0x00000002b7c07210 */ /* 0x001fe20007f3e0ff */
[----:B------:R-:W-:Y:S02]  /*60490*/  IMAD.MOV.U32 R183, RZ, RZ, R180 ;  /* 0x000000ffffb77224 */ /* 0x000fe400078e00b4 */
[----:B------:R-:W-:Y:S02]  /*604a0*/  IMAD.MOV.U32 R180, RZ, RZ, R179 ;  /* 0x000000ffffb47224 */ /* 0x000fe400078e00b3 */
[----:B------:R-:W-:Y:S02]  /*604b0*/  IMAD.MOV.U32 R179, RZ, RZ, R178 ;  /* 0x000000ffffb37224 */ /* 0x000fe400078e00b2 */
[----:B------:R-:W-:-:S02]  /*604c0*/  IMAD.MOV.U32 R178, RZ, RZ, R177 ;  /* 0x000000ffffb27224 */ /* 0x000fc400078e00b1 */
[----:B------:R-:W-:Y:S02]  /*604d0*/  IMAD.MOV.U32 R177, RZ, RZ, R176 ;  /* 0x000000ffffb17224 */ /* 0x000fe400078e00b0 */
[C---:B------:R-:W-:Y:S02]  /*604e0*/  IMAD.X R191, R194.reuse, 0x1, R7, P4 ;  /* 0x00000001c2bf7824 */ /* 0x040fe400020e0607 */
[----:B------:R-:W-:Y:S02]  /*604f0*/  IMAD.X R193, R194, 0x1, R13, P1 ;  /* 0x00000001c2c17824 */ /* 0x000fe400008e060d */
[----:B------:R-:W-:Y:S02]  /*60500*/  IMAD.MOV.U32 R176, RZ, RZ, R175 ;  /* 0x000000ffffb07224 */ /* 0x000fe400078e00af */
[----:B------:R-:W-:Y:S02]  /*60510*/  IMAD.MOV.U32 R194, RZ, RZ, R180 ;  /* 0x000000ffffc27224 */ /* 0x000fe400078e00b4 */
[----:B------:R-:W-:-:S02]  /*60520*/  IMAD.MOV.U32 R175, RZ, RZ, R174 ;  /* 0x000000ffffaf7224 */ /* 0x000fc400078e00ae */
[----:B------:R-:W-:Y:S01]  /*60530*/  IMAD.MOV.U32 R180, RZ, RZ, R179 ;  /* 0x000000ffffb47224 */ /* 0x000fe200078e00b3 */
[----:B------:R0:W-:Y:S01]  /*60540*/  STL.64 [R1+0x38b8], R188 ;  /* 0x0038b8bc01007387 */ /* 0x0001e20000100a00 */
[----:B------:R-:W-:Y:S02]  /*60550*/  IMAD.MOV.U32 R174, RZ, RZ, R173 ;  /* 0x000000ffffae7224 */ /* 0x000fe400078e00ad */
[----:B------:R-:W-:Y:S02]  /*60560*/  IMAD.MOV.U32 R179, RZ, RZ, R178 ;  /* 0x000000ffffb37224 */ /* 0x000fe400078e00b2 */
[----:B------:R-:W-:Y:S02]  /*60570*/  IMAD.MOV.U32 R173, RZ, RZ, R172 ;  /* 0x000000ffffad7224 */ /* 0x000fe400078e00ac */
[----:B------:R-:W-:Y:S02]  /*60580*/  IMAD.MOV.U32 R178, RZ, RZ, R177 ;  /* 0x000000ffffb27224 */ /* 0x000fe400078e00b1 */
[----:B------:R-:W-:-:S02]  /*60590*/  IMAD.MOV.U32 R172, RZ, RZ, R171 ;  /* 0x000000ffffac7224 */ /* 0x000fc400078e00ab */
[----:B------:R-:W-:Y:S01]  /*605a0*/  IMAD.MOV.U32 R177, RZ, RZ, R176 ;  /* 0x000000ffffb17224 */ /* 0x000fe200078e00b0 */
[----:B0-----:R-:W-:Y:S01]  /*605b0*/  IADD3 R188, P2, R184, R4, RZ ;  /* 0x00000004b8bc7210 */ /* 0x001fe20007f5e0ff */
[----:B------:R-:W-:Y:S02]  /*605c0*/  IMAD.MOV.U32 R171, RZ, RZ, R170 ;  /* 0x000000ffffab7224 */ /* 0x000fe400078e00aa */
[----:B------:R-:W-:Y:S01]  /*605d0*/  IMAD.MOV.U32 R176, RZ, RZ, R175 ;  /* 0x000000ffffb07224 */ /* 0x000fe200078e00af */
[----:B------:R-:W-:Y:S01]  /*605e0*/  SHF.R.S32.HI R136, RZ, 0x1f, R133 ;  /* 0x0000001fff887819 */ /* 0x000fe20000011485 */
[----:B------:R-:W-:Y:S02]  /*605f0*/  IMAD.MOV.U32 R170, RZ, RZ, R169 ;  /* 0x000000ffffaa7224 */ /* 0x000fe400078e00a9 */
[----:B------:R-:W-:Y:S02]  /*60600*/  IMAD.MOV.U32 R175, RZ, RZ, R174 ;  /* 0x000000ffffaf7224 */ /* 0x000fe400078e00ae */
[----:B------:R-:W-:-:S02]  /*60610*/  IMAD.MOV.U32 R169, RZ, RZ, R133 ;  /* 0x000000ffffa97224 */ /* 0x000fc400078e0085 */
[----:B------:R-:W-:Y:S01]  /*60620*/  IMAD.MOV.U32 R174, RZ, RZ, R173 ;  /* 0x000000ffffae7224 */ /* 0x000fe200078e00ad */
[----:B------:R-:W3:Y:S01]  /*60630*/  LDL.LU R133, [R1+0x57d4] ;  /* 0x0057d40001857983 */ /* 0x000ee20000300800 */
        /* <DEDUP_REMOVED lines=1361> */
[----:B------:R-:W3:Y:S04]  /*65b50*/  LDL.LU R70, [R1+0x56c8] ;  /* 0x0056c80001467983 */ /* 0x000ee80000300800 */
[----:B------:R2:W-:Y:S01]  /*65b60*/  STL.64 [R1+0x3420], R188 ;  /* 0x003420bc01007387 */ /* 0x0005e20000100a00 */
[C---:B0-----:R-:W-:Y:S02]  /*65b70*/  IADD3 R190, P4, R186.reuse, R6, RZ ;  /* 0x00000006babe7210 */ /* 0x041fe40007f9e0ff */
[C---:B-1----:R-:W-:Y:S02]  /*65b80*/  IADD3 R192, P1, R186.reuse, R0, RZ ;  /* 0x00000000bac07210 */ /* 0x042fe40007f3e0ff */
[----:B--2---:R-:W-:Y:S01]  /*65b90*/  IADD3 R188, P2, R186, R2, RZ ;  /* 0x00000002babc7210 */ /* 0x004fe20007f5e0ff */
        /* <DEDUP_REMOVED lines=9> */
[----:B------:R-:W-:Y:S02]  /*65c30*/  IMAD.MOV.U32 R173, RZ, RZ, R172 ;  /* 0x000000ffffad7224 */ /* 0x000fe400078e00ac */
[----:B------:R-:W-:Y:S01]  /*65c40*/  IMAD.MOV.U32 R172, RZ, RZ, R171 ;  /* 0x000000ffffac7224 */ /* 0x000fe200078e00ab */
[----:B------:R0:W-:Y:S01]  /*65c50*/  STL.64 [R1+0x3418], R190 ;  /* 0x003418be01007387 */ /* 0x0001e20000100a00 */
[----:B------:R-:W-:Y:S02]  /*65c60*/  IMAD.MOV.U32 R171, RZ, RZ, R170 ;  /* 0x000000ffffab7224 */ /* 0x000fe400078e00aa */
[----:B------:R-:W-:-:S02]  /*65c70*/  IMAD.MOV.U32 R170, RZ, RZ, R169 ;  /* 0x000000ffffaa7224 */ /* 0x000fc400078e00a9 */
[----:B------:R-:W2:Y:S01]  /*65c80*/  LDL.LU R169, [R1+0x1e2c] ;  /* 0x001e2c0001a97983 */ /* 0x000ea20000300800 */
[C---:B------:R-:W-:Y:S02]  /*65c90*/  IMAD.X R193, R185.reuse, 0x1, R7, P1 ;  /* 0x00000001b9c17824 */ /* 0x040fe400008e0607 */
[----:B------:R-:W-:Y:S02]  /*65ca0*/  IMAD.X R189, R185, 0x1, R13, P2 ;  /* 0x00000001b9bd7824 */ /* 0x000fe400010e060d */
        /* <DEDUP_REMOVED lines=8> */
[----:B------:R-:W-:Y:S01]  /*65d30*/  IMAD.MOV.U32 R173, RZ, RZ, R172 ;  /* 0x000000ffffad7224 */ /* 0x000fe200078e00ac */
[----:B------:R1:W-:Y:S01]  /*65d40*/  STL.64 [R1+0x3410], R192 ;  /* 0x003410c001007387 */ /* 0x0003e20000100a00 */
[----:B------:R-:W-:-:S02]  /*65d50*/  IMAD.MOV.U32 R172, RZ, RZ, R171 ;  /* 0x000000ffffac7224 */ /* 0x000fc400078e00ab */
[----:B------:R-:W-:Y:S01]  /*65d60*/  IMAD.MOV.U32 R171, RZ, RZ, R170 ;  /* 0x000000ffffab7224 */ /* 0x000fe200078e00aa */
[----:B------:R4:W-:Y:S01]  /*65d70*/  STL.64 [R1+0x3408], R188 ;  /* 0x003408bc01007387 */ /* 0x0009e20000100a00 */
[----:B--2---:R-:W-:-:S03]  /*65d80*/  IMAD.MOV.U32 R170, RZ, RZ, R169 ;  /* 0x000000ffffaa7224 */ /* 0x004fc600078e00a9 */
[----:B------:R-:W2:Y:S01]  /*65d90*/  LDL.LU R169, [R1+0x1a20] ;  /* 0x001a200001a97983 */ /* 0x000ea20000300800 */
[----:B0-----:R-:W-:-:S05]  /*65da0*/  IADD3 R190, P4, R181, R4, RZ ;  /* 0x00000004b5be7210 */ /* 0x001fca0007f9e0ff */
[C---:B------:R-:W-:Y:S01]  /*65db0*/  IMAD.X R191, R182.reuse, 0x1, R3, P4 ;  /* 0x00000001b6bf7824 */ /* 0x040fe200020e0603 */
[C---:B-1----:R-:W-:Y:S02]  /*65dc0*/  IADD3 R192, P1, R181.reuse, R6, RZ ;  /* 0x00000006b5c07210 */ /* 0x042fe40007f3e0ff */
[C---:B----4-:R-:W-:Y:S02]  /*65dd0*/  IADD3 R188, P2, R181.reuse, R0, RZ ;  /* 0x00000000b5bc7210 */ /* 0x050fe40007f5e0ff */
[----:B------:R0:W-:Y:S01]  /*65de0*/  STL.64 [R1+0x3400], R190 ;  /* 0x003400be01007387 */ /* 0x0001e20000100a00 */
[----:B------:R-:W-:Y:S01]  /*65df0*/  IMAD.X R193, R182, 0x1, R5, P1 ;  /* 0x00000001b6c17824 */ /* 0x000fe200008e0605 */
[----:B0-----:R-:W-:Y:S01]  /*65e00*/  IADD3 R190, P4, R181, R2, RZ ;  /* 0x00000002b5be7210 */ /* 0x001fe20007f9e0ff */
        /* <DEDUP_REMOVED lines=9> */
[----:B------:R-:W-:Y:S01]  /*65ea0*/  IMAD.MOV.U32 R172, RZ, RZ, R171 ;  /* 0x000000ffffac7224 */ /* 0x000fe200078e00ab */
[----:B------:R0:W-:Y:S01]  /*65eb0*/  STL.64 [R1+0x33f8], R192 ;  /* 0x0033f8c001007387 */ /* 0x0001e20000100a00 */
[----:B------:R-:W-:Y:S02]  /*65ec0*/  IMAD.MOV.U32 R171, RZ, RZ, R170 ;  /* 0x000000ffffab7224 */ /* 0x000fe400078e00aa */
[----:B--2---:R-:W-:Y:S02]  /*65ed0*/  IMAD.MOV.U32 R170, RZ, RZ, R169 ;  /* 0x000000ffffaa7224 */ /* 0x004fe400078e00a9 */
[----:B------:R-:W2:Y:S01]  /*65ee0*/  LDL.LU R169, [R1+0x1e30] ;  /* 0x001e300001a97983 */ /* 0x000ea20000300800 */
[C---:B------:R-:W-:Y:S02]  /*65ef0*/  IMAD.X R189, R182.reuse, 0x1, R7, P2 ;  /* 0x00000001b6bd7824 */ /* 0x040fe400010e0607 */
[----:B------:R-:W-:-:S02]  /*65f00*/  IMAD.X R191, R182, 0x1, R13, P4 ;  /* 0x00000001b6bf7824 */ /* 0x000fc400020e060d */
[----:B------:R-:W-:Y:S02]  /*65f10*/  IMAD.MOV.U32 R182, RZ, RZ, R180 ;  /* 0x000000ffffb67224 */ /* 0x000fe400078e00b4 */
[----:B------:R-:W-:Y:S02]  /*65f20*/  IMAD.MOV.U32 R180, RZ, RZ, R179 ;  /* 0x000000ffffb47224 */ /* 0x000fe400078e00b3 */
[----:B------:R-:W-:Y:S01]  /*65f30*/  IMAD.MOV.U32 R179, RZ, RZ, R178 ;  /* 0x000000ffffb37224 */ /* 0x000fe200078e00b2 */
[----:B0-----:R-:W-:Y:S01]  /*65f40*/  IADD3 R192, P1, R183, R4, RZ ;  /* 0x00000004b7c07210 */ /* 0x001fe20007f3e0ff */
[----:B------:R-:W-:Y:S02]  /*65f50*/  IMAD.MOV.U32 R178, RZ, RZ, R177 ;  /* 0x000000ffffb27224 */ /* 0x000fe400078e00b1 */
[----:B------:R-:W-:Y:S02]  /*65f60*/  IMAD.MOV.U32 R177, RZ, RZ, R176 ;  /* 0x000000ffffb17224 */ /* 0x000fe400078e00b0 */
[----:B------:R-:W-:Y:S01]  /*65f70*/  IMAD.MOV.U32 R176, RZ, RZ, R175 ;  /* 0x000000ffffb07224 */ /* 0x000fe200078e00af */
[----:B------:R-:W-:Y:S01]  /*65f80*/  SHF.R.S32.HI R55, RZ, 0x1f, R55 ;  /* 0x0000001fff377819 */ /* 0x000fe20000011437 */
[----:B------:R-:W-:-:S02]  /*65f90*/  IMAD.MOV.U32 R175, RZ, RZ, R174 ;  /* 0x000000ffffaf7224 */ /* 0x000fc400078e00ae */
[----:B------:R-:W-:Y:S02]  /*65fa0*/  IMAD.MOV.U32 R174, RZ, RZ, R173 ;  /* 0x000000ffffae7224 */ /* 0x000fe400078e00ad */
[----:B------:R-:W-:Y:S02]  /*65fb0*/  IMAD.MOV.U32 R173, RZ, RZ, R172 ;  /* 0x000000ffffad7224 */ /* 0x000fe400078e00ac */
[----:B------:R-:W-:Y:S02]  /*65fc0*/  IMAD.MOV.U32 R172, RZ, RZ, R171 ;  /* 0x000000ffffac7224 */ /* 0x000fe400078e00ab */
[----:B------:R-:W-:Y:S01]  /*65fd0*/  IMAD.X R193, R194, 0x1, R3, P1 ;  /* 0x00000001c2c17824 */ /* 0x000fe200008e0603 */
[----:B------:R0:W-:Y:S01]  /*65fe0*/  STL.64 [R1+0x33f0], R188 ;  /* 0x0033f0bc01007387 */ /* 0x0001e20000100a00 */
[----:B------:R-:W-:-:S03]  /*65ff0*/  IMAD.MOV.U32 R171, RZ, RZ, R170 ;  /* 0x000000ffffab7224 */ /* 0x000fc600078e00aa */
[----:B------:R1:W-:Y:S01]  /*66000*/  STL.64 [R1+0x33e8], R190 ;  /* 0x0033e8be01007387 */ /* 0x0003e20000100a00 */
[C---:B0-----:R-:W-:Y:S02]  /*66010*/  IADD3 R188, P2, R183.reuse, R6, RZ ;  /* 0x00000006b7bc7210 */ /* 0x041fe40007f5e0ff */
[----:B-1----:R-:W-:-:S03]  /*66020*/  IADD3 R190, P4, R183, R0, RZ ;  /* 0x00000000b7be7210 */ /* 0x002fc60007f9e0ff */
[C---:B------:R-:W-:Y:S02]  /*66030*/  IMAD.X R189, R194.reuse, 0x1, R5, P2 ;  /* 0x00000001c2bd7824 */ /* 0x040fe400010e0605 */
[----:B------:R-:W-:Y:S01]  /*66040*/  IMAD.X R191, R194, 0x1, R7, P4 ;  /* 0x00000001c2bf7824 */ /* 0x000fe200020e0607 */
[----:B------:R-:W-:Y:S02]  /*66050*/  SHF.R.S32.HI R53, RZ, 0x1f, R54 ;  /* 0x0000001fff357819 */ /* 0x000fe40000011436 */
[----:B------:R-:W-:Y:S02]  /*66060*/  SHF.R.S32.HI R51, RZ, 0x1f, R52 ;  /* 0x0000001fff337819 */ /* 0x000fe40000011434 */
[----:B------:R-:W-:Y:S02]  /*66070*/  SHF.R.S32.HI R11, RZ, 0x1f, R50 ;  /* 0x0000001fff0b7819 */ /* 0x000fe40000011432 */
[----:B------:R-:W-:Y:S02]  /*66080*/  SHF.R.S32.HI R9, RZ, 0x1f, R62 ;  /* 0x0000001fff097819 */ /* 0x000fe4000001143e */
[----:B------:R-:W-:Y:S01]  /*66090*/  SHF.R.S32.HI R60, RZ, 0x1f, R10 ;  /* 0x0000001fff3c7819 */ /* 0x000fe2000001140a */
[----:B--2---:R-:W-:-:S02]  /*660a0*/  IMAD.MOV.U32 R170, RZ, RZ, R169 ;  /* 0x000000ffffaa7224 */ /* 0x004fc400078e00a9 */
[----:B------:R-:W-:Y:S02]  /*660b0*/  IMAD.MOV.U32 R169, RZ, RZ, R55 ;  /* 0x000000ffffa97224 */ /* 0x000fe400078e0037 */
[----:B------:R-:W2:Y:S04]  /*660c0*/  LDL.LU R55, [R1+0x56c4] ;  /* 0x0056c40001377983 */ /* 0x000ea80000300800 */
[----:B------:R0:W-:Y:S02]  /*660d0*/  STL.64 [R1+0x33e0], R192 ;  /* 0x0033e0c001007387 */ /* 0x0001e40000100a00 */
[----:B0-----:R-:W-:Y:S01]  /*660e0*/  IADD3 R192, P1, R183, R2, RZ ;  /* 0x00000002b7c07210 */ /* 0x001fe20007f3e0ff */
        /* <DEDUP_REMOVED lines=8> */
[----:B------:R-:W-:Y:S02]  /*66170*/  IMAD.MOV.U32 R175, RZ, RZ, R174 ;  /* 0x000000ffffaf7224 */ /* 0x000fe400078e00ae */
[----:B------:R-:W-:Y:S01]  /*66180*/  IMAD.MOV.U32 R180, RZ, RZ, R179 ;  /* 0x000000ffffb47224 */ /* 0x000fe200078e00b3 */
[----:B------:R0:W-:Y:S01]  /*66190*/  STL.64 [R1+0x33d8], R188 ;  /* 0x0033d8bc01007387 */ /* 0x0001e20000100a00 */
[----:B------:R-:W-:Y:S02]  /*661a0*/  IMAD.MOV.U32 R174, RZ, RZ, R173 ;  /* 0x000000ffffae7224 */ /* 0x000fe400078e00ad */
[----:B------:R-:W-:Y:S02]  /*661b0*/  IMAD.MOV.U32 R179, RZ, RZ, R178 ;  /* 0x000000ffffb37224 */ /* 0x000fe400078e00b2 */
[----:B------:R-:W-:Y:S02]  /*661c0*/  IMAD.MOV.U32 R173, RZ, RZ, R172 ;  /* 0x000000ffffad7224 */ /* 0x000fe400078e00ac */
[----:B------:R-:W-:-:S02]  /*661d0*/  IMAD.MOV.U32 R178, RZ, RZ, R177 ;  /* 0x000000ffffb27224 */ /* 0x000fc400078e00b1 */
[----:B------:R-:W-:Y:S02]  /*661e0*/  IMAD.MOV.U32 R172, RZ, RZ, R171 ;  /* 0x000000ffffac7224 */ /* 0x000fe400078e00ab */
[----:B------:R-:W-:Y:S01]  /*661f0*/  IMAD.MOV.U32 R177, RZ, RZ, R176 ;  /* 0x000000ffffb17224 */ /* 0x000fe200078e00b0 */
[----:B0-----:R-:W-:Y:S01]  /*66200*/  IADD3 R188, P2, R184, R4, RZ ;  /* 0x00000004b8bc7210 */ /* 0x001fe20007f5e0ff */
[----:B------:R-:W-:Y:S02]  /*66210*/  IMAD.MOV.U32 R171, RZ, RZ, R170 ;  /* 0x000000ffffab7224 */ /* 0x000fe400078e00aa */
[----:B------:R-:W-:Y:S02]  /*66220*/  IMAD.MOV.U32 R176, RZ, RZ, R175 ;  /* 0x000000ffffb07224 */ /* 0x000fe400078e00af */
[----:B------:R-:W-:Y:S02]  /*66230*/  IMAD.MOV.U32 R170, RZ, RZ, R169 ;  /* 0x000000ffffaa7224 */ /* 0x000fe400078e00a9 */
[----:B------:R-:W-:-:S02]  /*66240*/  IMAD.MOV.U32 R175, RZ, RZ, R174 ;  /* 0x000000ffffaf7224 */ /* 0x000fc400078e00ae */
[----:B------:R-:W-:Y:S02]  /*66250*/  IMAD.MOV.U32 R169, RZ, RZ, R54 ;  /* 0x000000ffffa97224 */ /* 0x000fe400078e0036 */
[----:B------:R-:W-:Y:S01]  /*66260*/  IMAD.MOV.U32 R174, RZ, RZ, R173 ;  /* 0x000000ffffae7224 */ /* 0x000fe200078e00ad */
[----:B------:R-:W4:Y:S01]  /*66270*/  LDL.LU R54, [R1+0x56c0] ;  /* 0x0056c00001367983 */ /* 0x000f220000300800 */
[----:B------:R-:W-:Y:S02]  /*66280*/  IMAD.MOV.U32 R173, RZ, RZ, R172 ;  /* 0x000000ffffad7224 */ /* 0x000fe400078e00ac */
[----:B------:R-:W-:Y:S02]  /*66290*/  IMAD.MOV.U32 R172, RZ, RZ, R171 ;  /* 0x000000ffffac7224 */ /* 0x000fe400078e00ab */
[----:B------:R-:W-:Y:S01]  /*662a0*/  IMAD.X R189, R187, 0x1, R3, P2 ;  /* 0x00000001bbbd7824 */ /* 0x000fe200010e0603 */
[----:B------:R0:W-:Y:S01]  /*662b0*/  STL.64 [R1+0x33d0], R190 ;  /* 0x0033d0be01007387 */ /* 0x0001e20000100a00 */
[----:B------:R-:W-:-:S02]  /*662c0*/  IMAD.MOV.U32 R171, RZ, RZ, R170 ;  /* 0x000000ffffab7224 */ /* 0x000fc400078e00aa */
[----:B------:R-:W-:Y:S01]  /*662d0*/  IMAD.MOV.U32 R170, RZ, RZ, R169 ;  /* 0x000000ffffaa7224 */ /* 0x000fe200078e00a9 */
[----:B------:R1:W-:Y:S01]  /*662e0*/  STL.64 [R1+0x33c8], R192 ;  /* 0x0033c8c001007387 */ /* 0x0003e20000100a00 */
[----:B------:R-:W-:-:S03]  /*662f0*/  IMAD.MOV.U32 R169, RZ, RZ, R53 ;  /* 0x000000ffffa97224 */ /* 0x000fc600078e0035 */
[----:B------:R-:W2:Y:S01]  /*66300*/  LDL.LU R53, [R1+0x56bc] ;  /* 0x0056bc0001357983 */ /* 0x000ea20000300800 */
        /* <DEDUP_REMOVED lines=25> */
[----:B------:R-:W-:Y:S02]  /*664a0*/  IMAD.MOV.U32 R176, RZ, RZ, R175 ;  /* 0x000000ffffb07224 */ /* 0x000fe400078e00af */
[----:B------:R-:W-:Y:S02]  /*664b0*/  IMAD.MOV.U32 R170, RZ, RZ, R169 ;  /* 0x000000ffffaa7224 */ /* 0x000fe400078e00a9 */
[----:B------:R-:W-:Y:S02]  /*664c0*/  IMAD.MOV.U32 R175, RZ, RZ, R174 ;  /* 0x000000ffffaf7224 */ /* 0x000fe400078e00ae */
[----:B------:R-:W-:-:S02]  /*664d0*/  IMAD.MOV.U32 R169, RZ, RZ, R52 ;  /* 0x000000ffffa97224 */ /* 0x000fc400078e0034 */
[----:B------:R-:W-:Y:S01]  /*664e0*/  IMAD.MOV.U32 R174, RZ, RZ, R173 ;  /* 0x000000ffffae7224 */ /* 0x000fe200078e00ad */
[----:B------:R-:W2:Y:S01]  /*664f0*/  LDL.LU R52, [R1+0x56b8] ;  /* 0x0056b80001347983 */ /* 0x000ea20000300800 */
        /* <DEDUP_REMOVED lines=1237> */
[----:B---3--:R-:W-:-:S02]  /*6b250*/  IMAD.MOV.U32 R169, RZ, RZ, R140 ;  /* 0x000000ffffa97224 */ /* 0x008fc400078e008c */
        /* <DEDUP_REMOVED lines=1414> */
[----:B----4-:R-:W-:Y:S01]  /*70ac0*/  IADD3 R190, P4, R183, R2, RZ ;  /* 0x00000002b7be7210 */ /* 0x010fe20007f9e0ff */
        /* <DEDUP_REMOVED lines=14> */
[----:B------:R-:W4:Y:S01]  /*70bb0*/  LDL.LU R169, [R1+0x1f44] ;  /* 0x001f440001a97983 */ /* 0x000f220000300800 */
        /* <DEDUP_REMOVED lines=15> */
[----:B----4-:R-:W-:-:S03]  /*70cb0*/  IMAD.MOV.U32 R170, RZ, RZ, R169 ;  /* 0x000000ffffaa7224 */ /* 0x010fc600078e00a9 */
[----:B------:R-:W4:Y:S01]  /*70cc0*/  LDL.LU R169, [R1+0x18f0] ;  /* 0x0018f00001a97983 */ /* 0x000f220000300800 */
[----:B0-----:R-:W-:-:S05]  /*70cd0*/  IADD3 R192, P1, R184, R4, RZ ;  /* 0x00000004b8c07210 */ /* 0x001fca0007f3e0ff */
[C---:B------:R-:W-:Y:S01]  /*70ce0*/  IMAD.X R193, R187.reuse, 0x1, R3, P1 ;  /* 0x00000001bbc17824 */ /* 0x040fe200008e0603 */
[C---:B-1----:R-:W-:Y:S02]  /*70cf0*/  IADD3 R188, P2, R184.reuse, R6, RZ ;  /* 0x00000006b8bc7210 */ /* 0x042fe40007f5e0ff */
[C---:B--2---:R-:W-:Y:S02]  /*70d00*/  IADD3 R190, P4, R184.reuse, R0, RZ ;  /* 0x00000000b8be7210 */ /* 0x044fe40007f9e0ff */
[----:B------:R0:W-:Y:S01]  /*70d10*/  STL.64 [R1+0x2930], R192 ;  /* 0x002930c001007387 */ /* 0x0001e20000100a00 */
[C---:B------:R-:W-:Y:S02]  /*70d20*/  IMAD.X R189, R187.reuse, 0x1, R5, P2 ;  /* 0x00000001bbbd7824 */ /* 0x040fe400010e0605 */
[----:B------:R-:W-:Y:S01]  /*70d30*/  IMAD.X R191, R187, 0x1, R7, P4 ;  /* 0x00000001bbbf7824 */ /* 0x000fe200020e0607 */
[----:B0-----:R-:W-:Y:S01]  /*70d40*/  IADD3 R192, P1, R184, R2, RZ ;  /* 0x00000002b8c07210 */ /* 0x001fe20007f3e0ff */
[----:B------:R-:W-:-:S02]  /*70d50*/  IMAD.MOV.U32 R184, RZ, RZ, R180 ;  /* 0x000000ffffb87224 */ /* 0x000fc400078e00b4 */
[----:B------:R-:W-:Y:S02]  /*70d60*/  IMAD.MOV.U32 R180, RZ, RZ, R179 ;  /* 0x000000ffffb47224 */ /* 0x000fe400078e00b3 */
[----:B------:R-:W-:Y:S02]  /*70d70*/  IMAD.MOV.U32 R179, RZ, RZ, R178 ;  /* 0x000000ffffb37224 */ /* 0x000fe400078e00b2 */
[----:B------:R-:W-:Y:S02]  /*70d80*/  IMAD.MOV.U32 R178, RZ, RZ, R177 ;  /* 0x000000ffffb27224 */ /* 0x000fe400078e00b1 */
[----:B------:R-:W-:Y:S02]  /*70d90*/  IMAD.MOV.U32 R177, RZ, RZ, R176 ;  /* 0x000000ffffb17224 */ /* 0x000fe400078e00b0 */
[----:B------:R-:W-:Y:S02]  /*70da0*/  IMAD.X R193, R187, 0x1, R13, P1 ;  /* 0x00000001bbc17824 */ /* 0x000fe400008e060d */
[----:B------:R-:W-:-:S02]  /*70db0*/  IMAD.MOV.U32 R176, RZ, RZ, R175 ;  /* 0x000000ffffb07224 */ /* 0x000fc400078e00af */
[----:B------:R-:W-:Y:S02]  /*70dc0*/  IMAD.MOV.U32 R187, RZ, RZ, R180 ;  /* 0x000000ffffbb7224 */ /* 0x000fe400078e00b4 */
[----:B------:R-:W-:Y:S02]  /*70dd0*/  IMAD.MOV.U32 R175, RZ, RZ, R174 ;  /* 0x000000ffffaf7224 */ /* 0x000fe400078e00ae */
[----:B------:R-:W-:Y:S01]  /*70de0*/  IMAD.MOV.U32 R180, RZ, RZ, R179 ;  /* 0x000000ffffb47224 */ /* 0x000fe200078e00b3 */
[----:B------:R0:W-:Y:S01]  /*70df0*/  STL.64 [R1+0x2928], R188 ;  /* 0x002928bc01007387 */ /* 0x0001e20000100a00 */
[----:B------:R-:W-:Y:S02]  /*70e00*/  IMAD.MOV.U32 R174, RZ, RZ, R173 ;  /* 0x000000ffffae7224 */ /* 0x000fe400078e00ad */
[----:B------:R-:W-:Y:S02]  /*70e10*/  IMAD.MOV.U32 R179, RZ, RZ, R178 ;  /* 0x000000ffffb37224 */ /* 0x000fe400078e00b2 */
[----:B------:R-:W-:-:S02]  /*70e20*/  IMAD.MOV.U32 R173, RZ, RZ, R172 ;  /* 0x000000ffffad7224 */ /* 0x000fc400078e00ac */
[----:B------:R-:W-:Y:S02]  /*70e30*/  IMAD.MOV.U32 R178, RZ, RZ, R177 ;  /* 0x000000ffffb27224 */ /* 0x000fe400078e00b1 */
[----:B------:R-:W-:Y:S02]  /*70e40*/  IMAD.MOV.U32 R172, RZ, RZ, R171 ;  /* 0x000000ffffac7224 */ /* 0x000fe400078e00ab */
[----:B------:R-:W-:Y:S01]  /*70e50*/  IMAD.MOV.U32 R177, RZ, RZ, R176 ;  /* 0x000000ffffb17224 */ /* 0x000fe200078e00b0 */
[----:B0-----:R-:W-:Y:S01]  /*70e60*/  IADD3 R188, P2, R186, R4, RZ ;  /* 0x00000004babc7210 */ /* 0x001fe20007f5e0ff */
[----:B------:R-:W-:Y:S02]  /*70e70*/  IMAD.MOV.U32 R171, RZ, RZ, R170 ;  /* 0x000000ffffab7224 */ /* 0x000fe400078e00aa */
[----:B------:R-:W-:Y:S02]  /*70e80*/  IMAD.MOV.U32 R176, RZ, RZ, R175 ;  /* 0x000000ffffb07224 */ /* 0x000fe400078e00af */
[----:B------:R-:W-:-:S02]  /*70e90*/  IMAD.MOV.U32 R175, RZ, RZ, R174 ;  /* 0x000000ffffaf7224 */ /* 0x000fc400078e00ae */
[----:B------:R-:W-:Y:S02]  /*70ea0*/  IMAD.MOV.U32 R174, RZ, RZ, R173 ;  /* 0x000000ffffae7224 */ /* 0x000fe400078e00ad */
[----:B------:R-:W-:Y:S02]  /*70eb0*/  IMAD.MOV.U32 R173, RZ, RZ, R172 ;  /* 0x000000ffffad7224 */ /* 0x000fe400078e00ac */
[----:B------:R-:W-:Y:S02]  /*70ec0*/  IMAD.MOV.U32 R172, RZ, RZ, R171 ;  /* 0x000000ffffac7224 */ /* 0x000fe400078e00ab */
[----:B------:R-:W-:Y:S02]  /*70ed0*/  IMAD.X R189, R185, 0x1, R3, P2 ;  /* 0x00000001b9bd7824 */ /* 0x000fe400010e0603 */
[----:B----4-:R-:W-:Y:S02]  /*70ee0*/  IMAD.MOV.U32 R170, RZ, RZ, R169 ;  /* 0x000000ffffaa7224 */ /* 0x010fe400078e00a9 */
[----:B------:R-:W-:-:S02]  /*70ef0*/  IMAD.MOV.U32 R169, RZ, RZ, R54 ;  /* 0x000000ffffa97224 */ /* 0x000fc400078e0036 */
[----:B------:R-:W2:Y:S01]  /*70f00*/  LDL.LU R54, [R1+0x54a0] ;  /* 0x0054a00001367983 */ /* 0x000ea20000300800 */
[----:B------:R-:W-:Y:S02]  /*70f10*/  IMAD.MOV.U32 R171, RZ, RZ, R170 ;  /* 0x000000ffffab7224 */ /* 0x000fe400078e00aa */
[----:B------:R-:W-:Y:S01]  /*70f20*/  IMAD.MOV.U32 R170, RZ, RZ, R169 ;  /* 0x000000ffffaa7224 */ /* 0x000fe200078e00a9 */
[----:B------:R0:W-:Y:S01]  /*70f30*/  STL.64 [R1+0x2920], R190 ;  /* 0x002920be01007387 */ /* 0x0001e20000100a00 */
[----:B------:R-:W-:-:S03]  /*70f40*/  IMAD.MOV.U32 R169, RZ, RZ, R55 ;  /* 0x000000ffffa97224 */ /* 0x000fc600078e0037 */
[----:B------:R1:W-:Y:S04]  /*70f50*/  STL.64 [R1+0x2918], R192 ;  /* 0x002918c001007387 */ /* 0x0003e80000100a00 */
[----:B------:R-:W4:Y:S01]  /*70f60*/  LDL.LU R55, [R1+0x549c] ;  /* 0x00549c0001377983 */ /* 0x000f220000300800 */
        /* <DEDUP_REMOVED lines=110> */
[----:B------:R-:W4:Y:S01]  /*71650*/  LDL.LU R62, [R1+0x5488] ;  /* 0x00548800013e7983 */ /* 0x000f220000300800 */
        /* <DEDUP_REMOVED lines=2491> */
[----:B-1----:R-:W-:-:S03]  /*7b210*/  IADD3 R190, P4, R181, R0, RZ ;  /* 0x00000000b5be7210 */ /* 0x002fc60007f9e0ff */
[----:B------:R-:W-:Y:S01]  /*7b220*/  IMAD.X R189, R182, 0x1, R5, P2 ;  /* 0x00000001b6bd7824 */ /* 0x000fe200010e0605 */
[----:B--2---:R-:W-:Y:S01]  /*7b230*/  IADD3 R192, P1, R181, R2, RZ ;  /* 0x00000002b5c07210 */ /* 0x004fe20007f3e0ff */
[----:B------:R-:W-:Y:S02]  /*7b240*/  IMAD.MOV.U32 R181, RZ, RZ, R180 ;  /* 0x000000ffffb57224 */ /* 0x000fe400078e00b4 */
[----:B------:R-:W-:Y:S02]  /*7b250*/  IMAD.MOV.U32 R180, RZ, RZ, R179 ;  /* 0x000000ffffb47224 */ /* 0x000fe400078e00b3 */
[----:B------:R-:W-:Y:S02]  /*7b260*/  IMAD.MOV.U32 R179, RZ, RZ, R178 ;  /* 0x000000ffffb37224 */ /* 0x000fe400078e00b2 */
[----:B------:R-:W-:Y:S02]  /*7b270*/  IMAD.MOV.U32 R178, RZ, RZ, R177 ;  /* 0x000000ffffb27224 */ /* 0x000fe400078e00b1 */
[----:B------:R-:W-:-:S02]  /*7b280*/  IMAD.MOV.U32 R177, RZ, RZ, R176 ;  /* 0x000000ffffb17224 */ /* 0x000fc400078e00b0 */
[C---:B------:R-:W-:Y:S02]  /*7b290*/  IMAD.X R191, R182.reuse, 0x1, R7, P4 ;  /* 0x00000001b6bf7824 */ /* 0x040fe400020e0607 */
[----:B------:R-:W-:Y:S02]  /*7b2a0*/  IMAD.X R193, R182, 0x1, R13, P1 ;  /* 0x00000001b6c17824 */ /* 0x000fe400008e060d */
        /* <DEDUP_REMOVED lines=17> */
[----:B------:R-:W-:Y:S01]  /*7b3c0*/  IMAD.MOV.U32 R174, RZ, RZ, R173 ;  /* 0x000000ffffae7224 */ /* 0x000fe200078e00ad */
[----:B------:R-:W2:Y:S01]  /*7b3d0*/  LDL.LU R72, [R1+0x5290] ;  /* 0x0052900001487983 */ /* 0x000ea20000300800 */
        /* <DEDUP_REMOVED lines=9> */
[----:B------:R-:W2:Y:S04]  /*7b470*/  LDL.LU R71, [R1+0x528c] ;  /* 0x00528c0001477983 */ /* 0x000ea80000300800 */
[----:B------:R4:W-:Y:S01]  /*7b480*/  STL.64 [R1+0x1fc0], R188 ;  /* 0x001fc0bc01007387 */ /* 0x0009e20000100a00 */
[C---:B0-----:R-:W-:Y:S02]  /*7b490*/  IADD3 R190, P4, R183.reuse, R6, RZ ;  /* 0x00000006b7be7210 */ /* 0x041fe40007f9e0ff */
[----:B-1----:R-:W-:-:S03]  /*7b4a0*/  IADD3 R192, P1, R183, R0, RZ ;  /* 0x00000000b7c07210 */ /* 0x002fc60007f3e0ff */
[----:B------:R-:W-:Y:S01]  /*7b4b0*/  IMAD.X R191, R194, 0x1, R5, P4 ;  /* 0x00000001c2bf7824 */ /* 0x000fe200020e0605 */
[----:B----4-:R-:W-:Y:S01]  /*7b4c0*/  IADD3 R188, P2, R183, R2, RZ ;  /* 0x00000002b7bc7210 */ /* 0x010fe20007f5e0ff */
[----:B------:R-:W-:Y:S02]  /*7b4d0*/  IMAD.MOV.U32 R183, RZ, RZ, R180 ;  /* 0x000000ffffb77224 */ /* 0x000fe400078e00b4 */
        /* <DEDUP_REMOVED lines=67> */
[----:B------:R-:W4:Y:S01]  /*7b910*/  LDL.LU R68, [R1+0x5280] ;  /* 0x0052800001447983 */ /* 0x000f220000300800 */
[----:B------:R-:W-:Y:S02]  /*7b920*/  IMAD.X R193, R185, 0x1, R3, P1 ;  /* 0x00000001b9c17824 */ /* 0x000fe400008e0603 */
[----:B------:R-:W-:Y:S01]  /*7b930*/  IMAD.MOV.U32 R172, RZ, RZ, R171 ;  /* 0x000000ffffac7224 */ /* 0x000fe200078e00ab */
[----:B------:R0:W-:Y:S01]  /*7b940*/  STL.64 [R1+0x1f90], R188 ;  /* 0x001f90bc01007387 */ /* 0x0001e20000100a00 */
[----:B------:R-:W-:-:S02]  /*7b950*/  IMAD.MOV.U32 R171, RZ, RZ, R170 ;  /* 0x000000ffffab7224 */ /* 0x000fc400078e00aa */
[----:B------:R-:W-:Y:S01]  /*7b960*/  IMAD.MOV.U32 R170, RZ, RZ, R67 ;  /* 0x000000ffffaa7224 */ /* 0x000fe200078e0043 */
[----:B------:R1:W-:Y:S04]  /*7b970*/  STL.64 [R1+0x1f88], R190 ;  /* 0x001f88be01007387 */ /* 0x0003e80000100a00 */
        /* <DEDUP_REMOVED lines=33> */
[----:B------:R-:W2:Y:S01]  /*7bb90*/  LDL.LU R66, [R1+0x5278] ;  /* 0x0052780001427983 */ /* 0x000ea20000300800 */
[----:B------:R-:W-:Y:S02]  /*7bba0*/  IMAD.X R189, R182, 0x1, R3, P2 ;  /* 0x00000001b6bd7824 */ /* 0x000fe400010e0603 */
[----:B------:R-:W-:Y:S01]  /*7bbb0*/  IMAD.MOV.U32 R171, RZ, RZ, R170 ;  /* 0x000000ffffab7224 */ /* 0x000fe200078e00aa */
[----:B------:R0:W-:Y:S01]  /*7bbc0*/  STL.64 [R1+0x1f70], R190 ;  /* 0x001f70be01007387 */ /* 0x0001e20000100a00 */
[----:B------:R-:W-:-:S02]  /*7bbd0*/  IMAD.MOV.U32 R170, RZ, RZ, R158 ;  /* 0x000000ffffaa7224 */ /* 0x000fc400078e009e */
[----:B------:R-:W-:Y:S01]  /*7bbe0*/  IMAD.MOV.U32 R158, RZ, RZ, R65 ;  /* 0x000000ffff9e7224 */ /* 0x000fe200078e0041 */
        /* <DEDUP_REMOVED lines=33> */
[----:B------:R-:W4:Y:S01]  /*7be00*/  LDL.LU R64, [R1+0x5270] ;  /* 0x0052700001407983 */ /* 0x000f220000300800 */
[----:B------:R-:W-:Y:S02]  /*7be10*/  IMAD.X R191, R194, 0x1, R3, P4 ;  /* 0x00000001c2bf7824 */ /* 0x000fe400020e0603 */
[----:B------:R-:W-:Y:S01]  /*7be20*/  IMAD.MOV.U32 R171, RZ, RZ, R170 ;  /* 0x000000ffffab7224 */ /* 0x000fe200078e00aa */
[----:B------:R0:W-:Y:S01]  /*7be30*/  STL.64 [R1+0x1f50], R192 ;  /* 0x001f50c001007387 */ /* 0x0001e20000100a00 */
[----:B------:R-:W-:Y:S02]  /*7be40*/  IMAD.MOV.U32 R170, RZ, RZ, R154 ;  /* 0x000000ffffaa7224 */ /* 0x000fe400078e009a */
        /* <DEDUP_REMOVED lines=34> */
[----:B------:R-:W2:Y:S01]  /*7c070*/  LDL.LU R62, [R1+0x5268] ;  /* 0x00526800013e7983 */ /* 0x000ea20000300800 */
[----:B------:R-:W-:Y:S02]  /*7c080*/  IMAD.X R193, R187, 0x1, R3, P1 ;  /* 0x00000001bbc17824 */ /* 0x000fe400008e0603 */
[----:B------:R-:W-:Y:S01]  /*7c090*/  IMAD.MOV.U32 R171, RZ, RZ, R170 ;  /* 0x000000ffffab7224 */ /* 0x000fe200078e00aa */
[----:B------:R0:W-:Y:S01]  /*7c0a0*/  STL.64 [R1+0x1f30], R188 ;  /* 0x001f30bc01007387 */ /* 0x0001e20000100a00 */
[----:B------:R-:W-:Y:S02]  /*7c0b0*/  IMAD.MOV.U32 R170, RZ, RZ, R161 ;  /* 0x000000ffffaa7224 */ /* 0x000fe400078e00a1 */
        /* <DEDUP_REMOVED lines=32> */
[----:B------:R-:W-:Y:S01]  /*7c2c0*/  IMAD.MOV.U32 R173, RZ, RZ, R172 ;  /* 0x000000ffffad7224 */ /* 0x000fe200078e00ac */
[----:B------:R-:W4:Y:S01]  /*7c2d0*/  LDL.LU R60, [R1+0x5260] ;  /* 0x00526000013c7983 */ /* 0x000f220000300800 */
[----:B------:R-:W-:-:S02]  /*7c2e0*/  IMAD.MOV.U32 R172, RZ, RZ, R171 ;  /* 0x000000ffffac7224 */ /* 0x000fc400078e00ab */
        /* <DEDUP_REMOVED lines=21> */
[----:B------:R-:W-:Y:S01]  /*7c440*/  IMAD.MOV.U32 R173, RZ, RZ, R172 ;  /* 0x000000ffffad7224 */ /* 0x000fe200078e00ac */
[----:B0-----:R-:W-:Y:S01]  /*7c450*/  IADD3 R190, P4, R180, R4, RZ ;  /* 0x00000004b4be7210 */ /* 0x001fe20007f9e0ff */
[----:B------:R-:W-:Y:S02]  /*7c460*/  IMAD.MOV.U32 R172, RZ, RZ, R171 ;  /* 0x000000ffffac7224 */ /* 0x000fe400078e00ab */
[----:B------:R-:W-:-:S02]  /*7c470*/  IMAD.X R193, R185, 0x1, R7, P1 ;  /* 0x00000001b9c17824 */ /* 0x000fc400008e0607 */
[----:B------:R-:W-:Y:S02]  /*7c480*/  IMAD.MOV.U32 R171, RZ, RZ, R170 ;  /* 0x000000ffffab7224 */ /* 0x000fe400078e00aa */
[----:B------:R-:W-:Y:S02]  /*7c490*/  IMAD.X R189, R185, 0x1, R13, P2 ;  /* 0x00000001b9bd7824 */ /* 0x000fe400010e060d */
[----:B------:R-:W-:Y:S02]  /*7c4a0*/  IMAD.MOV.U32 R170, RZ, RZ, R168 ;  /* 0x000000ffffaa7224 */ /* 0x000fe400078e00a8 */
[----:B------:R-:W-:Y:S02]  /*7c4b0*/  IMAD.X R191, R182, 0x1, R3, P4 ;  /* 0x00000001b6bf7824 */ /* 0x000fe400020e0603 */
[----:B------:R-:W-:Y:S02]  /*7c4c0*/  IMAD.MOV.U32 R168, RZ, RZ, R58 ;  /* 0x000000ffffa87224 */ /* 0x000fe400078e003a */
[----:B------:R-:W2:Y:S04]  /*7c4d0*/  LDL.LU R58, [R1+0x5258] ;  /* 0x00525800013a7983 */ /* 0x000ea80000300800 */
[----:B------:R0:W-:Y:S04]  /*7c4e0*/  STL.64 [R1+0x1ef0], R192 ;  /* 0x001ef0c001007387 */ /* 0x0001e80000100a00 */
[----:B------:R1:W-:Y:S04]  /*7c4f0*/  STL.64 [R1+0x1ee8], R188 ;  /* 0x001ee8bc01007387 */ /* 0x0003e80000100a00 */
[----:B------:R3:W-:Y:S01]  /*7c500*/  STL.64 [R1+0x1ee0], R190 ;  /* 0x001ee0be01007387 */ /* 0x0007e20000100a00 */
[----:B0-----:R-:W-:-:S02]  /*7c510*/  IADD3 R192, P1, R180, R6, RZ ;  /* 0x00000006b4c07210 */ /* 0x001fc40007f3e0ff */
[C---:B-1----:R-:W-:Y:S02]  /*7c520*/  IADD3 R188, P2, R180.reuse, R0, RZ ;  /* 0x00000000b4bc7210 */ /* 0x042fe40007f5e0ff */
[----:B---3--:R-:W-:Y:S01]  /*7c530*/  IADD3 R190, P4, R180, R2, RZ ;  /* 0x00000002b4be7210 */ /* 0x008fe20007f9e0ff */
[----:B------:R-:W-:Y:S02]  /*7c540*/  IMAD.MOV.U32 R180, RZ, RZ, R179 ;  /* 0x000000ffffb47224 */ /* 0x000fe400078e00b3 */
[----:B------:R-:W-:Y:S02]  /*7c550*/  IMAD.MOV.U32 R179, RZ, RZ, R178 ;  /* 0x000000ffffb37224 */ /* 0x000fe400078e00b2 */
[----:B------:R-:W-:Y:S02]  /*7c560*/  IMAD.MOV.U32 R178, RZ, RZ, R177 ;  /* 0x000000ffffb27224 */ /* 0x000fe400078e00b1 */
[----:B------:R-:W-:Y:S02]  /*7c570*/  IMAD.X R193, R182, 0x1, R5, P1 ;  /* 0x00000001b6c17824 */ /* 0x000fe400008e0605 */
        /* <DEDUP_REMOVED lines=10> */
[----:B------:R-:W-:Y:S01]  /*7c620*/  IMAD.MOV.U32 R178, RZ, RZ, R177 ;  /* 0x000000ffffb27224 */ /* 0x000fe200078e00b1 */
[----:B------:R0:W-:Y:S01]  /*7c630*/  STL.64 [R1+0x1ed8], R192 ;  /* 0x001ed8c001007387 */ /* 0x0001e20000100a00 */
[----:B------:R-:W-:Y:S02]  /*7c640*/  IMAD.MOV.U32 R172, RZ, RZ, R171 ;  /* 0x000000ffffac7224 */ /* 0x000fe400078e00ab */
[----:B------:R-:W-:-:S02]  /*7c650*/  IMAD.MOV.U32 R177, RZ, RZ, R176 ;  /* 0x000000ffffb17224 */ /* 0x000fc400078e00b0 */
[----:B------:R-:W-:Y:S02]  /*7c660*/  IMAD.MOV.U32 R171, RZ, RZ, R170 ;  /* 0x000000ffffab7224 */ /* 0x000fe400078e00aa */
[----:B------:R-:W-:Y:S02]  /*7c670*/  IMAD.MOV.U32 R176, RZ, RZ, R175 ;  /* 0x000000ffffb07224 */ /* 0x000fe400078e00af */
[----:B------:R-:W-:Y:S02]  /*7c680*/  IMAD.MOV.U32 R170, RZ, RZ, R166 ;  /* 0x000000ffffaa7224 */ /* 0x000fe400078e00a6 */
[----:B------:R-:W-:Y:S01]  /*7c690*/  IMAD.MOV.U32 R175, RZ, RZ, R174 ;  /* 0x000000ffffaf7224 */ /* 0x000fe200078e00ae */
[----:B0-----:R-:W-:Y:S01]  /*7c6a0*/  IADD3 R192, P1, R181, R4, RZ ;  /* 0x00000004b5c07210 */ /* 0x001fe20007f3e0ff */
[----:B------:R-:W-:Y:S02]  /*7c6b0*/  IMAD.MOV.U32 R166, RZ, RZ, R57 ;  /* 0x000000ffffa67224 */ /* 0x000fe400078e0039 */
[----:B------:R-:W-:-:S02]  /*7c6c0*/  IMAD.MOV.U32 R174, RZ, RZ, R173 ;  /* 0x000000ffffae7224 */ /* 0x000fc400078e00ad */
[----:B------:R-:W-:Y:S02]  /*7c6d0*/  IMAD.MOV.U32 R173, RZ, RZ, R172 ;  /* 0x000000ffffad7224 */ /* 0x000fe400078e00ac */
[----:B------:R-:W-:Y:S02]  /*7c6e0*/  IMAD.MOV.U32 R185, RZ, RZ, R184 ;  /* 0x000000ffffb97224 */ /* 0x000fe400078e00b8 */
[----:B------:R-:W-:Y:S02]  /*7c6f0*/  IMAD.MOV.U32 R172, RZ, RZ, R171 ;  /* 0x000000ffffac7224 */ /* 0x000fe400078e00ab */
[----:B------:R-:W-:Y:S01]  /*7c700*/  IMAD.MOV.U32 R184, RZ, RZ, R167 ;  /* 0x000000ffffb87224 */ /* 0x000fe200078e00a7 */
[----:B------:R-:W-:Y:S01]  /*7c710*/  SHF.R.S32.HI R167, RZ, 0x1f, R57 ;  /* 0x0000001fffa77819 */ /* 0x000fe20000011439 */
[----:B------:R-:W-:Y:S01]  /*7c720*/  IMAD.MOV.U32 R171, RZ, RZ, R170 ;  /* 0x000000ffffab7224 */ /* 0x000fe200078e00aa */
[----:B------:R-:W3:Y:S01]  /*7c730*/  LDL.LU R57, [R1+0x5254] ;  /* 0x0052540001397983 */ /* 0x000ee20000300800 */
[----:B------:R-:W-:-:S02]  /*7c740*/  IMAD.MOV.U32 R170, RZ, RZ, R166 ;  /* 0x000000ffffaa7224 */ /* 0x000fc400078e00a6 */
        /* <DEDUP_REMOVED lines=11> */
[----:B------:R-:W-:Y:S01]  /*7c800*/  IADD3 R192, P1, R181, R2, RZ ;  /* 0x00000002b5c07210 */ /* 0x000fe20007f3e0ff */
        /* <DEDUP_REMOVED lines=25> */
[----:B------:R-:W4:Y:S01]  /*7c9a0*/  LDL.LU R55, [R1+0x524c] ;  /* 0x00524c0001377983 */ /* 0x000f220000300800 */
        /* <DEDUP_REMOVED lines=12> */
[----:B-1----:R-:W-:Y:S01]  /*7ca70*/  IADD3 R192, P1, R183, R0, RZ ;  /* 0x00000000b7c07210 */ /* 0x002fe20007f3e0ff */
        /* <DEDUP_REMOVED lines=117> */
[----:B------:R-:W4:Y:S04]  /*7d1d0*/  LDL.LU R48, [R1+0x5230] ;  /* 0x0052300001307983 */ /* 0x000f280000300800 */
[----:B------:R1:W-:Y:S01]  /*7d1e0*/  STL.64 [R1+0x1e40], R188 ;  /* 0x001e40bc01007387 */ /* 0x0003e20000100a00 */
[----:B0-----:R-:W-:-:S02]  /*7d1f0*/  IADD3 R190, P4, R181, R6, RZ ;  /* 0x00000006b5be7210 */ /* 0x001fc40007f9e0ff */
        /* <DEDUP_REMOVED lines=25> */
[----:B------:R-:W-:Y:S01]  /*7d390*/  IMAD.MOV.U32 R174, RZ, RZ, R173 ;  /* 0x000000ffffae7224 */ /* 0x000fe200078e00ad */
[----:B------:R-:W2:Y:S01]  /*7d3a0*/  LDL.LU R47, [R1+0x522c] ;  /* 0x00522c00012f7983 */ /* 0x000ea20000300800 */
[----:B------:R-:W-:Y:S02]  /*7d3b0*/  IMAD.X R193, R194, 0x1, R7, P1 ;  /* 0x00000001c2c17824 */ /* 0x000fe400008e0607 */
[----:B------:R-:W-:-:S02]  /*7d3c0*/  IMAD.MOV.U32 R173, RZ, RZ, R172 ;  /* 0x000000ffffad7224 */ /* 0x000fc400078e00ac */
[----:B------:R-:W-:Y:S02]  /*7d3d0*/  IMAD.X R189, R194, 0x1, R13, P2 ;  /* 0x00000001c2bd7824 */ /* 0x000fe400010e060d */
[----:B------:R-:W-:Y:S02]  /*7d3e0*/  IMAD.MOV.U32 R172, RZ, RZ, R171 ;  /* 0x000000ffffac7224 */ /* 0x000fe400078e00ab */
        /* <DEDUP_REMOVED lines=8> */
[----:B------:R-:W2:Y:S04]  /*7d470*/  LDL.LU R46, [R1+0x5228] ;  /* 0x00522800012e7983 */ /* 0x000ea80000300800 */
[----:B------:R1:W-:Y:S01]  /*7d480*/  STL.64 [R1+0x1e20], R190 ;  /* 0x001e20be01007387 */ /* 0x0003e20000100a00 */
[C---:B0-----:R-:W-:Y:S02]  /*7d490*/  IADD3 R192, P1, R183.reuse, R6, RZ ;  /* 0x00000006b7c07210 */ /* 0x041fe40007f3e0ff */
[C---:B-1----:R-:W-:Y:S02]  /*7d4a0*/  IADD3 R188, P2, R183.reuse, R0, RZ ;  /* 0x00000000b7bc7210 */ /* 0x042fe40007f5e0ff */
[----:B------:R-:W-:Y:S01]  /*7d4b0*/  IADD3 R190, P4, R183, R2, RZ ;  /* 0x00000002b7be7210 */ /* 0x000fe20007f9e0ff */
        /* <DEDUP_REMOVED lines=14> */
[----:B------:R-:W-:Y:S02]  /*7d5a0*/  IMAD.X R189, R187, 0x1, R7, P2 ;  /* 0x00000001bbbd7824 */ /* 0x000fe400010e0607 */
[----:B------:R-:W-:Y:S02]  /*7d5b0*/  IMAD.MOV.U32 R168, RZ, RZ, R165 ;  /* 0x000000ffffa87224 */ /* 0x000fe400078e00a5 */
[----:B------:R-:W-:Y:S01]  /*7d5c0*/  IMAD.MOV.U32 R195, RZ, RZ, R180 ;  /* 0x000000ffffc37224 */ /* 0x000fe200078e00b4 */
[----:B------:R0:W-:Y:S01]  /*7d5d0*/  STL.64 [R1+0x1e18], R192 ;  /* 0x001e18c001007387 */ /* 0x0001e20000100a00 */
[----:B------:R-:W-:Y:S02]  /*7d5e0*/  IMAD.MOV.U32 R165, RZ, RZ, R160 ;  /* 0x000000ffffa57224 */ /* 0x000fe400078e00a0 */
[----:B------:R-:W-:-:S02]  /*7d5f0*/  IMAD.MOV.U32 R180, RZ, RZ, R179 ;  /* 0x000000ffffb47224 */ /* 0x000fc400078e00b3 */
[----:B------:R-:W-:Y:S02]  /*7d600*/  IMAD.MOV.U32 R160, RZ, RZ, R45 ;  /* 0x000000ffffa07224 */ /* 0x000fe400078e002d */
[----:B------:R-:W-:Y:S01]  /*7d610*/  IMAD.MOV.U32 R179, RZ, RZ, R178 ;  /* 0x000000ffffb37224 */ /* 0x000fe200078e00b2 */
[----:B------:R-:W3:Y:S01]  /*7d620*/  LDL.LU R45, [R1+0x5224] ;  /* 0x00522400012d7983 */ /* 0x000ee20000300800 */
[----:B------:R-:W-:Y:S02]  /*7d630*/  IMAD.MOV.U32 R178, RZ, RZ, R177 ;  /* 0x000000ffffb27224 */ /* 0x000fe400078e00b1 */
[----:B------:R-:W-:Y:S01]  /*7d640*/  IMAD.MOV.U32 R177, RZ, RZ, R176 ;  /* 0x000000ffffb17224 */ /* 0x000fe200078e00b0 */
[----:B0-----:R-:W-:Y:S01]  /*7d650*/  IADD3 R192, P1, R186, R4, RZ ;  /* 0x00000004bac07210 */ /* 0x001fe20007f3e0ff */
[----:B------:R0:W-:Y:S01]  /*7d660*/  STL.64 [R1+0x1e10], R188 ;  /* 0x001e10bc01007387 */ /* 0x0001e20000100a00 */
[----:B------:R-:W-:Y:S02]  /*7d670*/  IMAD.MOV.U32 R176, RZ, RZ, R175 ;  /* 0x000000ffffb07224 */ /* 0x000fe400078e00af */
[----:B------:R-:W-:-:S02]  /*7d680*/  IMAD.MOV.U32 R175, RZ, RZ, R174 ;  /* 0x000000ffffaf7224 */ /* 0x000fc400078e00ae */
[----:B------:R-:W-:Y:S02]  /*7d690*/  IMAD.X R191, R187, 0x1, R13, P4 ;  /* 0x00000001bbbf7824 */ /* 0x000fe400020e060d */
[----:B------:R-:W-:Y:S02]  /*7d6a0*/  IMAD.MOV.U32 R174, RZ, RZ, R173 ;  /* 0x000000ffffae7224 */ /* 0x000fe400078e00ad */
[----:B------:R-:W-:Y:S01]  /*7d6b0*/  IMAD.X R193, R185, 0x1, R3, P1 ;  /* 0x00000001b9c17824 */ /* 0x000fe200008e0603 */
[----:B0-----:R-:W-:Y:S01]  /*7d6c0*/  IADD3 R188, P2, R186, R6, RZ ;  /* 0x00000006babc7210 */ /* 0x001fe20007f5e0ff */
[----:B------:R-:W-:Y:S02]  /*7d6d0*/  IMAD.MOV.U32 R173, RZ, RZ, R171 ;  /* 0x000000ffffad7224 */ /* 0x000fe400078e00ab */
[----:B------:R-:W-:Y:S02]  /*7d6e0*/  IMAD.MOV.U32 R171, RZ, RZ, R170 ;  /* 0x000000ffffab7224 */ /* 0x000fe400078e00aa */
[----:B------:R-:W-:-:S02]  /*7d6f0*/  IMAD.MOV.U32 R170, RZ, RZ, R169 ;  /* 0x000000ffffaa7224 */ /* 0x000fc400078e00a9 */
[----:B------:R-:W-:Y:S01]  /*7d700*/  IMAD.X R189, R185, 0x1, R5, P2 ;  /* 0x00000001b9bd7824 */ /* 0x000fe200010e0605 */
[----:B------:R0:W-:Y:S01]  /*7d710*/  STL.64 [R1+0x1e08], R190 ;  /* 0x001e08be01007387 */ /* 0x0001e20000100a00 */
[----:B------:R-:W-:Y:S02]  /*7d720*/  IMAD.MOV.U32 R169, RZ, RZ, R166 ;  /* 0x000000ffffa97224 */ /* 0x000fe400078e00a6 */
[----:B------:R-:W-:Y:S01]  /*7d730*/  IMAD.MOV.U32 R166, RZ, RZ, R162 ;  /* 0x000000ffffa67224 */ /* 0x000fe200078e00a2 */
[----:B------:R-:W-:Y:S01]  /*7d740*/  STL.64 [R1+0x1e00], R192 ;  /* 0x001e00c001007387 */ /* 0x000fe20000100a00 */
[----:B------:R-:W-:-:S03]  /*7d750*/  IMAD.MOV.U32 R162, RZ, RZ, R44 ;  /* 0x000000ffffa27224 */ /* 0x000fc600078e002c */
[----:B------:R-:W3:Y:S04]  /*7d760*/  LDL.LU R44, [R1+0x5220] ;  /* 0x00522000012c7983 */ /* 0x000ee80000300800 */
[----:B------:R1:W-:Y:S01]  /*7d770*/  STL.64 [R1+0x1df8], R188 ;  /* 0x001df8bc01007387 */ /* 0x0003e20000100a00 */
[C---:B0-----:R-:W-:Y:S02]  /*7d780*/  IADD3 R190, P4, R186.reuse, R0, RZ ;  /* 0x00000000babe7210 */ /* 0x041fe40007f9e0ff */
[----:B------:R-:W-:Y:S01]  /*7d790*/  IADD3 R186, P1, R186, R2, RZ ;  /* 0x00000002baba7210 */ /* 0x000fe20007f3e0ff */
[----:B-1----:R-:W-:Y:S02]  /*7d7a0*/  IMAD.MOV.U32 R189, RZ, RZ, R180 ;  /* 0x000000ffffbd7224 */ /* 0x002fe400078e00b4 */
        /* <DEDUP_REMOVED lines=14> */
[----:B------:R-:W-:Y:S01]  /*7d890*/  IADD3 R192, P2, R184, R4, RZ ;  /* 0x00000004b8c07210 */ /* 0x000fe20007f5e0ff */
[----:B------:R-:W-:Y:S02]  /*7d8a0*/  IMAD.MOV.U32 R166, RZ, RZ, R162 ;  /* 0x000000ffffa67224 */ /* 0x000fe400078e00a2 */
[----:B------:R-:W-:Y:S02]  /*7d8b0*/  IMAD.X R187, R185, 0x1, R13, P1 ;  /* 0x00000001b9bb7824 */ /* 0x000fe400008e060d */
[----:B------:R-:W-:Y:S02]  /*7d8c0*/  IMAD.MOV.U32 R178, RZ, RZ, R177 ;  /* 0x000000ffffb27224 */ /* 0x000fe400078e00b1 */
[----:B------:R-:W-:Y:S02]  /*7d8d0*/  IMAD.MOV.U32 R162, RZ, RZ, R43 ;  /* 0x000000ffffa27224 */ /* 0x000fe400078e002b */
[----:B------:R-:W-:Y:S01]  /*7d8e0*/  IMAD.MOV.U32 R177, RZ, RZ, R176 ;  /* 0x000000ffffb17224 */ /* 0x000fe200078e00b0 */
[----:B------:R-:W4:Y:S01]  /*7d8f0*/  LDL.LU R43, [R1+0x521c] ;  /* 0x00521c00012b7983 */ /* 0x000f220000300800 */
[----:B------:R-:W-:-:S02]  /*7d900*/  IMAD.MOV.U32 R176, RZ, RZ, R175 ;  /* 0x000000ffffb07224 */ /* 0x000fc400078e00af */
[----:B------:R-:W-:Y:S01]  /*7d910*/  IMAD.MOV.U32 R188, RZ, RZ, R180 ;  /* 0x000000ffffbc7224 */ /* 0x000fe200078e00b4 */
[----:B------:R0:W-:Y:S01]  /*7d920*/  STL.64 [R1+0x1df0], R190 ;  /* 0x001df0be01007387 */ /* 0x0001e20000100a00 */
[----:B------:R-:W-:Y:S02]  /*7d930*/  IMAD.MOV.U32 R175, RZ, RZ, R174 ;  /* 0x000000ffffaf7224 */ /* 0x000fe400078e00ae */
[----:B------:R-:W-:Y:S01]  /*7d940*/  IMAD.MOV.U32 R180, RZ, RZ, R179 ;  /* 0x000000ffffb47224 */ /* 0x000fe200078e00b3 */
[----:B------:R1:W-:Y:S01]  /*7d950*/  STL.64 [R1+0x1de8], R186 ;  /* 0x001de8ba01007387 */ /* 0x0003e20000100a00 */
[----:B------:R-:W-:Y:S02]  /*7d960*/  IMAD.MOV.U32 R174, RZ, RZ, R173 ;  /* 0x000000ffffae7224 */ /* 0x000fe400078e00ad */
[----:B------:R-:W-:Y:S02]  /*7d970*/  IMAD.MOV.U32 R179, RZ, RZ, R178 ;  /* 0x000000ffffb37224 */ /* 0x000fe400078e00b2 */
[----:B------:R-:W-:-:S02]  /*7d980*/  IMAD.MOV.U32 R173, RZ, RZ, R170 ;  /* 0x000000ffffad7224 */ /* 0x000fc400078e00aa */
[----:B------:R-:W-:Y:S01]  /*7d990*/  IMAD.MOV.U32 R178, RZ, RZ, R177 ;  /* 0x000000ffffb27224 */ /* 0x000fe200078e00b1 */
[----:B0-----:R-:W-:Y:S01]  /*7d9a0*/  IADD3 R190, P4, R184, R6, RZ ;  /* 0x00000006b8be7210 */ /* 0x001fe20007f9e0ff */
[----:B------:R-:W-:Y:S02]  /*7d9b0*/  IMAD.MOV.U32 R170, RZ, RZ, R169 ;  /* 0x000000ffffaa7224 */ /* 0x000fe400078e00a9 */
[----:B------:R-:W-:Y:S01]  /*7d9c0*/  IMAD.X R193, R182, 0x1, R3, P2 ;  /* 0x00000001b6c17824 */ /* 0x000fe200010e0603 */
[C---:B-1----:R-:W-:Y:S01]  /*7d9d0*/  IADD3 R186, P1, R184.reuse, R0, RZ ;  /* 0x00000000b8ba7210 */ /* 0x042fe20007f3e0ff */
[----:B------:R-:W-:Y:S01]  /*7d9e0*/  IMAD.MOV.U32 R177, RZ, RZ, R176 ;  /* 0x000000ffffb17224 */ /* 0x000fe200078e00b0 */
[----:B------:R-:W-:Y:S01]  /*7d9f0*/  IADD3 R184, P2, R184, R2, RZ ;  /* 0x00000002b8b87210 */ /* 0x000fe20007f5e0ff */
[----:B------:R-:W-:Y:S02]  /*7da00*/  IMAD.MOV.U32 R169, RZ, RZ, R167 ;  /* 0x000000ffffa97224 */ /* 0x000fe400078e00a7 */
[----:B------:R-:W-:-:S02]  /*7da10*/  IMAD.MOV.U32 R176, RZ, RZ, R175 ;  /* 0x000000ffffb07224 */ /* 0x000fc400078e00af */
[----:B------:R-:W-:Y:S02]  /*7da20*/  IMAD.MOV.U32 R167, RZ, RZ, R42 ;  /* 0x000000ffffa77224 */ /* 0x000fe400078e002a */
[----:B------:R-:W-:Y:S01]  /*7da30*/  IMAD.MOV.U32 R175, RZ, RZ, R174 ;  /* 0x000000ffffaf7224 */ /* 0x000fe200078e00ae */
[----:B------:R-:W4:Y:S01]  /*7da40*/  LDL.LU R42, [R1+0x5218] ;  /* 0x00521800012a7983 */ /* 0x000f220000300800 */
[----:B------:R-:W-:Y:S02]  /*7da50*/  IMAD.X R191, R182, 0x1, R5, P4 ;  /* 0x00000001b6bf7824 */ /* 0x000fe400020e0605 */
[----:B------:R-:W-:Y:S02]  /*7da60*/  IMAD.MOV.U32 R174, RZ, RZ, R173 ;  /* 0x000000ffffae7224 */ /* 0x000fe400078e00ad */
[----:B------:R-:W-:Y:S02]  /*7da70*/  IMAD.MOV.U32 R173, RZ, RZ, R170 ;  /* 0x000000ffffad7224 */ /* 0x000fe400078e00aa */
[----:B------:R-:W-:-:S02]  /*7da80*/  IMAD.MOV.U32 R170, RZ, RZ, R169 ;  /* 0x000000ffffaa7224 */ /* 0x000fc400078e00a9 */
[C---:B------:R-:W-:Y:S01]  /*7da90*/  IMAD.X R187, R182.reuse, 0x1, R7, P1 ;  /* 0x00000001b6bb7824 */ /* 0x040fe200008e0607 */
[----:B------:R0:W-:Y:S01]  /*7daa0*/  STL.64 [R1+0x1de0], R192 ;  /* 0x001de0c001007387 */ /* 0x0001e20000100a00 */
[----:B------:R-:W-:Y:S02]  /*7dab0*/  IMAD.MOV.U32 R169, RZ, RZ, R167 ;  /* 0x000000ffffa97224 */ /* 0x000fe400078e00a7 */
[----:B------:R-:W-:Y:S01]  /*7dac0*/  IMAD.X R185, R182, 0x1, R13, P2 ;  /* 0x00000001b6b97824 */ /* 0x000fe200010e060d */
[----:B------:R-:W-:Y:S01]  /*7dad0*/  STL.64 [R1+0x1dd8], R190 ;  /* 0x001dd8be01007387 */ /* 0x000fe20000100a00 */
[----:B------:R-:W-:Y:S02]  /*7dae0*/  IMAD.MOV.U32 R167, RZ, RZ, R158 ;  /* 0x000000ffffa77224 */ /* 0x000fe400078e009e */
[----:B------:R-:W-:Y:S02]  /*7daf0*/  IMAD.MOV.U32 R158, RZ, RZ, R41 ;  /* 0x000000ffff9e7224 */ /* 0x000fe400078e0029 */
[----:B------:R-:W2:Y:S04]  /*7db00*/  LDL.LU R41, [R1+0x5214] ;  /* 0x0052140001297983 */ /* 0x000ea80000300800 */
[----:B------:R-:W-:Y:S04]  /*7db10*/  STL.64 [R1+0x1dd0], R186 ;  /* 0x001dd0ba01007387 */ /* 0x000fe80000100a00 */
[----:B------:R1:W-:Y:S01]  /*7db20*/  STL.64 [R1+0x1dc8], R184 ;  /* 0x001dc8b801007387 */ /* 0x0003e20000100a00 */
[----:B0-----:R-:W-:Y:S01]  /*7db30*/  IADD3 R192, P4, R181, R4, RZ ;  /* 0x00000004b5c07210 */ /* 0x001fe20007f9e0ff */
[----:B-1----:R-:W-:-:S02]  /*7db40*/  IMAD.MOV.U32 R184, RZ, RZ, R180 ;  /* 0x000000ffffb87224 */ /* 0x002fc400078e00b4 */
        /* <DEDUP_REMOVED lines=15> */
[----:B------:R-:W-:Y:S02]  /*7dc40*/  IMAD.MOV.U32 R158, RZ, RZ, R155 ;  /* 0x000000ffff9e7224 */ /* 0x000fe400078e009b */
[----:B------:R-:W-:Y:S01]  /*7dc50*/  IMAD.MOV.U32 R178, RZ, RZ, R177 ;  /* 0x000000ffffb27224 */ /* 0x000fe200078e00b1 */
[----:B------:R-:W-:Y:S01]  /*7dc60*/  IADD3 R186, P1, R181, R6, RZ ;  /* 0x00000006b5ba7210 */ /* 0x000fe20007f3e0ff */
[----:B------:R-:W-:-:S02]  /*7dc70*/  IMAD.MOV.U32 R155, RZ, RZ, R40 ;  /* 0x000000ffff9b7224 */ /* 0x000fc400078e0028 */
[----:B------:R-:W-:Y:S01]  /*7dc80*/  IMAD.MOV.U32 R177, RZ, RZ, R176 ;  /* 0x000000ffffb17224 */ /* 0x000fe200078e00b0 */
[----:B------:R-:W2:Y:S01]  /*7dc90*/  LDL.LU R40, [R1+0x5210] ;  /* 0x0052100001287983 */ /* 0x000ea20000300800 */
[----:B------:R-:W-:Y:S01]  /*7dca0*/  IMAD.MOV.U32 R176, RZ, RZ, R175 ;  /* 0x000000ffffb07224 */ /* 0x000fe200078e00af */
[----:B------:R-:W-:Y:S01]  /*7dcb0*/  IADD3 R190, P2, R181, R0, RZ ;  /* 0x00000000b5be7210 */ /* 0x000fe20007f5e0ff */
[----:B------:R-:W-:Y:S01]  /*7dcc0*/  IMAD.MOV.U32 R175, RZ, RZ, R173 ;  /* 0x000000ffffaf7224 */ /* 0x000fe200078e00ad */
[----:B------:R0:W-:Y:S01]  /*7dcd0*/  STL.64 [R1+0x1dc0], R192 ;  /* 0x001dc0c001007387 */ /* 0x0001e20000100a00 */
[----:B------:R-:W-:Y:S02]  /*7dce0*/  IMAD.MOV.U32 R173, RZ, RZ, R170 ;  /* 0x000000ffffad7224 */ /* 0x000fe400078e00aa */
[----:B------:R-:W-:Y:S02]  /*7dcf0*/  IMAD.MOV.U32 R170, RZ, RZ, R169 ;  /* 0x000000ffffaa7224 */ /* 0x000fe400078e00a9 */
[----:B------:R-:W-:-:S02]  /*7dd00*/  IMAD.MOV.U32 R169, RZ, RZ, R167 ;  /* 0x000000ffffa97224 */ /* 0x000fc400078e00a7 */
[----:B------:R-:W-:Y:S02]  /*7dd10*/  IMAD.MOV.U32 R167, RZ, RZ, R158 ;  /* 0x000000ffffa77224 */ /* 0x000fe400078e009e */
[----:B------:R-:W-:Y:S01]  /*7dd20*/  IMAD.X R187, R196, 0x1, R5, P1 ;  /* 0x00000001c4bb7824 */ /* 0x000fe200008e0605 */
[----:B0-----:R-:W-:Y:S01]  /*7dd30*/  IADD3 R192, P4, R181, R2, RZ ;  /* 0x00000002b5c07210 */ /* 0x001fe20007f9e0ff */
[----:B------:R-:W-:Y:S02]  /*7dd40*/  IMAD.MOV.U32 R181, RZ, RZ, R180 ;  /* 0x000000ffffb57224 */ /* 0x000fe400078e00b4 */
[----:B------:R-:W-:Y:S02]  /*7dd50*/  IMAD.MOV.U32 R180, RZ, RZ, R179 ;  /* 0x000000ffffb47224 */ /* 0x000fe400078e00b3 */
[----:B------:R-:W-:Y:S02]  /*7dd60*/  IMAD.MOV.U32 R179, RZ, RZ, R178 ;  /* 0x000000ffffb37224 */ /* 0x000fe400078e00b2 */
[----:B------:R-:W-:-:S02]  /*7dd70*/  IMAD.MOV.U32 R158, RZ, RZ, R155 ;  /* 0x000000ffff9e7224 */ /* 0x000fc400078e009b */
[----:B------:R-:W-:Y:S02]  /*7dd80*/  IMAD.MOV.U32 R178, RZ, RZ, R176 ;  /* 0x000000ffffb27224 */ /* 0x000fe400078e00b0 */
[----:B------:R-:W-:Y:S02]  /*7dd90*/  IMAD.MOV.U32 R155, RZ, RZ, R39 ;  /* 0x000000ffff9b7224 */ /* 0x000fe400078e0027 */
[----:B------:R-:W-:Y:S01]  /*7dda0*/  IMAD.MOV.U32 R176, RZ, RZ, R175 ;  /* 0x000000ffffb07224 */ /* 0x000fe200078e00af */
[----:B------:R-:W3:Y:S01]  /*7ddb0*/  LDL.LU R39, [R1+0x520c] ;  /* 0x00520c0001277983 */ /* 0x000ee20000300800 */
        /* <DEDUP_REMOVED lines=12> */
[----:B------:R-:W3:Y:S01]  /*7de80*/  LDL.LU R38, [R1+0x5208] ;  /* 0x0052080001267983 */ /* 0x000ee20000300800 */
[C---:B------:R-:W-:Y:S02]  /*7de90*/  IMAD.X R191, R196.reuse, 0x1, R7, P2 ;  /* 0x00000001c4bf7824 */ /* 0x040fe400010e0607 */
[----:B------:R-:W-:Y:S02]  /*7dea0*/  IMAD.MOV.U32 R175, RZ, RZ, R173 ;  /* 0x000000ffffaf7224 */ /* 0x000fe400078e00ad */
[----:B------:R-:W-:Y:S02]  /*7deb0*/  IMAD.MOV.U32 R173, RZ, RZ, R169 ;  /* 0x000000ffffad7224 */ /* 0x000fe400078e00a9 */
[----:B------:R-:W-:Y:S02]  /*7dec0*/  IMAD.MOV.U32 R169, RZ, RZ, R158 ;  /* 0x000000ffffa97224 */ /* 0x000fe400078e009e */
[----:B------:R-:W-:-:S02]  /*7ded0*/  IMAD.X R193, R196, 0x1, R13, P4 ;  /* 0x00000001c4c17824 */ /* 0x000fc400020e060d */
[----:B------:R-:W-:Y:S02]  /*7dee0*/  IMAD.MOV.U32 R158, RZ, RZ, R155 ;  /* 0x000000ffff9e7224 */ /* 0x000fe400078e009b */
[----:B------:R-:W-:Y:S01]  /*7def0*/  IMAD.X R187, R195, 0x1, R3, P1 ;  /* 0x00000001c3bb7824 */ /* 0x000fe200008e0603 */
[----:B------:R0:W-:Y:S01]  /*7df00*/  STL.64 [R1+0x1db0], R190 ;  /* 0x001db0be01007387 */ /* 0x0001e20000100a00 */
[----:B------:R-:W-:Y:S02]  /*7df10*/  IMAD.MOV.U32 R155, RZ, RZ, R17 ;  /* 0x000000ffff9b7224 */ /* 0x000fe400078e0011 */
[----:B------:R-:W-:Y:S02]  /*7df20*/  IMAD.MOV.U32 R17, RZ, RZ, R37 ;  /* 0x000000ffff117224 */ /* 0x000fe400078e0025 */
[----:B------:R-:W4:Y:S04]  /*7df30*/  LDL.LU R37, [R1+0x5204] ;  /* 0x0052040001257983 */ /* 0x000f280000300800 */
[----:B------:R1:W-:Y:S01]  /*7df40*/  STL.64 [R1+0x1da8], R192 ;  /* 0x001da8c001007387 */ /* 0x0003e20000100a00 */
[----:B0-----:R-:W-:-:S03]  /*7df50*/  IADD3 R190, P2, R183, R6, RZ ;  /* 0x00000006b7be7210 */ /* 0x001fc60007f5e0ff */
[----:B------:R0:W-:Y:S01]  /*7df60*/  STL.64 [R1+0x1da0], R186 ;  /* 0x001da0ba01007387 */ /* 0x0001e20000100a00 */
[C---:B-1----:R-:W-:Y:S02]  /*7df70*/  IADD3 R192, P4, R183.reuse, R0, RZ ;  /* 0x00000000b7c07210 */ /* 0x042fe40007f9e0ff */
[----:B0-----:R-:W-:Y:S01]  /*7df80*/  IADD3 R186, P1, R183, R2, RZ ;  /* 0x00000002b7ba7210 */ /* 0x001fe20007f3e0ff */
[----:B------:R-:W-:Y:S02]  /*7df90*/  IMAD.MOV.U32 R183, RZ, RZ, R181 ;  /* 0x000000ffffb77224 */ /* 0x000fe400078e00b5 */
[----:B------:R-:W-:Y:S02]  /*7dfa0*/  IMAD.MOV.U32 R181, RZ, RZ, R180 ;  /* 0x000000ffffb57224 */ /* 0x000fe400078e00b4 */
[----:B------:R-:W-:Y:S02]  /*7dfb0*/  IMAD.MOV.U32 R180, RZ, RZ, R179 ;  /* 0x000000ffffb47224 */ /* 0x000fe400078e00b3 */
[----:B------:R-:W-:-:S02]  /*7dfc0*/  IMAD.MOV.U32 R179, RZ, RZ, R178 ;  /* 0x000000ffffb37224 */ /* 0x000fc400078e00b2 */
[----:B------:R-:W-:Y:S02]  /*7dfd0*/  IMAD.MOV.U32 R178, RZ, RZ, R173 ;  /* 0x000000ffffb27224 */ /* 0x000fe400078e00ad */
[C---:B------:R-:W-:Y:S02]  /*7dfe0*/  IMAD.X R191, R195.reuse, 0x1, R5, P2 ;  /* 0x00000001c3bf7824 */ /* 0x040fe400010e0605 */
[----:B------:R-:W-:Y:S02]  /*7dff0*/  IMAD.MOV.U32 R173, RZ, RZ, R164 ;  /* 0x000000ffffad7224 */ /* 0x000fe400078e00a4 */
[----:B------:R-:W-:Y:S02]  /*7e000*/  IMAD.MOV.U32 R164, RZ, RZ, R161 ;  /* 0x000000ffffa47224 */ /* 0x000fe400078e00a1 */
[----:B------:R-:W-:Y:S02]  /*7e010*/  IMAD.MOV.U32 R161, RZ, RZ, R36 ;  /* 0x000000ffffa17224 */ /* 0x000fe400078e0024 */
[----:B------:R-:W4:Y:S01]  /*7e020*/  LDL.LU R36, [R1+0x5200] ;  /* 0x0052000001247983 */ /* 0x000f220000300800 */
[----:B------:R-:W-:-:S03]  /*7e030*/  IMAD.X R193, R195, 0x1, R7, P4 ;  /* 0x00000001c3c17824 */ /* 0x000fc600020e0607 */
[----:B------:R0:W-:Y:S01]  /*7e040*/  STL.64 [R1+0x1d98], R190 ;  /* 0x001d98be01007387 */ /* 0x0001e20000100a00 */
[----:B------:R-:W-:-:S03]  /*7e050*/  IMAD.X R187, R195, 0x1, R13, P1 ;  /* 0x00000001c3bb7824 */ /* 0x000fc600008e060d */
[----:B------:R1:W-:Y:S01]  /*7e060*/  STL.64 [R1+0x1d90], R192 ;  /* 0x001d90c001007387 */ /* 0x0003e20000100a00 */
[C---:B0-----:R-:W-:Y:S02]  /*7e070*/  IADD3 R190, P2, R189.reuse, R4, RZ ;  /* 0x00000004bdbe7210 */ /* 0x041fe40007f5e0ff */
[----:B-1----:R-:W-:-:S03]  /*7e080*/  IADD3 R192, P4, R189, R6, RZ ;  /* 0x00000006bdc07210 */ /* 0x002fc60007f9e0ff */
[C---:B------:R-:W-:Y:S01]  /*7e090*/  IMAD.X R191, R194.reuse, 0x1, R3, P2 ;  /* 0x00000001c2bf7824 */ /* 0x040fe200010e0603 */
[----:B------:R0:W-:Y:S01]  /*7e0a0*/  STL.64 [R1+0x1d88], R186 ;  /* 0x001d88ba01007387 */ /* 0x0001e20000100a00 */
[----:B------:R-:W-:-:S03]  /*7e0b0*/  IMAD.X R193, R194, 0x1, R5, P4 ;  /* 0x00000001c2c17824 */ /* 0x000fc600020e0605 */
[----:B------:R1:W-:Y:S01]  /*7e0c0*/  STL.64 [R1+0x1d80], R190 ;  /* 0x001d80be01007387 */ /* 0x0003e20000100a00 */
[C---:B0-----:R-:W-:Y:S02]  /*7e0d0*/  IADD3 R186, P1, R189.reuse, R0, RZ ;  /* 0x00000000bdba7210 */ /* 0x041fe40007f3e0ff */
[----:B-1----:R-:W-:Y:S01]  /*7e0e0*/  IADD3 R190, P2, R189, R2, RZ ;  /* 0x00000002bdbe7210 */ /* 0x002fe20007f5e0ff */
[----:B------:R-:W-:Y:S01]  /*7e0f0*/  IMAD.MOV.U32 R189, RZ, RZ, R181 ;  /* 0x000000ffffbd7224 */ /* 0x000fe200078e00b5 */
[----:B------:R0:W-:Y:S01]  /*7e100*/  STL.64 [R1+0x1d78], R192 ;  /* 0x001d78c001007387 */ /* 0x0001e20000100a00 */
[----:B------:R-:W-:Y:S02]  /*7e110*/  IMAD.MOV.U32 R181, RZ, RZ, R180 ;  /* 0x000000ffffb57224 */ /* 0x000fe400078e00b4 */
[----:B------:R-:W-:Y:S02]  /*7e120*/  IMAD.MOV.U32 R180, RZ, RZ, R179 ;  /* 0x000000ffffb47224 */ /* 0x000fe400078e00b3 */
[----:B------:R-:W-:-:S02]  /*7e130*/  IMAD.X R187, R194, 0x1, R7, P1 ;  /* 0x00000001c2bb7824 */ /* 0x000fc400008e0607 */
[----:B------:R-:W-:Y:S02]  /*7e140*/  IMAD.MOV.U32 R179, RZ, RZ, R178 ;  /* 0x000000ffffb37224 */ /* 0x000fe400078e00b2 */
[----:B------:R-:W-:Y:S02]  /*7e150*/  IMAD.X R191, R194, 0x1, R13, P2 ;  /* 0x00000001c2bf7824 */ /* 0x000fe400010e060d */
[----:B------:R-:W-:Y:S01]  /*7e160*/  IMAD.MOV.U32 R178, RZ, RZ, R172 ;  /* 0x000000ffffb27224 */ /* 0x000fe200078e00ac */
[----:B0-----:R-:W-:Y:S01]  /*7e170*/  IADD3 R192, P4, R188, R4, RZ ;  /* 0x00000004bcc07210 */ /* 0x001fe20007f9e0ff */
[----:B------:R-:W-:Y:S02]  /*7e180*/  IMAD.MOV.U32 R172, RZ, RZ, R35 ;  /* 0x000000ffffac7224 */ /* 0x000fe400078e0023 */
[----:B------:R-:W2:Y:S02]  /*7e190*/  LDL.LU R35, [R1+0x51fc] ;  /* 0x0051fc0001237983 */ /* 0x000ea40000300800 */
[----:B------:R-:W-:-:S02]  /*7e1a0*/  IMAD.X R193, R184, 0x1, R3, P4 ;  /* 0x00000001b8c17824 */ /* 0x000fc400020e0603 */
[----:B------:R0:W-:Y:S04]  /*7e1b0*/  STL.64 [R1+0x1d70], R186 ;  /* 0x001d70ba01007387 */ /* 0x0001e80000100a00 */
[----:B------:R1:W-:Y:S01]  /*7e1c0*/  STL.64 [R1+0x1d68], R190 ;  /* 0x001d68be01007387 */ /* 0x0003e20000100a00 */
[C---:B0-----:R-:W-:Y:S02]  /*7e1d0*/  IADD3 R186, P1, R188.reuse, R6, RZ ;  /* 0x00000006bcba7210 */ /* 0x041fe40007f3e0ff */
[----:B-1----:R-:W-:Y:S01]  /*7e1e0*/  IADD3 R190, P2, R188, R0, RZ ;  /* 0x00000000bcbe7210 */ /* 0x002fe20007f5e0ff */
[----:B------:R0:W-:Y:S02]  /*7e1f0*/  STL.64 [R1+0x1d60], R192 ;  /* 0x001d60c001007387 */ /* 0x0001e40000100a00 */
[----:B------:R-:W-:-:S02]  /*7e200*/  IMAD.X R187, R184, 0x1, R5, P1 ;  /* 0x00000001b8bb7824 */ /* 0x000fc400008e0605 */
[----:B------:R-:W-:-:S03]  /*7e210*/  IMAD.X R191, R184, 0x1, R7, P2 ;  /* 0x00000001b8bf7824 */ /* 0x000fc600010e0607 */
[----:B------:R1:W-:Y:S01]  /*7e220*/  STL.64 [R1+0x1d58], R186 ;  /* 0x001d58ba01007387 */ /* 0x0003e20000100a00 */
[----:B0-----:R-:W-:-:S03]  /*7e230*/  IADD3 R192, P4, R188, R2, RZ ;  /* 0x00000002bcc07210 */ /* 0x001fc60007f9e0ff */
[----:B------:R0:W-:Y:S02]  /*7e240*/  STL.64 [R1+0x1d50], R190 ;  /* 0x001d50be01007387 */ /* 0x0001e40000100a00 */
[----:B------:R-:W-:Y:S01]  /*7e250*/  IMAD.X R193, R184, 0x1, R13, P4 ;  /* 0x00000001b8c17824 */ /* 0x000fe200020e060d */
[C---:B-1----:R-:W-:Y:S01]  /*7e260*/  IADD3 R186, P1, R182.reuse, R4, RZ ;  /* 0x00000004b6ba7210 */ /* 0x042fe20007f3e0ff */
[----:B------:R-:W-:Y:S02]  /*7e270*/  IMAD.MOV.U32 R184, RZ, RZ, R181 ;  /* 0x000000ffffb87224 */ /* 0x000fe400078e00b5 */
[----:B------:R-:W-:Y:S02]  /*7e280*/  IMAD.MOV.U32 R181, RZ, RZ, R180 ;  /* 0x000000ffffb57224 */ /* 0x000fe400078e00b4 */
[----:B------:R-:W-:Y:S01]  /*7e290*/  IMAD.MOV.U32 R180, RZ, RZ, R179 ;  /* 0x000000ffffb47224 */ /* 0x000fe200078e00b3 */
[----:B0-----:R-:W-:Y:S01]  /*7e2a0*/  IADD3 R190, P2, R182, R6, RZ ;  /* 0x00000006b6be7210 */ /* 0x001fe20007f5e0ff */
[----:B------:R-:W-:-:S02]  /*7e2b0*/  IMAD.MOV.U32 R179, RZ, RZ, R178 ;  /* 0x000000ffffb37224 */ /* 0x000fc400078e00b2 */
[----:B------:R-:W-:Y:S02]  /*7e2c0*/  IMAD.MOV.U32 R178, RZ, RZ, R177 ;  /* 0x000000ffffb27224 */ /* 0x000fe400078e00b1 */
[C---:B------:R-:W-:Y:S02]  /*7e2d0*/  IMAD.X R187, R185.reuse, 0x1, R3, P1 ;  /* 0x00000001b9bb7824 */ /* 0x040fe400008e0603 */
[----:B------:R-:W-:Y:S02]  /*7e2e0*/  IMAD.MOV.U32 R177, RZ, RZ, R168 ;  /* 0x000000ffffb17224 */ /* 0x000fe400078e00a8 */
[----:B------:R-:W-:Y:S01]  /*7e2f0*/  IMAD.X R191, R185, 0x1, R5, P2 ;  /* 0x00000001b9bf7824 */ /* 0x000fe200010e0605 */
[----:B------:R-:W-:Y:S01]  /*7e300*/  STL.64 [R1+0x1d48], R192 ;  /* 0x001d48c001007387 */ /* 0x000fe20000100a00 */
[----:B------:R-:W-:Y:S02]  /*7e310*/  IMAD.MOV.U32 R168, RZ, RZ, R165 ;  /* 0x000000ffffa87224 */ /* 0x000fe400078e00a5 */
[----:B------:R-:W-:-:S02]  /*7e320*/  IMAD.MOV.U32 R165, RZ, RZ, R34 ;  /* 0x000000ffffa57224 */ /* 0x000fc400078e0022 */
[----:B------:R-:W2:Y:S04]  /*7e330*/  LDL.LU R34, [R1+0x51f8] ;  /* 0x0051f80001227983 */ /* 0x000ea80000300800 */
[----:B------:R0:W-:Y:S04]  /*7e340*/  STL.64 [R1+0x1d40], R186 ;  /* 0x001d40ba01007387 */ /* 0x0001e80000100a00 */
[----:B------:R1:W-:Y:S01]  /*7e350*/  STL.64 [R1+0x1d38], R190 ;  /* 0x001d38be01007387 */ /* 0x0003e20000100a00 */
[C---:B0-----:R-:W-:Y:S02]  /*7e360*/  IADD3 R186, P1, R182.reuse, R0, RZ ;  /* 0x00000000b6ba7210 */ /* 0x041fe40007f3e0ff */
[----:B-1----:R-:W-:Y:S01]  /*7e370*/  IADD3 R190, P2, R182, R2, RZ ;  /* 0x00000002b6be7210 */ /* 0x002fe20007f5e0ff */
[----:B------:R-:W-:-:S02]  /*7e380*/  IMAD.MOV.U32 R182, RZ, RZ, R181 ;  /* 0x000000ffffb67224 */ /* 0x000fc400078e00b5 */
[C---:B------:R-:W-:Y:S02]  /*7e390*/  IMAD.X R187, R185.reuse, 0x1, R7, P1 ;  /* 0x00000001b9bb7824 */ /* 0x040fe400008e0607 */
[----:B------:R-:W-:Y:S02]  /*7e3a0*/  IMAD.MOV.U32 R181, RZ, RZ, R180 ;  /* 0x000000ffffb57224 */ /* 0x000fe400078e00b4 */
[----:B------:R-:W-:Y:S02]  /*7e3b0*/  IMAD.X R191, R185, 0x1, R13, P2 ;  /* 0x00000001b9bf7824 */ /* 0x000fe400010e060d */
[----:B------:R-:W-:Y:S02]  /*7e3c0*/  IMAD.MOV.U32 R180, RZ, RZ, R179 ;  /* 0x000000ffffb47224 */ /* 0x000fe400078e00b3 */
[----:B------:R-:W-:Y:S01]  /*7e3d0*/  IMAD.MOV.U32 R179, RZ, RZ, R178 ;  /* 0x000000ffffb37224 */ /* 0x000fe200078e00b2 */
[----:B------:R0:W-:Y:S01]  /*7e3e0*/  STL.64 [R1+0x1d30], R186 ;  /* 0x001d30ba01007387 */ /* 0x0001e20000100a00 */
[----:B------:R-:W-:-:S02]  /*7e3f0*/  IMAD.MOV.U32 R178, RZ, RZ, R177 ;  /* 0x000000ffffb27224 */ /* 0x000fc400078e00b1 */
[----:B------:R-:W-:Y:S01]  /*7e400*/  IMAD.MOV.U32 R177, RZ, RZ, R15 ;  /* 0x000000ffffb17224 */ /* 0x000fe200078e000f */
[----:B------:R-:W-:Y:S01]  /*7e410*/  SHF.R.S32.HI R15, RZ, 0x1f, R183 ;  /* 0x0000001fff0f7819 */ /* 0x000fe200000114b7 */
[----:B------:R-:W-:Y:S01]  /*7e420*/  IMAD.MOV.U32 R188, RZ, RZ, R182 ;  /* 0x000000ffffbc7224 */ /* 0x000fe200078e00b6 */
[----:B------:R1:W-:Y:S01]  /*7e430*/  STL.64 [R1+0x1d28], R190 ;  /* 0x001d28be01007387 */ /* 0x0003e20000100a00 */
[----:B------:R-:W-:Y:S02]  /*7e440*/  IMAD.MOV.U32 R182, RZ, RZ, R181 ;  /* 0x000000ffffb67224 */ /* 0x000fe400078e00b5 */
[----:B------:R-:W-:Y:S01]  /*7e450*/  IMAD.MOV.U32 R181, RZ, RZ, R180 ;  /* 0x000000ffffb57224 */ /* 0x000fe200078e00b4 */
[C---:B0-----:R-:W-:Y:S01]  /*7e460*/  IADD3 R186, P1, R183.reuse, R4, RZ ;  /* 0x00000004b7ba7210 */ /* 0x041fe20007f3e0ff */
[----:B------:R-:W-:Y:S02]  /*7e470*/  IMAD.MOV.U32 R180, RZ, RZ, R179 ;  /* 0x000000ffffb47224 */ /* 0x000fe400078e00b3 */
[----:B------:R-:W-:Y:S01]  /*7e480*/  IMAD.MOV.U32 R179, RZ, RZ, R178 ;  /* 0x000000ffffb37224 */ /* 0x000fe200078e00b2 */
[----:B-1----:R-:W-:Y:S01]  /*7e490*/  IADD3 R190, P2, R183, R6, RZ ;  /* 0x00000006b7be7210 */ /* 0x002fe20007f5e0ff */
[----:B------:R-:W-:-:S02]  /*7e4a0*/  IMAD.MOV.U32 R178, RZ, RZ, R177 ;  /* 0x000000ffffb27224 */ /* 0x000fc400078e00b1 */
[C---:B------:R-:W-:Y:S02]  /*7e4b0*/  IMAD.X R187, R15.reuse, 0x1, R3, P1 ;  /* 0x000000010fbb7824 */ /* 0x040fe400008e0603 */
[----:B------:R-:W-:Y:S02]  /*7e4c0*/  IMAD.MOV.U32 R177, RZ, RZ, R176 ;  /* 0x000000ffffb17224 */ /* 0x000fe400078e00b0 */
[----:B------:R-:W-:Y:S02]  /*7e4d0*/  IMAD.X R191, R15, 0x1, R5, P2 ;  /* 0x000000010fbf7824 */ /* 0x000fe400010e0605 */
[----:B------:R-:W-:Y:S02]  /*7e4e0*/  IMAD.MOV.U32 R176, RZ, RZ, R163 ;  /* 0x000000ffffb07224 */ /* 0x000fe400078e00a3 */
[----:B------:R-:W-:Y:S02]  /*7e4f0*/  IMAD.MOV.U32 R163, RZ, RZ, R33 ;  /* 0x000000ffffa37224 */ /* 0x000fe400078e0021 */
[----:B------:R-:W3:Y:S04]  /*7e500*/  LDL.LU R33, [R1+0x51f4] ;  /* 0x0051f40001217983 */ /* 0x000ee80000300800 */
[----:B------:R0:W-:Y:S04]  /*7e510*/  STL.64 [R1+0x1d20], R186 ;  /* 0x001d20ba01007387 */ /* 0x0001e80000100a00 */
[----:B------:R1:W-:Y:S01]  /*7e520*/  STL.64 [R1+0x1d18], R190 ;  /* 0x001d18be01007387 */ /* 0x0003e20000100a00 */
[----:B0-----:R-:W-:-:S02]  /*7e530*/  IADD3 R186, P1, R183, R0, RZ ;  /* 0x00000000b7ba7210 */ /* 0x001fc40007f3e0ff */
[----:B-1----:R-:W-:Y:S01]  /*7e540*/  IADD3 R190, P2, R183, R2, RZ ;  /* 0x00000002b7be7210 */ /* 0x002fe20007f5e0ff */
[----:B------:R-:W-:Y:S02]  /*7e550*/  IMAD.MOV.U32 R183, RZ, RZ, R182 ;  /* 0x000000ffffb77224 */ /* 0x000fe400078e00b6 */
[----:B------:R-:W-:Y:S02]  /*7e560*/  IMAD.MOV.U32 R182, RZ, RZ, R181 ;  /* 0x000000ffffb67224 */ /* 0x000fe400078e00b5 */
[----:B------:R-:W-:Y:S02]  /*7e570*/  IMAD.MOV.U32 R181, RZ, RZ, R180 ;  /* 0x000000ffffb57224 */ /* 0x000fe400078e00b4 */
[----:B------:R-:W-:Y:S02]  /*7e580*/  IMAD.MOV.U32 R180, RZ, RZ, R178 ;  /* 0x000000ffffb47224 */ /* 0x000fe400078e00b2 */
[----:B------:R-:W-:Y:S02]  /*7e590*/  IMAD.X R187, R15, 0x1, R7, P1 ;  /* 0x000000010fbb7824 */ /* 0x000fe400008e0607 */
[----:B------:R-:W-:-:S02]  /*7e5a0*/  IMAD.MOV.U32 R178, RZ, RZ, R177 ;  /* 0x000000ffffb27224 */ /* 0x000fc400078e00b1 */
[----:B------:R-:W-:Y:S02]  /*7e5b0*/  IMAD.MOV.U32 R177, RZ, RZ, R176 ;  /* 0x000000ffffb17224 */ /* 0x000fe400078e00b0 */
[----:B------:R-:W-:Y:S01]  /*7e5c0*/  IMAD.MOV.U32 R176, RZ, RZ, R175 ;  /* 0x000000ffffb07224 */ /* 0x000fe200078e00af */
[----:B------:R0:W-:Y:S01]  /*7e5d0*/  STL.64 [R1+0x1d10], R186 ;  /* 0x001d10ba01007387 */ /* 0x0001e20000100a00 */
[----:B------:R-:W-:Y:S02]  /*7e5e0*/  IMAD.MOV.U32 R175, RZ, RZ, R170 ;  /* 0x000000ffffaf7224 */ /* 0x000fe400078e00aa */
[----:B------:R-:W-:Y:S01]  /*7e5f0*/  IMAD.MOV.U32 R170, RZ, RZ, R16 ;  /* 0x000000ffffaa7224 */ /* 0x000fe200078e0010 */
[----:B------:R-:W-:Y:S01]  /*7e600*/  SHF.R.S32.HI R16, RZ, 0x1f, R189 ;  /* 0x0000001fff107819 */ /* 0x000fe200000114bd */
[----:B------:R-:W-:Y:S02]  /*7e610*/  IMAD.MOV.U32 R185, RZ, RZ, R183 ;  /* 0x000000ffffb97224 */ /* 0x000fe400078e00b7 */
[----:B------:R-:W-:-:S02]  /*7e620*/  IMAD.MOV.U32 R183, RZ, RZ, R182 ;  /* 0x000000ffffb77224 */ /* 0x000fc400078e00b6 */
[----:B------:R-:W-:Y:S01]  /*7e630*/  IMAD.MOV.U32 R182, RZ, RZ, R181 ;  /* 0x000000ffffb67224 */ /* 0x000fe200078e00b5 */
[----:B0-----:R-:W-:Y:S01]  /*7e640*/  IADD3 R186, P1, R189, R4, RZ ;  /* 0x00000004bdba7210 */ /* 0x001fe20007f3e0ff */
[----:B------:R-:W-:Y:S02]  /*7e650*/  IMAD.MOV.U32 R181, RZ, RZ, R180 ;  /* 0x000000ffffb57224 */ /* 0x000fe400078e00b4 */
[----:B------:R-:W-:Y:S02]  /*7e660*/  IMAD.X R191, R15, 0x1, R13, P2 ;  /* 0x000000010fbf7824 */ /* 0x000fe400010e060d */
[----:B------:R-:W-:Y:S02]  /*7e670*/  IMAD.MOV.U32 R180, RZ, RZ, R176 ;  /* 0x000000ffffb47224 */ /* 0x000fe400078e00b0 */
[----:B------:R-:W-:Y:S02]  /*7e680*/  IMAD.MOV.U32 R176, RZ, RZ, R170 ;  /* 0x000000ffffb07224 */ /* 0x000fe400078e00aa */
[----:B------:R-:W-:-:S02]  /*7e690*/  IMAD.X R187, R16, 0x1, R3, P1 ;  /* 0x0000000110bb7824 */ /* 0x000fc400008e0603 */
[----:B------:R-:W-:Y:S02]  /*7e6a0*/  IMAD.MOV.U32 R170, RZ, RZ, R32 ;  /* 0x000000ffffaa7224 */ /* 0x000fe400078e0020 */
[----:B------:R-:W3:Y:S04]  /*7e6b0*/  LDL.LU R32, [R1+0x51f0] ;  /* 0x0051f00001207983 */ /* 0x000ee80000300800 */
[----:B------:R0:W-:Y:S04]  /*7e6c0*/  STL.64 [R1+0x1d08], R190 ;  /* 0x001d08be01007387 */ /* 0x0001e80000100a00 */
[----:B------:R1:W-:Y:S01]  /*7e6d0*/  STL.64 [R1+0x1d00], R186 ;  /* 0x001d00ba01007387 */ /* 0x0003e20000100a00 */
[----:B0-----:R-:W-:-:S02]  /*7e6e0*/  IADD3 R190, P2, R189, R6, RZ ;  /* 0x00000006bdbe7210 */ /* 0x001fc40007f5e0ff */
[----:B-1----:R-:W-:-:S03]  /*7e6f0*/  IADD3 R186, P1, R189, R0, RZ ;  /* 0x00000000bdba7210 */ /* 0x002fc60007f3e0ff */
[C---:B------:R-:W-:Y:S02]  /*7e700*/  IMAD.X R191, R16.reuse, 0x1, R5, P2 ;  /* 0x0000000110bf7824 */ /* 0x040fe400010e0605 */
[----:B------:R-:W-:-:S03]  /*7e710*/  IMAD.X R187, R16, 0x1, R7, P1 ;  /* 0x0000000110bb7824 */ /* 0x000fc600008e0607 */
[----:B------:R0:W-:Y:S01]  /*7e720*/  STL.64 [R1+0x1cf8], R190 ;  /* 0x001cf8be01007387 */ /* 0x0001e20000100a00 */
[----:B------:R-:W-:-:S03]  /*7e730*/  SHF.R.S32.HI R15, RZ, 0x1f, R184 ;  /* 0x0000001fff0f7819 */ /* 0x000fc600000114b8 */
[----:B------:R1:W-:Y:S01]  /*7e740*/  STL.64 [R1+0x1cf0], R186 ;  /* 0x001cf0ba01007387 */ /* 0x0003e20000100a00 */
[----:B0-----:R-:W-:Y:S02]  /*7e750*/  IADD3 R190, P2, R189, R2, RZ ;  /* 0x00000002bdbe7210 */ /* 0x001fe40007f5e0ff */
[----:B-1----:R-:W-:-:S03]  /*7e760*/  IADD3 R186, P1, R184, R4, RZ ;  /* 0x00000004b8ba7210 */ /* 0x002fc60007f3e0ff */
[----:B------:R-:W-:Y:S02]  /*7e770*/  IMAD.X R191, R16, 0x1, R13, P2 ;  /* 0x0000000110bf7824 */ /* 0x000fe400010e060d */
[----:B------:R-:W-:-:S03]  /*7e780*/  IMAD.X R187, R15, 0x1, R3, P1 ;  /* 0x000000010fbb7824 */ /* 0x000fc600008e0603 */
[----:B------:R0:W-:Y:S01]  /*7e790*/  STL.64 [R1+0x1ce8], R190 ;  /* 0x001ce8be01007387 */ /* 0x0001e20000100a00 */
[----:B------:R-:W-:Y:S02]  /*7e7a0*/  IMAD.MOV.U32 R189, RZ, RZ, R183 ;  /* 0x000000ffffbd7224 */ /* 0x000fe400078e00b7 */
[----:B------:R-:W-:Y:S01]  /*7e7b0*/  IMAD.MOV.U32 R183, RZ, RZ, R182 ;  /* 0x000000ffffb77224 */ /* 0x000fe200078e00b6 */
[----:B------:R1:W-:Y:S01]  /*7e7c0*/  STL.64 [R1+0x1cd8], R186 ;  /* 0x001cd8ba01007387 */ /* 0x0003e20000100a00 */
[----:B------:R-:W-:Y:S02]  /*7e7d0*/  IMAD.MOV.U32 R182, RZ, RZ, R181 ;  /* 0x000000ffffb67224 */ /* 0x000fe400078e00b5 */
[----:B------:R-:W-:Y:S01]  /*7e7e0*/  IMAD.MOV.U32 R181, RZ, RZ, R180 ;  /* 0x000000ffffb57224 */ /* 0x000fe200078e00b4 */
[C---:B0-----:R-:W-:Y:S01]  /*7e7f0*/  IADD3 R190, P2, R184.reuse, R6, RZ ;  /* 0x00000006b8be7210 */ /* 0x041fe20007f5e0ff */
[----:B------:R-:W-:Y:S01]  /*7e800*/  IMAD.MOV.U32 R180, RZ, RZ, R173 ;  /* 0x000000ffffb47224 */ /* 0x000fe200078e00ad */
[----:B-1----:R-:W-:Y:S01]  /*7e810*/  IADD3 R186, P1, R184, R0, RZ ;  /* 0x00000000b8ba7210 */ /* 0x002fe20007f3e0ff */
[----:B------:R-:W-:-:S02]  /*7e820*/  IMAD.MOV.U32 R173, RZ, RZ, R161 ;  /* 0x000000ffffad7224 */ /* 0x000fc400078e00a1 */
[C---:B------:R-:W-:Y:S02]  /*7e830*/  IMAD.X R191, R15.reuse, 0x1, R5, P2 ;  /* 0x000000010fbf7824 */ /* 0x040fe400010e0605 */
[----:B------:R-:W-:Y:S02]  /*7e840*/  IMAD.MOV.U32 R161, RZ, RZ, R159 ;  /* 0x000000ffffa17224 */ /* 0x000fe400078e009f */
[----:B------:R-:W-:Y:S02]  /*7e850*/  IMAD.MOV.U32 R159, RZ, RZ, R157 ;  /* 0x000000ffff9f7224 */ /* 0x000fe400078e009d */
[----:B------:R-:W-:Y:S02]  /*7e860*/  IMAD.X R187, R15, 0x1, R7, P1 ;  /* 0x000000010fbb7824 */ /* 0x000fe400008e0607 */
[----:B------:R-:W-:Y:S02]  /*7e870*/  IMAD.MOV.U32 R157, RZ, RZ, R31 ;  /* 0x000000ffff9d7224 */ /* 0x000fe400078e001f */
[----:B------:R-:W4:Y:S01]  /*7e880*/  LDL.LU R31, [R1+0x51ec] ;  /* 0x0051ec00011f7983 */ /* 0x000f220000300800 */
[----:B------:R-:W-:-:S03]  /*7e890*/  SHF.R.S32.HI R16, RZ, 0x1f, R188 ;  /* 0x0000001fff107819 */ /* 0x000fc600000114bc */
[----:B------:R0:W-:Y:S04]  /*7e8a0*/  STL.64 [R1+0x1cd0], R190 ;  /* 0x001cd0be01007387 */ /* 0x0001e80000100a00 */
[----:B------:R1:W-:Y:S01]  /*7e8b0*/  STL.64 [R1+0x1cc8], R186 ;  /* 0x001cc8ba01007387 */ /* 0x0003e20000100a00 */
[----:B0-----:R-:W-:Y:S01]  /*7e8c0*/  IADD3 R190, P2, R184, R2, RZ ;  /* 0x00000002b8be7210 */ /* 0x001fe20007f5e0ff */
[----:B------:R-:W-:Y:S02]  /*7e8d0*/  IMAD.MOV.U32 R184, RZ, RZ, R183 ;  /* 0x000000ffffb87224 */ /* 0x000fe400078e00b7 */
[----:B------:R-:W-:Y:S01]  /*7e8e0*/  IMAD.MOV.U32 R183, RZ, RZ, R182 ;  /* 0x000000ffffb77224 */ /* 0x000fe200078e00b6 */
[----:B-1----:R-:W-:Y:S01]  /*7e8f0*/  IADD3 R186, P1, R188, R4, RZ ;  /* 0x00000004bcba7210 */ /* 0x002fe20007f3e0ff */
[----:B------:R-:W-:-:S02]  /*7e900*/  IMAD.MOV.U32 R182, RZ, RZ, R181 ;  /* 0x000000ffffb67224 */ /* 0x000fc400078e00b5 */
[----:B------:R-:W-:Y:S02]  /*7e910*/  IMAD.MOV.U32 R181, RZ, RZ, R180 ;  /* 0x000000ffffb57224 */ /* 0x000fe400078e00b4 */
[----:B------:R-:W-:Y:S02]  /*7e920*/  IMAD.MOV.U32 R180, RZ, RZ, R173 ;  /* 0x000000ffffb47224 */ /* 0x000fe400078e00ad */
[----:B------:R-:W-:Y:S02]  /*7e930*/  IMAD.X R191, R15, 0x1, R13, P2 ;  /* 0x000000010fbf7824 */ /* 0x000fe400010e060d */
[----:B------:R-:W-:Y:S02]  /*7e940*/  IMAD.MOV.U32 R173, RZ, RZ, R172 ;  /* 0x000000ffffad7224 */ /* 0x000fe400078e00ac */
[----:B------:R-:W-:Y:S02]  /*7e950*/  IMAD.MOV.U32 R172, RZ, RZ, R171 ;  /* 0x000000ffffac7224 */ /* 0x000fe400078e00ab */
[----:B------:R-:W-:-:S02]  /*7e960*/  IMAD.X R187, R16, 0x1, R3, P1 ;  /* 0x0000000110bb7824 */ /* 0x000fc400008e0603 */
[----:B------:R-:W-:Y:S02]  /*7e970*/  IMAD.MOV.U32 R171, RZ, RZ, R30 ;  /* 0x000000ffffab7224 */ /* 0x000fe400078e001e */
[----:B------:R-:W4:Y:S04]  /*7e980*/  LDL.LU R30, [R1+0x51e8] ;  /* 0x0051e800011e7983 */ /* 0x000f280000300800 */
        /* <DEDUP_REMOVED lines=14> */
[----:B------:R-:W-:-:S03]  /*7ea70*/  IMAD.MOV.U32 R188, RZ, RZ, R183 ;  /* 0x000000ffffbc7224 */ /* 0x000fc600078e00b7 */
[----:B------:R1:W-:Y:S01]  /*7ea80*/  STL.64 [R1+0x1c98], R186 ;  /* 0x001c98ba01007387 */ /* 0x0003e20000100a00 */
[----:B------:R-:W-:Y:S01]  /*7ea90*/  IMAD.MOV.U32 R183, RZ, RZ, R182 ;  /* 0x000000ffffb77224 */ /* 0x000fe200078e00b6 */
[C---:B0-----:R-:W-:Y:S02]  /*7eaa0*/  IADD3 R190, P2, R185.reuse, R6, RZ ;  /* 0x00000006b9be7210 */ /* 0x041fe40007f5e0ff */
[----:B-1----:R-:W-:-:S03]  /*7eab0*/  IADD3 R186, P1, R185, R0, RZ ;  /* 0x00000000b9ba7210 */ /* 0x002fc60007f3e0ff */
[C---:B------:R-:W-:Y:S02]  /*7eac0*/  IMAD.X R191, R15.reuse, 0x1, R5, P2 ;  /* 0x000000010fbf7824 */ /* 0x040fe400010e0605 */
[----:B------:R-:W-:Y:S02]  /*7ead0*/  IMAD.MOV.U32 R182, RZ, RZ, R181 ;  /* 0x000000ffffb67224 */ /* 0x000fe400078e00b5 */
[----:B------:R-:W-:Y:S02]  /*7eae0*/  IMAD.MOV.U32 R181, RZ, RZ, R180 ;  /* 0x000000ffffb57224 */ /* 0x000fe400078e00b4 */
[----:B------:R-:W-:Y:S02]  /*7eaf0*/  IMAD.X R187, R15, 0x1, R7, P1 ;  /* 0x000000010fbb7824 */ /* 0x000fe400008e0607 */
[----:B------:R-:W-:Y:S01]  /*7eb00*/  IMAD.MOV.U32 R180, RZ, RZ, R179 ;  /* 0x000000ffffb47224 */ /* 0x000fe200078e00b3 */
[----:B------:R0:W-:Y:S01]  /*7eb10*/  STL.64 [R1+0x1c90], R190 ;  /* 0x001c90be01007387 */ /* 0x0001e20000100a00 */
[----:B------:R-:W-:-:S02]  /*7eb20*/  IMAD.MOV.U32 R179, RZ, RZ, R174 ;  /* 0x000000ffffb37224 */ /* 0x000fc400078e00ae */
[----:B------:R-:W-:Y:S02]  /*7eb30*/  IMAD.MOV.U32 R174, RZ, RZ, R29 ;  /* 0x000000ffffae7224 */ /* 0x000fe400078e001d */
[----:B------:R-:W2:Y:S04]  /*7eb40*/  LDL.LU R29, [R1+0x51e4] ;  /* 0x0051e400011d7983 */ /* 0x000ea80000300800 */
[----:B------:R1:W-:Y:S01]  /*7eb50*/  STL.64 [R1+0x1c88], R186 ;  /* 0x001c88ba01007387 */ /* 0x0003e20000100a00 */
[----:B0-----:R-:W-:-:S05]  /*7eb60*/  IADD3 R190, P2, R185, R2, RZ ;  /* 0x00000002b9be7210 */ /* 0x001fca0007f5e0ff */
[----:B------:R-:W-:Y:S01]  /*7eb70*/  IMAD.X R191, R15, 0x1, R13, P2 ;  /* 0x000000010fbf7824 */ /* 0x000fe200010e060d */
[----:B-1----:R-:W-:-:S04]  /*7eb80*/  IADD3 R186, P1, R14, R4, RZ ;  /* 0x000000040eba7210 */ /* 0x002fc80007f3e0ff */
[----:B------:R0:W-:Y:S01]  /*7eb90*/  STL.64 [R1+0x1c80], R190 ;  /* 0x001c80be01007387 */ /* 0x0001e20000100a00 */
[----:B------:R-:W-:-:S03]  /*7eba0*/  IMAD.X R187, R28, 0x1, R3, P1 ;  /* 0x000000011cbb7824 */ /* 0x000fc600008e0603 */
[----:B------:R-:W3:Y:S01]  /*7ebb0*/  LDL.LU R28, [R1+0x51e0] ;  /* 0x0051e000011c7983 */ /* 0x000ee20000300800 */
[----:B------:R-:W-:-:S03]  /*7ebc0*/  SHF.R.S32.HI R16, RZ, 0x1f, R189 ;  /* 0x0000001fff107819 */ /* 0x000fc600000114bd */
[----:B------:R1:W-:Y:S01]  /*7ebd0*/  STL.64 [R1+0x39a0], R186 ;  /* 0x0039a0ba01007387 */ /* 0x0003e20000100a00 */
[C---:B0-----:R-:W-:Y:S01]  /*7ebe0*/  IADD3 R190, P2, R189.reuse, R6, RZ ;  /* 0x00000006bdbe7210 */ /* 0x041fe20007f5e0ff */
[----:B------:R-:W-:Y:S02]  /*7ebf0*/  IMAD.MOV.U32 R185, RZ, RZ, R183 ;  /* 0x000000ffffb97224 */ /* 0x000fe400078e00b7 */
[----:B------:R-:W-:Y:S02]  /*7ec00*/  IMAD.MOV.U32 R183, RZ, RZ, R182 ;  /* 0x000000ffffb77224 */ /* 0x000fe400078e00b6 */
[----:B------:R-:W-:Y:S01]  /*7ec10*/  IMAD.MOV.U32 R182, RZ, RZ, R181 ;  /* 0x000000ffffb67224 */ /* 0x000fe200078e00b5 */
[----:B-1----:R-:W-:Y:S01]  /*7ec20*/  IADD3 R186, P1, R189, R4, RZ ;  /* 0x00000004bdba7210 */ /* 0x002fe20007f3e0ff */
[----:B------:R-:W-:Y:S02]  /*7ec30*/  IMAD.MOV.U32 R181, RZ, RZ, R180 ;  /* 0x000000ffffb57224 */ /* 0x000fe400078e00b4 */
[----:B------:R-:W-:-:S02]  /*7ec40*/  IMAD.X R191, R16, 0x1, R5, P2 ;  /* 0x0000000110bf7824 */ /* 0x000fc400010e0605 */
[----:B------:R-:W-:Y:S02]  /*7ec50*/  IMAD.X R187, R16, 0x1, R3, P1 ;  /* 0x0000000110bb7824 */ /* 0x000fe400008e0603 */
[----:B------:R-:W-:Y:S02]  /*7ec60*/  IMAD.MOV.U32 R180, RZ, RZ, R179 ;  /* 0x000000ffffb47224 */ /* 0x000fe400078e00b3 */
        /* <DEDUP_REMOVED lines=11> */
[C---:B------:R-:W-:Y:S02]  /*7ed20*/  IADD3 R192, P2, R184.reuse, R6, RZ ;  /* 0x00000006b8c07210 */ /* 0x040fe40007f5e0ff */
[----:B0-----:R-:W-:Y:S01]  /*7ed30*/  IADD3 R186, P1, R184, R4, RZ ;  /* 0x00000004b8ba7210 */ /* 0x001fe20007f3e0ff */
[----:B-1----:R-:W-:Y:S02]  /*7ed40*/  IMAD.MOV.U32 R190, RZ, RZ, R183 ;  /* 0x000000ffffbe7224 */ /* 0x002fe400078e00b7 */
[----:B------:R-:W-:Y:S02]  /*7ed50*/  IMAD.MOV.U32 R183, RZ, RZ, R182 ;  /* 0x000000ffffb77224 */ /* 0x000fe400078e00b6 */
[----:B------:R-:W-:Y:S02]  /*7ed60*/  IMAD.MOV.U32 R182, RZ, RZ, R181 ;  /* 0x000000ffffb67224 */ /* 0x000fe400078e00b5 */
[----:B------:R-:W-:-:S02]  /*7ed70*/  IMAD.MOV.U32 R181, RZ, RZ, R180 ;  /* 0x000000ffffb57224 */ /* 0x000fc400078e00b4 */
[C---:B------:R-:W-:Y:S02]  /*7ed80*/  IMAD.X R187, R15.reuse, 0x1, R3, P1 ;  /* 0x000000010fbb7824 */ /* 0x040fe400008e0603 */
[----:B------:R-:W-:Y:S02]  /*7ed90*/  IMAD.MOV.U32 R180, RZ, RZ, R179 ;  /* 0x000000ffffb47224 */ /* 0x000fe400078e00b3 */
[----:B------:R-:W-:Y:S02]  /*7eda0*/  IMAD.MOV.U32 R179, RZ, RZ, R176 ;  /* 0x000000ffffb37224 */ /* 0x000fe400078e00b0 */
[----:B------:R-:W-:Y:S02]  /*7edb0*/  IMAD.MOV.U32 R176, RZ, RZ, R175 ;  /* 0x000000ffffb07224 */ /* 0x000fe400078e00af */
[----:B------:R-:W-:Y:S02]  /*7edc0*/  IMAD.X R193, R15, 0x1, R5, P2 ;  /* 0x000000010fc17824 */ /* 0x000fe400010e0605 */
[----:B------:R-:W-:Y:S01]  /*7edd0*/  IMAD.MOV.U32 R175, RZ, RZ, R170 ;  /* 0x000000ffffaf7224 */ /* 0x000fe200078e00aa */
[----:B------:R0:W-:Y:S01]  /*7ede0*/  STL.64 [R1+0x1c58], R186 ;  /* 0x001c58ba01007387 */ /* 0x0001e20000100a00 */
[----:B------:R-:W-:-:S02]  /*7edf0*/  IMAD.MOV.U32 R170, RZ, RZ, R169 ;  /* 0x000000ffffaa7224 */ /* 0x000fc400078e00a9 */
[----:B------:R-:W-:Y:S01]  /*7ee00*/  IMAD.MOV.U32 R169, RZ, RZ, R26 ;  /* 0x000000ffffa97224 */ /* 0x000fe200078e001a */
[----:B------:R-:W-:Y:S01]  /*7ee10*/  ISETP.LT.AND P4, PT, R12, UR6, !P3 ;  /* 0x000000060c007c0c */ /* 0x000fe2000df81270 */
[----:B------:R-:W4:Y:S01]  /*7ee20*/  LDL.LU R26, [R1+0x51d8] ;  /* 0x0051d800011a7983 */ /* 0x000f220000300800 */
[----:B------:R-:W-:-:S03]  /*7ee30*/  ULDC.64 UR6, c[0x0][0x228] ;  /* 0x00008a0000067ab9 */ /* 0x000fc60000000a00 */
[----:B------:R1:W-:Y:S01]  /*7ee40*/  STL.64 [R1+0x1c50], R192 ;  /* 0x001c50c001007387 */ /* 0x0003e20000100a00 */
[C---:B0-----:R-:W-:Y:S02]  /*7ee50*/  IADD3 R186, P1, R184.reuse, R0, RZ ;  /* 0x00000000b8ba7210 */ /* 0x041fe40007f3e0ff */
[----:B------:R-:W-:Y:S01]  /*7ee60*/  ISETP.LT.AND P3, PT, R9, UR6, !P3 ;  /* 0x0000000609007c0c */ /* 0x000fe2000df61270 */
[----:B------:R-:W-:Y:S02]  /*7ee70*/  ULDC UR6, c[0x0][0x248] ;  /* 0x0000920000067ab9 */ /* 0x000fe40000000800 */
[----:B------:R-:W-:Y:S01]  /*7ee80*/  IMAD.X R187, R15, 0x1, R7, P1 ;  /* 0x000000010fbb7824 */ /* 0x000fe200008e0607 */
[----:B-1----:R-:W-:Y:S01]  /*7ee90*/  IADD3 R192, P2, R184, R2, RZ ;  /* 0x00000002b8c07210 */ /* 0x002fe20007f5e0ff */
[----:B------:R-:W-:Y:S02]  /*7eea0*/  IMAD.MOV.U32 R184, RZ, RZ, R183 ;  /* 0x000000ffffb87224 */ /* 0x000fe400078e00b7 */
[----:B------:R-:W-:-:S02]  /*7eeb0*/  IMAD.MOV.U32 R183, RZ, RZ, R182 ;  /* 0x000000ffffb77224 */ /* 0x000fc400078e00b6 */
[----:B------:R-:W-:Y:S02]  /*7eec0*/  IMAD.MOV.U32 R182, RZ, RZ, R181 ;  /* 0x000000ffffb67224 */ /* 0x000fe400078e00b5 */
[----:B------:R-:W-:Y:S02]  /*7eed0*/  IMAD.MOV.U32 R181, RZ, RZ, R180 ;  /* 0x000000ffffb57224 */ /* 0x000fe400078e00b4 */
[----:B------:R-:W-:Y:S01]  /*7eee0*/  VIADD R14, R14, UR6 ;  /* 0x000000060e0e7c36 */ /* 0x000fe20008000000 */
[----:B------:R0:W-:Y:S01]  /*7eef0*/  STL.64 [R1+0x1c48], R186 ;  /* 0x001c48ba01007387 */ /* 0x0001e20000100a00 */
[----:B------:R-:W-:Y:S01]  /*7ef00*/  IMAD.MOV.U32 R180, RZ, RZ, R179 ;  /* 0x000000ffffb47224 */ /* 0x000fe200078e00b3 */
[----:B------:R-:W-:Y:S01]  /*7ef10*/  SHF.R.S32.HI R16, RZ, 0x1f, R188 ;  /* 0x0000001fff107819 */ /* 0x000fe200000114bc */
[----:B------:R-:W-:Y:S01]  /*7ef20*/  IMAD.MOV.U32 R179, RZ, RZ, R176 ;  /* 0x000000ffffb37224 */ /* 0x000fe200078e00b0 */
[----:B------:R-:W-:Y:S01]  /*7ef30*/  ULDC UR6, c[0x0][0x248] ;  /* 0x0000920000067ab9 */ /* 0x000fe20000000800 */
[----:B------:R-:W-:-:S02]  /*7ef40*/  IMAD.MOV.U32 R176, RZ, RZ, R175 ;  /* 0x000000ffffb07224 */ /* 0x000fc400078e00af */
[----:B------:R-:W-:Y:S02]  /*7ef50*/  IMAD.MOV.U32 R175, RZ, RZ, R170 ;  /* 0x000000ffffaf7224 */ /* 0x000fe400078e00aa */
[----:B------:R-:W-:Y:S01]  /*7ef60*/  IMAD.MOV.U32 R170, RZ, RZ, R17 ;  /* 0x000000ffffaa7224 */ /* 0x000fe200078e0011 */
[----:B------:R-:W-:Y:S01]  /*7ef70*/  SHF.R.S32.HI R17, RZ, 0x1f, R14 ;  /* 0x0000001fff117819 */ /* 0x000fe2000001140e */
[----:B------:R-:W-:Y:S01]  /*7ef80*/  IMAD.MOV.U32 R189, RZ, RZ, R184 ;  /* 0x000000ffffbd7224 */ /* 0x000fe200078e00b8 */
[----:B0-----:R-:W-:Y:S01]  /*7ef90*/  IADD3 R186, P1, R14, R2, RZ ;  /* 0x000000020eba7210 */ /* 0x001fe20007f3e0ff */
[----:B------:R-:W-:Y:S02]  /*7efa0*/  IMAD.MOV.U32 R184, RZ, RZ, R183 ;  /* 0x000000ffffb87224 */ /* 0x000fe400078e00b7 */
[----:B------:R-:W-:Y:S02]  /*7efb0*/  IMAD.MOV.U32 R183, RZ, RZ, R182 ;  /* 0x000000ffffb77224 */ /* 0x000fe400078e00b6 */
[----:B------:R-:W-:-:S02]  /*7efc0*/  IMAD.X R193, R15, 0x1, R13, P2 ;  /* 0x000000010fc17824 */ /* 0x000fc400010e060d */
[----:B------:R-:W-:Y:S02]  /*7efd0*/  IMAD.MOV.U32 R182, RZ, RZ, R181 ;  /* 0x000000ffffb67224 */ /* 0x000fe400078e00b5 */
[----:B------:R-:W-:Y:S02]  /*7efe0*/  IMAD.MOV.U32 R181, RZ, RZ, R180 ;  /* 0x000000ffffb57224 */ /* 0x000fe400078e00b4 */
[----:B------:R-:W-:Y:S02]  /*7eff0*/  IMAD.MOV.U32 R180, RZ, RZ, R179 ;  /* 0x000000ffffb47224 */ /* 0x000fe400078e00b3 */
[----:B------:R-:W-:Y:S02]  /*7f000*/  IMAD.X R187, R17, 0x1, R13, P1 ;  /* 0x0000000111bb7824 */ /* 0x000fe400008e060d */
[----:B------:R-:W-:Y:S01]  /*7f010*/  IMAD.MOV.U32 R179, RZ, RZ, R176 ;  /* 0x000000ffffb37224 */ /* 0x000fe200078e00b0 */
[----:B------:R0:W-:Y:S01]  /*7f020*/  STL.64 [R1+0x1c40], R192 ;  /* 0x001c40c001007387 */ /* 0x0001e20000100a00 */
[----:B------:R-:W-:-:S02]  /*7f030*/  IMAD.MOV.U32 R176, RZ, RZ, R175 ;  /* 0x000000ffffb07224 */ /* 0x000fc400078e00af */
[----:B------:R-:W-:Y:S02]  /*7f040*/  IMAD.MOV.U32 R175, RZ, RZ, R25 ;  /* 0x000000ffffaf7224 */ /* 0x000fe400078e0019 */
[----:B------:R-:W4:Y:S04]  /*7f050*/  LDL.LU R25, [R1+0x51d4] ;  /* 0x0051d40001197983 */ /* 0x000f280000300800 */
[----:B------:R1:W-:Y:S01]  /*7f060*/  STL.64 [R1+0x3980], R186 ;  /* 0x003980ba01007387 */ /* 0x0003e20000100a00 */
[C---:B0-----:R-:W-:Y:S02]  /*7f070*/  IADD3 R192, P2, R188.reuse, R6, RZ ;  /* 0x00000006bcc07210 */ /* 0x041fe40007f5e0ff */
[----:B-1----:R-:W-:-:S05]  /*7f080*/  IADD3 R186, P1, R188, R4, RZ ;  /* 0x00000004bcba7210 */ /* 0x002fca0007f3e0ff */
[C---:B------:R-:W-:Y:S02]  /*7f090*/  IMAD.X R187, R16.reuse, 0x1, R3, P1 ;  /* 0x0000000110bb7824 */ /* 0x040fe400008e0603 */
[----:B------:R-:W-:-:S03]  /*7f0a0*/  IMAD.X R193, R16, 0x1, R5, P2 ;  /* 0x0000000110c17824 */ /* 0x000fc600010e0605 */
[----:B------:R0:W-:Y:S04]  /*7f0b0*/  STL.64 [R1+0x1c38], R186 ;  /* 0x001c38ba01007387 */ /* 0x0001e80000100a00 */
[----:B------:R1:W-:Y:S01]  /*7f0c0*/  STL.64 [R1+0x1c30], R192 ;  /* 0x001c30c001007387 */ /* 0x0003e20000100a00 */
[----:B0-----:R-:W-:-:S05]  /*7f0d0*/  IADD3 R186, P1, R188, R0, RZ ;  /* 0x00000000bcba7210 */ /* 0x001fca0007f3e0ff */
[----:B------:R-:W-:Y:S01]  /*7f0e0*/  IMAD.X R187, R16, 0x1, R7, P1 ;  /* 0x0000000110bb7824 */ /* 0x000fe200008e0607 */
[----:B-1----:R-:W-:Y:S01]  /*7f0f0*/  IADD3 R192, P2, R188, R2, RZ ;  /* 0x00000002bcc07210 */ /* 0x002fe20007f5e0ff */
[----:B------:R-:W-:Y:S01]  /*7f100*/  IMAD.MOV.U32 R188, RZ, RZ, R184 ;  /* 0x000000ffffbc7224 */ /* 0x000fe200078e00b8 */
[----:B------:R-:W-:Y:S01]  /*7f110*/  SHF.R.S32.HI R15, RZ, 0x1f, R185 ;  /* 0x0000001fff0f7819 */ /* 0x000fe200000114b9 */
[----:B------:R-:W-:Y:S01]  /*7f120*/  IMAD.MOV.U32 R184, RZ, RZ, R183 ;  /* 0x000000ffffb87224 */ /* 0x000fe200078e00b7 */
[----:B------:R0:W-:Y:S01]  /*7f130*/  STL.64 [R1+0x1c28], R186 ;  /* 0x001c28ba01007387 */ /* 0x0001e20000100a00 */
[----:B------:R-:W-:Y:S02]  /*7f140*/  IMAD.MOV.U32 R183, RZ, RZ, R181 ;  /* 0x000000ffffb77224 */ /* 0x000fe400078e00b5 */
        /* <DEDUP_REMOVED lines=14> */
[----:B0-----:R-:W-:-:S05]  /*7f230*/  IADD3 R192, P2, R185, R6, RZ ;  /* 0x00000006b9c07210 */ /* 0x001fca0007f5e0ff */
[----:B------:R-:W-:Y:S01]  /*7f240*/  IMAD.X R193, R15, 0x1, R5, P2 ;  /* 0x000000010fc17824 */ /* 0x000fe200010e0605 */
[----:B-1----:R-:W-:-:S04]  /*7f250*/  IADD3 R186, P1, R185, R0, RZ ;  /* 0x00000000b9ba7210 */ /* 0x002fc80007f3e0ff */
[----:B------:R0:W-:Y:S01]  /*7f260*/  STL.64 [R1+0x1c10], R192 ;  /* 0x001c10c001007387 */ /* 0x0001e20000100a00 */
[----:B------:R-:W-:-:S05]  /*7f270*/  IMAD.X R187, R15, 0x1, R7, P1 ;  /* 0x000000010fbb7824 */ /* 0x000fca00008e0607 */
[----:B------:R1:W-:Y:S01]  /*7f280*/  STL.64 [R1+0x1c08], R186 ;  /* 0x001c08ba01007387 */ /* 0x0003e20000100a00 */
[----:B0-----:R-:W-:-:S05]  /*7f290*/  IADD3 R192, P2, R185, R2, RZ ;  /* 0x00000002b9c07210 */ /* 0x001fca0007f5e0ff */
[----:B------:R-:W-:Y:S01]  /*7f2a0*/  IMAD.X R193, R15, 0x1, R13, P2 ;  /* 0x000000010fc17824 */ /* 0x000fe200010e060d */
[----:B-1----:R-:W-:-:S04]  /*7f2b0*/  IADD3 R186, P1, R14, R0, RZ ;  /* 0x000000000eba7210 */ /* 0x002fc80007f3e0ff */
[----:B------:R-:W-:Y:S01]  /*7f2c0*/  STL.64 [R1+0x1c00], R192 ;  /* 0x001c00c001007387 */ /* 0x000fe20000100a00 */
[----:B------:R-:W-:Y:S01]  /*7f2d0*/  IMAD.X R187, R17, 0x1, R7, P1 ;  /* 0x0000000111bb7824 */ /* 0x000fe200008e0607 */
[----:B------:R-:W-:-:S04]  /*7f2e0*/  SHF.R.S32.HI R16, RZ, 0x1f, R190 ;  /* 0x0000001fff107819 */ /* 0x000fc800000114be */
[----:B------:R0:W-:Y:S02]  /*7f2f0*/  STL.64 [R1+0x3968], R186 ;  /* 0x003968ba01007387 */ /* 0x0001e40000100a00 */
[----:B0-----:R-:W-:-:S05]  /*7f300*/  IADD3 R186, P1, R190, R4, RZ ;  /* 0x00000004beba7210 */ /* 0x001fca0007f3e0ff */
[----:B------:R-:W-:Y:S01]  /*7f310*/  IMAD.X R187, R16, 0x1, R3, P1 ;  /* 0x0000000110bb7824 */ /* 0x000fe200008e0603 */
[----:B------:R-:W-:-:S04]  /*7f320*/  IADD3 R192, P2, R190, R6, RZ ;  /* 0x00000006bec07210 */ /* 0x000fc80007f5e0ff */
[----:B------:R0:W-:Y:S01]  /*7f330*/  STL.64 [R1+0x1bf8], R186 ;  /* 0x001bf8ba01007387 */ /* 0x0001e20000100a00 */
[----:B------:R-:W-:Y:S01]  /*7f340*/  IMAD.X R193, R16, 0x1, R5, P2 ;  /* 0x0000000110c17824 */ /* 0x000fe200010e0605 */
[----:B0-----:R-:W-:-:S04]  /*7f350*/  IADD3 R186, P1, R190, R0, RZ ;  /* 0x00000000beba7210 */ /* 0x001fc80007f3e0ff */
[----:B------:R-:W-:Y:S01]  /*7f360*/  STL.64 [R1+0x1bf0], R192 ;  /* 0x001bf0c001007387 */ /* 0x000fe20000100a00 */
[----:B------:R-:W-:Y:S01]  /*7f370*/  IMAD.X R187, R16, 0x1, R7, P1 ;  /* 0x0000000110bb7824 */ /* 0x000fe200008e0607 */
[----:B------:R-:W-:Y:S02]  /*7f380*/  IADD3 R190, P2, R190, R2, RZ ;  /* 0x00000002bebe7210 */ /* 0x000fe40007f5e0ff */
[----:B------:R-:W-:Y:S02]  /*7f390*/  SHF.R.S32.HI R15, RZ, 0x1f, R189 ;  /* 0x0000001fff0f7819 */ /* 0x000fe400000114bd */
[----:B------:R0:W-:Y:S01]  /*7f3a0*/  STL.64 [R1+0x1be8], R186 ;  /* 0x001be8ba01007387 */ /* 0x0001e20000100a00 */
[----:B------:R-:W-:Y:S01]  /*7f3b0*/  IMAD.X R191, R16, 0x1, R13, P2 ;  /* 0x0000000110bf7824 */ /* 0x000fe200010e060d */
[----:B0-----:R-:W-:-:S04]  /*7f3c0*/  IADD3 R186, P1, R189, R4, RZ ;  /* 0x00000004bdba7210 */ /* 0x001fc80007f3e0ff */
[----:B------:R0:W-:Y:S01]  /*7f3d0*/  STL.64 [R1+0x1be0], R190 ;  /* 0x001be0be01007387 */ /* 0x0001e20000100a00 */
[----:B------:R-:W-:-:S05]  /*7f3e0*/  IMAD.X R187, R15, 0x1, R3, P1 ;  /* 0x000000010fbb7824 */ /* 0x000fca00008e0603 */
        /* <DEDUP_REMOVED lines=18> */
[C---:B------:R-:W-:Y:S02]  /*7f510*/  IMAD.X R191, R15.reuse, 0x1, R5, P2 ;  /* 0x000000010fbf7824 */ /* 0x040fe400010e0605 */
[----:B------:R-:W-:Y:S01]  /*7f520*/  IMAD.MOV.U32 R185, RZ, RZ, R184 ;  /* 0x000000ffffb97224 */ /* 0x000fe200078e00b8 */
[C---:B0-----:R-:W-:Y:S02]  /*7f530*/  IADD3 R186, P1, R188.reuse, R0, RZ ;  /* 0x00000000bcba7210 */ /* 0x041fe40007f3e0ff */
[----:B------:R-:W-:Y:S03]  /*7f540*/  STL.64 [R1+0x1bb0], R190 ;  /* 0x001bb0be01007387 */ /* 0x000fe60000100a00 */
[----:B------:R-:W-:Y:S01]  /*7f550*/  IMAD.X R187, R15, 0x1, R7, P1 ;  /* 0x000000010fbb7824 */ /* 0x000fe200008e0607 */
[----:B------:R-:W-:-:S02]  /*7f560*/  IADD3 R188, P2, R188, R2, RZ ;  /* 0x00000002bcbc7210 */ /* 0x000fc40007f5e0ff */
        /* <DEDUP_REMOVED lines=13> */
[----:B0-----:R-:W-:Y:S01]  /*7f640*/  IADD3 R188, P2, R185, R2, RZ ;  /* 0x00000002b9bc7210 */ /* 0x001fe20007f5e0ff */
[----:B------:R-:W-:-:S04]  /*7f650*/  IMAD.MOV.U32 R184, RZ, RZ, R183 ;  /* 0x000000ffffb87224 */ /* 0x000fc800078e00b7 */
        /* <DEDUP_REMOVED lines=10> */
[----:B------:R-:W-:Y:S02]  /*7f700*/  IMAD.X R189, R16, 0x1, R5, P2 ;  /* 0x0000000110bd7824 */ /* 0x000fe400010e0605 */
[----:B------:R-:W-:Y:S01]  /*7f710*/  IMAD.MOV.U32 R183, RZ, RZ, R181 ;  /* 0x000000ffffb77224 */ /* 0x000fe200078e00b5 */
[C---:B0-----:R-:W-:Y:S02]  /*7f720*/  IADD3 R186, P1, R184.reuse, R0, RZ ;  /* 0x00000000b8ba7210 */ /* 0x041fe40007f3e0ff */
[----:B------:R-:W-:-:S03]  /*7f730*/  IADD3 R184, P2, R184, R2, RZ ;  /* 0x00000002b8b87210 */ /* 0x000fc60007f5e0ff */
[C---:B------:R-:W-:Y:S01]  /*7f740*/  IMAD.X R187, R16.reuse, 0x1, R7, P1 ;  /* 0x0000000110bb7824 */ /* 0x040fe200008e0607 */
[----:B------:R-:W-:Y:S01]  /*7f750*/  STL.64 [R1+0x1b70], R188 ;  /* 0x001b70bc01007387 */ /* 0x000fe20000100a00 */
[----:B------:R-:W-:Y:S01]  /*7f760*/  IMAD.X R185, R16, 0x1, R13, P2 ;  /* 0x0000000110b97824 */ /* 0x000fe200010e060d */
[----:B------:R-:W-:Y:S02]  /*7f770*/  SHF.R.S32.HI R15, RZ, 0x1f, R183 ;  /* 0x0000001fff0f7819 */ /* 0x000fe400000114b7 */
[----:B------:R0:W-:Y:S04]  /*7f780*/  STL.64 [R1+0x1b68], R186 ;  /* 0x001b68ba01007387 */ /* 0x0001e80000100a00 */
[----:B------:R1:W-:Y:S01]  /*7f790*/  STL.64 [R1+0x1b60], R184 ;  /* 0x001b60b801007387 */ /* 0x0003e20000100a00 */
[----:B0-----:R-:W-:-:S02]  /*7f7a0*/  IADD3 R186, P1, R183, R4, RZ ;  /* 0x00000004b7ba7210 */ /* 0x001fc40007f3e0ff */
[----:B-1----:R-:W-:-:S03]  /*7f7b0*/  IADD3 R184, P2, R183, R6, RZ ;  /* 0x00000006b7b87210 */ /* 0x002fc60007f5e0ff */
[----:B------:R-:W-:Y:S01]  /*7f7c0*/  IMAD.X R187, R15, 0x1, R3, P1 ;  /* 0x000000010fbb7824 */ /* 0x000fe200008e0603 */
[----:B------:R-:W-:Y:S01]  /*7f7d0*/  IADD3 R16, P1, R183, R0, RZ ;  /* 0x00000000b7107210 */ /* 0x000fe20007f3e0ff */
[----:B------:R-:W-:Y:S01]  /*7f7e0*/  VIADD R14, R14, UR6 ;  /* 0x000000060e0e7c36 */ /* 0x000fe20008000000 */
[----:B------:R-:W-:Y:S01]  /*7f7f0*/  ULDC UR6, c[0x0][0x248] ;  /* 0x0000920000067ab9 */ /* 0x000fe20000000800 */
[C---:B------:R-:W-:Y:S01]  /*7f800*/  IMAD.X R185, R15.reuse, 0x1, R5, P2 ;  /* 0x000000010fb97824 */ /* 0x040fe200010e0605 */
[----:B------:R0:W-:Y:S01]  /*7f810*/  STL.64 [R1+0x1b58], R186 ;  /* 0x001b58ba01007387 */ /* 0x0001e20000100a00 */
[----:B------:R-:W-:-:S03]  /*7f820*/  IMAD.X R17, R15, 0x1, R7, P1 ;  /* 0x000000010f117824 */ /* 0x000fc600008e0607 */
[----:B------:R1:W-:Y:S01]  /*7f830*/  STL.64 [R1+0x1b50], R184 ;  /* 0x001b50b801007387 */ /* 0x0003e20000100a00 */
[----:B------:R-:W-:-:S03]  /*7f840*/  IMAD.MOV.U32 R181, RZ, RZ, R180 ;  /* 0x000000ffffb57224 */ /* 0x000fc600078e00b4 */
[----:B------:R2:W-:Y:S01]  /*7f850*/  STL.64 [R1+0x1b48], R16 ;  /* 0x001b481001007387 */ /* 0x0005e20000100a00 */
[-C--:B0-----:R-:W-:Y:S01]  /*7f860*/  IADD3 R186, P2, R183, R2.reuse, RZ ;  /* 0x00000002b7ba7210 */ /* 0x081fe20007f5e0ff */
[----:B------:R-:W-:Y:S01]  /*7f870*/  IMAD.MOV.U32 R180, RZ, RZ, R179 ;  /* 0x000000ffffb47224 */ /* 0x000fe200078e00b3 */
[----:B-1----:R-:W-:-:S03]  /*7f880*/  IADD3 R184, P1, R14, R2, RZ ;  /* 0x000000020eb87210 */ /* 0x002fc60007f3e0ff */
[----:B------:R-:W-:Y:S01]  /*7f890*/  IMAD.X R187, R15, 0x1, R13, P2 ;  /* 0x000000010fbb7824 */ /* 0x000fe200010e060d */
[----:B--2---:R-:W-:-:S04]  /*7f8a0*/  SHF.R.S32.HI R17, RZ, 0x1f, R14 ;  /* 0x0000001fff117819 */ /* 0x004fc8000001140e */
[----:B------:R0:W-:Y:S01]  /*7f8b0*/  STL.64 [R1+0x1b40], R186 ;  /* 0x001b40ba01007387 */ /* 0x0001e20000100a00 */
[----:B------:R-:W-:Y:S01]  /*7f8c0*/  SHF.R.S32.HI R16, RZ, 0x1f, R180 ;  /* 0x0000001fff107819 */ /* 0x000fe200000114b4 */
[----:B------:R-:W-:-:S05]  /*7f8d0*/  IMAD.X R185, R17, 0x1, R13, P1 ;  /* 0x0000000111b97824 */ /* 0x000fca00008e060d */
[----:B------:R1:W-:Y:S01]  /*7f8e0*/  STL.64 [R1+0x3910], R184 ;  /* 0x003910b801007387 */ /* 0x0003e20000100a00 */
[----:B0-----:R-:W-:-:S05]  /*7f8f0*/  IADD3 R186, P1, R180, R4, RZ ;  /* 0x00000004b4ba7210 */ /* 0x001fca0007f3e0ff */
[----:B------:R-:W-:Y:S01]  /*7f900*/  IMAD.X R187, R16, 0x1, R3, P1 ;  /* 0x0000000110bb7824 */ /* 0x000fe200008e0603 */
[----:B-1----:R-:W-:-:S04]  /*7f910*/  IADD3 R184, P2, R180, R6, RZ ;  /* 0x00000006b4b87210 */ /* 0x002fc80007f5e0ff */
[----:B------:R0:W-:Y:S01]  /*7f920*/  STL.64 [R1+0x1b38], R186 ;  /* 0x001b38ba01007387 */ /* 0x0001e20000100a00 */
[----:B------:R-:W-:Y:S02]  /*7f930*/  IMAD.X R185, R16, 0x1, R5, P2 ;  /* 0x0000000110b97824 */ /* 0x000fe400010e0605 */
[----:B------:R-:W-:-:S03]  /*7f940*/  IMAD.MOV.U32 R179, RZ, RZ, R165 ;  /* 0x000000ffffb37224 */ /* 0x000fc600078e00a5 */
[----:B------:R1:W-:Y:S01]  /*7f950*/  STL.64 [R1+0x1b30], R184 ;  /* 0x001b30b801007387 */ /* 0x0003e20000100a00 */
[----:B0-----:R-:W-:-:S05]  /*7f960*/  IADD3 R186, P1, R180, R0, RZ ;  /* 0x00000000b4ba7210 */ /* 0x001fca0007f3e0ff */
[----:B------:R-:W-:Y:S01]  /*7f970*/  IMAD.X R187, R16, 0x1, R7, P1 ;  /* 0x0000000110bb7824 */ /* 0x000fe200008e0607 */
[----:B-1----:R-:W-:-:S04]  /*7f980*/  IADD3 R184, P2, R180, R2, RZ ;  /* 0x00000002b4b87210 */ /* 0x002fc80007f5e0ff */
        /* <DEDUP_REMOVED lines=13> */
[----:B------:R-:W-:Y:S02]  /*7fa60*/  IADD3 R178, P1, R14, R0, RZ ;  /* 0x000000000eb27210 */ /* 0x000fe40007f3e0ff */
[----:B-1----:R-:W-:-:S03]  /*7fa70*/  IADD3 R184, P2, R179, R2, RZ ;  /* 0x00000002b3b87210 */ /* 0x002fc60007f5e0ff */
[----:B------:R-:W-:Y:S02]  /*7fa80*/  IMAD.X R179, R17, 0x1, R7, P1 ;  /* 0x0000000111b37824 */ /* 0x000fe400008e0607 */
[----:B------:R-:W-:Y:S01]  /*7fa90*/  IMAD.X R185, R15, 0x1, R13, P2 ;  /* 0x000000010fb97824 */ /* 0x000fe200010e060d */
[----:B------:R-:W-:Y:S01]  /*7faa0*/  STL.64 [R1+0x1b08], R186 ;  /* 0x001b08ba01007387 */ /* 0x000fe20000100a00 */
[----:B------:R-:W-:-:S03]  /*7fab0*/  SHF.R.S32.HI R16, RZ, 0x1f, R182 ;  /* 0x0000001fff107819 */ /* 0x000fc600000114b6 */
[----:B------:R-:W-:Y:S04]  /*7fac0*/  STL.64 [R1+0x1b00], R184 ;  /* 0x001b00b801007387 */ /* 0x000fe80000100a00 */
        /* <DEDUP_REMOVED lines=37> */
[C---:B------:R-:W-:Y:S01]  /*7fd20*/  IMAD.X R179, R15.reuse, 0x1, R7, P1 ;  /* 0x000000010fb37824 */ /* 0x040fe200008e0607 */
        /* <DEDUP_REMOVED lines=40> */
[C---:B------:R-:W-:Y:S02]  /*7ffb0*/  IMAD.X R177, R15.reuse, 0x1, R5, P2 ;  /* 0x000000010fb17824 */ /* 0x040fe400010e0605 */
[----:B------:R-:W-:Y:S01]  /*7ffc0*/  IMAD.X R17, R15, 0x1, R7, P1 ;  /* 0x000000010f117824 */ /* 0x000fe200008e0607 */
[----:B------:R0:W-:Y:S04]  /*7ffd0*/  STL.64 [R1+0x1a58], R178 ;  /* 0x001a58b201007387 */ /* 0x0001e80000100a00 */
[----:B------:R1:W-:Y:S04]  /*7ffe0*/  STL.64 [R1+0x1a50], R176 ;  /* 0x001a50b001007387 */ /* 0x0003e80000100a00 */
[----:B------:R2:W-:Y:S01]  /*7fff0*/  STL.64 [R1+0x1a48], R16 ;  /* 0x001a481001007387 */ /* 0x0005e20000100a00 */
[----:B0-----:R-:W-:-:S02]  /*80000*/  IADD3 R178, P2, R175, R2, RZ ;  /* 0x00000002afb27210 */ /* 0x001fc40007f5e0ff */
[----:B-1----:R-:W-:Y:S02]  /*80010*/  IADD3 R176, P1, R14, R2, RZ ;  /* 0x000000020eb07210 */ /* 0x002fe40007f3e0ff */
[----:B--2---:R-:W-:Y:S01]  /*80020*/  SHF.R.S32.HI R17, RZ, 0x1f, R14 ;  /* 0x0000001fff117819 */ /* 0x004fe2000001140e */
[----:B------:R-:W-:-:S04]  /*80030*/  IMAD.X R179, R15, 0x1, R13, P2 ;  /* 0x000000010fb37824 */ /* 0x000fc800010e060d */
[----:B------:R-:W-:Y:S01]  /*80040*/  IMAD.X R177, R17, 0x1, R13, P1 ;  /* 0x0000000111b17824 */ /* 0x000fe200008e060d */
[----:B------:R-:W-:Y:S01]  /*80050*/  STL.64 [R1+0x1a40], R178 ;  /* 0x001a40b201007387 */ /* 0x000fe20000100a00 */
[----:B------:R-:W-:-:S03]  /*80060*/  SHF.R.S32.HI R16, RZ, 0x1f, R173 ;  /* 0x0000001fff107819 */ /* 0x000fc600000114ad */
[----:B------:R0:W-:Y:S02]  /*80070*/  STL.64 [R1+0x38a8], R176 ;  /* 0x0038a8b001007387 */ /* 0x0001e40000100a00 */
[----:B0-----:R-:W-:-:S05]  /*80080*/  IADD3 R176, P1, R173, R4, RZ ;  /* 0x00000004adb07210 */ /* 0x001fca0007f3e0ff */
[----:B------:R-:W-:Y:S01]  /*80090*/  IMAD.X R177, R16, 0x1, R3, P1 ;  /* 0x0000000110b17824 */ /* 0x000fe200008e0603 */
[----:B------:R-:W-:-:S04]  /*800a0*/  IADD3 R178, P2, R173, R6, RZ ;  /* 0x00000006adb27210 */ /* 0x000fc80007f5e0ff */
[----:B------:R0:W-:Y:S01]  /*800b0*/  STL.64 [R1+0x1a38], R176 ;  /* 0x001a38b001007387 */ /* 0x0001e20000100a00 */
[----:B------:R-:W-:Y:S01]  /*800c0*/  IMAD.X R179, R16, 0x1, R5, P2 ;  /* 0x0000000110b37824 */ /* 0x000fe200010e0605 */
[----:B0-----:R-:W-:-:S04]  /*800d0*/  IADD3 R176, P1, R173, R0, RZ ;  /* 0x00000000adb07210 */ /* 0x001fc80007f3e0ff */
[----:B------:R0:W-:Y:S01]  /*800e0*/  STL.64 [R1+0x1a30], R178 ;  /* 0x001a30b201007387 */ /* 0x0001e20000100a00 */
[----:B------:R-:W-:Y:S01]  /*800f0*/  IMAD.X R177, R16, 0x1, R7, P1 ;  /* 0x0000000110b17824 */ /* 0x000fe200008e0607 */
[----:B------:R-:W-:-:S04]  /*80100*/  SHF.R.S32.HI R15, RZ, 0x1f, R171 ;  /* 0x0000001fff0f7819 */ /* 0x000fc800000114ab */
        /* <DEDUP_REMOVED lines=13> */
[----:B------:R-:W-:Y:S01]  /*801e0*/  IMAD.MOV.U32 R173, RZ, RZ, R172 ;  /* 0x000000ffffad7224 */ /* 0x000fe200078e00ac */
[----:B0-----:R-:W-:Y:S01]  /*801f0*/  IADD3 R178, P2, R171, R2, RZ ;  /* 0x00000002abb27210 */ /* 0x001fe20007f5e0ff */
[----:B------:R-:W-:Y:S01]  /*80200*/  IMAD.MOV.U32 R172, RZ, RZ, R170 ;  /* 0x000000ffffac7224 */ /* 0x000fe200078e00aa */
[----:B------:R-:W-:Y:S02]  /*80210*/  SHF.R.S32.HI R16, RZ, 0x1f, R174 ;  /* 0x0000001fff107819 */ /* 0x000fe400000114ae */
[----:B-1----:R-:W-:Y:S01]  /*80220*/  IADD3 R176, P1, R14, R0, RZ ;  /* 0x000000000eb07210 */ /* 0x002fe20007f3e0ff */
[----:B------:R-:W-:-:S04]  /*80230*/  IMAD.X R179, R15, 0x1, R13, P2 ;  /* 0x000000010fb37824 */ /* 0x000fc800010e060d */
[----:B------:R-:W-:Y:S01]  /*80240*/  IMAD.X R177, R17, 0x1, R7, P1 ;  /* 0x0000000111b17824 */ /* 0x000fe200008e0607 */
[----:B------:R-:W-:Y:S01]  /*80250*/  IADD3 R170, P1, R174, R4, RZ ;  /* 0x00000004aeaa7210 */ /* 0x000fe20007f3e0ff */
[----:B------:R-:W-:Y:S04]  /*80260*/  STL.64 [R1+0x1a00], R178 ;  /* 0x001a00b201007387 */ /* 0x000fe80000100a00 */
[----:B------:R-:W-:Y:S01]  /*80270*/  IMAD.X R171, R16, 0x1, R3, P1 ;  /* 0x0000000110ab7824 */ /* 0x000fe200008e0603 */
[----:B------:R0:W-:Y:S04]  /*80280*/  STL.64 [R1+0x3890], R176 ;  /* 0x003890b001007387 */ /* 0x0001e80000100a00 */
[----:B------:R1:W-:Y:S01]  /*80290*/  STL.64 [R1+0x19f8], R170 ;  /* 0x0019f8aa01007387 */ /* 0x0003e20000100a00 */
[----:B0-----:R-:W-:-:S02]  /*802a0*/  IADD3 R176, P2, R174, R6, RZ ;  /* 0x00000006aeb07210 */ /* 0x001fc40007f5e0ff */
[----:B-1----:R-:W-:-:S03]  /*802b0*/  IADD3 R170, P1, R174, R0, RZ ;  /* 0x00000000aeaa7210 */ /* 0x002fc60007f3e0ff */
[C---:B------:R-:W-:Y:S02]  /*802c0*/  IMAD.X R177, R16.reuse, 0x1, R5, P2 ;  /* 0x0000000110b17824 */ /* 0x040fe400010e0605 */
[----:B------:R-:W-:-:S03]  /*802d0*/  IMAD.X R171, R16, 0x1, R7, P1 ;  /* 0x0000000110ab7824 */ /* 0x000fc600008e0607 */
[----:B------:R-:W-:Y:S01]  /*802e0*/  STL.64 [R1+0x19f0], R176 ;  /* 0x0019f0b001007387 */ /* 0x000fe20000100a00 */
[----:B------:R-:W-:Y:S02]  /*802f0*/  IADD3 R174, P2, R174, R2, RZ ;  /* 0x00000002aeae7210 */ /* 0x000fe40007f5e0ff */
[----:B------:R-:W-:Y:S01]  /*80300*/  SHF.R.S32.HI R15, RZ, 0x1f, R173 ;  /* 0x0000001fff0f7819 */ /* 0x000fe200000114ad */
[----:B------:R0:W-:Y:S02]  /*80310*/  STL.64 [R1+0x19e8], R170 ;  /* 0x0019e8aa01007387 */ /* 0x0001e40000100a00 */
        /* <DEDUP_REMOVED lines=27> */
[----:B------:R-:W-:Y:S01]  /*804d0*/  SHF.R.S32.HI R16, RZ, 0x1f, R169 ;  /* 0x0000001fff107819 */ /* 0x000fe200000114a9 */
[----:B------:R-:W-:Y:S02]  /*804e0*/  IMAD.X R173, R15, 0x1, R13, P2 ;  /* 0x000000010fad7824 */ /* 0x000fe400010e060d */
[----:B------:R0:W-:Y:S04]  /*804f0*/  STL.64 [R1+0x19a8], R170 ;  /* 0x0019a8aa01007387 */ /* 0x0001e80000100a00 */
[----:B------:R1:W-:Y:S01]  /*80500*/  STL.64 [R1+0x19a0], R172 ;  /* 0x0019a0ac01007387 */ /* 0x0003e20000100a00 */
[----:B0-----:R-:W-:-:S02]  /*80510*/  IADD3 R170, P1, R169, R4, RZ ;  /* 0x00000004a9aa7210 */ /* 0x001fc40007f3e0ff */
[----:B-1----:R-:W-:-:S03]  /*80520*/  IADD3 R172, P2, R169, R6, RZ ;  /* 0x00000006a9ac7210 */ /* 0x002fc60007f5e0ff */
[C---:B------:R-:W-:Y:S02]  /*80530*/  IMAD.X R171, R16.reuse, 0x1, R3, P1 ;  /* 0x0000000110ab7824 */ /* 0x040fe400008e0603 */
[----:B------:R-:W-:-:S03]  /*80540*/  IMAD.X R173, R16, 0x1, R5, P2 ;  /* 0x0000000110ad7824 */ /* 0x000fc600010e0605 */
[----:B------:R0:W-:Y:S04]  /*80550*/  STL.64 [R1+0x1998], R170 ;  /* 0x001998aa01007387 */ /* 0x0001e80000100a00 */
[----:B------:R1:W-:Y:S01]  /*80560*/  STL.64 [R1+0x1990], R172 ;  /* 0x001990ac01007387 */ /* 0x0003e20000100a00 */
[C---:B0-----:R-:W-:Y:S02]  /*80570*/  IADD3 R170, P1, R169.reuse, R0, RZ ;  /* 0x00000000a9aa7210 */ /* 0x041fe40007f3e0ff */
[----:B-1----:R-:W-:-:S03]  /*80580*/  IADD3 R172, P2, R169, R2, RZ ;  /* 0x00000002a9ac7210 */ /* 0x002fc60007f5e0ff */
[C---:B------:R-:W-:Y:S02]  /*80590*/  IMAD.X R171, R16.reuse, 0x1, R7, P1 ;  /* 0x0000000110ab7824 */ /* 0x040fe400008e0607 */
[----:B------:R-:W-:-:S03]  /*805a0*/  IMAD.X R173, R16, 0x1, R13, P2 ;  /* 0x0000000110ad7824 */ /* 0x000fc600010e060d */
[----:B------:R0:W-:Y:S01]  /*805b0*/  STL.64 [R1+0x1988], R170 ;  /* 0x001988aa01007387 */ /* 0x0001e20000100a00 */
[----:B------:R-:W-:-:S03]  /*805c0*/  SHF.R.S32.HI R16, RZ, 0x1f, R166 ;  /* 0x0000001fff107819 */ /* 0x000fc600000114a6 */
        /* <DEDUP_REMOVED lines=9> */
[----:B-1----:R-:W-:Y:S01]  /*80660*/  IADD3 R172, P1, R166, R0, RZ ;  /* 0x00000000a6ac7210 */ /* 0x002fe20007f3e0ff */
[----:B------:R-:W-:-:S03]  /*80670*/  IMAD.MOV.U32 R165, RZ, RZ, R152 ;  /* 0x000000ffffa57224 */ /* 0x000fc600078e0098 */
        /* <DEDUP_REMOVED lines=8> */
[----:B------:R-:W-:Y:S01]  /*80700*/  IMAD.X R173, R15, 0x1, R3, P1 ;  /* 0x000000010fad7824 */ /* 0x000fe200008e0603 */
[C---:B------:R-:W-:Y:S01]  /*80710*/  IADD3 R16, P1, R165.reuse, R0, RZ ;  /* 0x00000000a5107210 */ /* 0x040fe20007f3e0ff */
[----:B------:R-:W-:Y:S01]  /*80720*/  VIADD R14, R14, UR6 ;  /* 0x000000060e0e7c36 */ /* 0x000fe20008000000 */
[----:B------:R-:W-:Y:S01]  /*80730*/  ULDC UR6, c[0x0][0x248] ;  /* 0x0000920000067ab9 */ /* 0x000fe20000000800 */
[----:B0-----:R-:W-:Y:S02]  /*80740*/  IADD3 R170, P2, R165, R6, RZ ;  /* 0x00000006a5aa7210 */ /* 0x001fe40007f5e0ff */
[----:B------:R-:W-:-:S03]  /*80750*/  IMAD.X R17, R15, 0x1, R7, P1 ;  /* 0x000000010f117824 */ /* 0x000fc600008e0607 */
[----:B------:R-:W-:Y:S01]  /*80760*/  IMAD.X R171, R15, 0x1, R5, P2 ;  /* 0x000000010fab7824 */ /* 0x000fe200010e0605 */
[----:B------:R-:W-:Y:S01]  /*80770*/  STL.64 [R1+0x1958], R172 ;  /* 0x001958ac01007387 */ /* 0x000fe20000100a00 */
[----:B------:R-:W-:Y:S01]  /*80780*/  IMAD.MOV.U32 R166, RZ, RZ, R164 ;  /* 0x000000ffffa67224 */ /* 0x000fe200078e00a4 */
[-C--:B------:R-:W-:Y:S02]  /*80790*/  IADD3 R164, P1, R14, R2.reuse, RZ ;  /* 0x000000020ea47210 */ /* 0x080fe40007f3e0ff */
[----:B------:R0:W-:Y:S04]  /*807a0*/  STL.64 [R1+0x1950], R170 ;  /* 0x001950aa01007387 */ /* 0x0001e80000100a00 */
[----:B------:R1:W-:Y:S01]  /*807b0*/  STL.64 [R1+0x1948], R16 ;  /* 0x0019481001007387 */ /* 0x0003e20000100a00 */
[----:B0-----:R-:W-:-:S02]  /*807c0*/  IADD3 R170, P2, R165, R2, RZ ;  /* 0x00000002a5aa7210 */ /* 0x001fc40007f5e0ff */
[----:B-1----:R-:W-:-:S03]  /*807d0*/  SHF.R.S32.HI R17, RZ, 0x1f, R14 ;  /* 0x0000001fff117819 */ /* 0x002fc6000001140e */
[--C-:B------:R-:W-:Y:S02]  /*807e0*/  IMAD.X R171, R15, 0x1, R13.reuse, P2 ;  /* 0x000000010fab7824 */ /* 0x100fe400010e060d */
[----:B------:R-:W-:-:S03]  /*807f0*/  IMAD.X R165, R17, 0x1, R13, P1 ;  /* 0x0000000111a57824 */ /* 0x000fc600008e060d */
        /* <DEDUP_REMOVED lines=68> */
[----:B------:R-:W-:Y:S01]  /*80c40*/  IMAD.X R167, R15, 0x1, R7, P1 ;  /* 0x000000010fa77824 */ /* 0x000fe200008e0607 */
[----:B------:R-:W-:-:S04]  /*80c50*/  SHF.R.S32.HI R16, RZ, 0x1f, R163 ;  /* 0x0000001fff107819 */ /* 0x000fc800000114a3 */
[----:B------:R1:W-:Y:S01]  /*80c60*/  STL.64 [R1+0x18a8], R166 ;  /* 0x0018a8a601007387 */ /* 0x0003e20000100a00 */
[----:B0-----:R-:W-:Y:S01]  /*80c70*/  IADD3 R164, P2, R159, R2, RZ ;  /* 0x000000029fa47210 */ /* 0x001fe20007f5e0ff */
[----:B------:R-:W-:-:S04]  /*80c80*/  IMAD.MOV.U32 R162, RZ, RZ, R161 ;  /* 0x000000ffffa27224 */ /* 0x000fc800078e00a1 */
[----:B------:R-:W-:Y:S01]  /*80c90*/  IMAD.X R165, R15, 0x1, R13, P2 ;  /* 0x000000010fa57824 */ /* 0x000fe200010e060d */
[C---:B-1----:R-:W-:Y:S01]  /*80ca0*/  IADD3 R166, P1, R163.reuse, R4, RZ ;  /* 0x00000004a3a67210 */ /* 0x042fe20007f3e0ff */
[----:B------:R-:W-:Y:S02]  /*80cb0*/  IMAD.MOV.U32 R161, RZ, RZ, R160 ;  /* 0x000000ffffa17224 */ /* 0x000fe400078e00a0 */
[----:B------:R-:W-:Y:S01]  /*80cc0*/  IMAD.MOV.U32 R160, RZ, RZ, R158 ;  /* 0x000000ffffa07224 */ /* 0x000fe200078e009e */
[----:B------:R0:W-:Y:S01]  /*80cd0*/  STL.64 [R1+0x18a0], R164 ;  /* 0x0018a0a401007387 */ /* 0x0001e20000100a00 */
[----:B------:R-:W-:Y:S01]  /*80ce0*/  IMAD.X R167, R16, 0x1, R3, P1 ;  /* 0x0000000110a77824 */ /* 0x000fe200008e0603 */
[C---:B------:R-:W-:Y:S02]  /*80cf0*/  IADD3 R158, P1, R163.reuse, R0, RZ ;  /* 0x00000000a39e7210 */ /* 0x040fe40007f3e0ff */
[----:B0-----:R-:W-:-:S03]  /*80d00*/  IADD3 R164, P2, R163, R6, RZ ;  /* 0x00000006a3a47210 */ /* 0x001fc60007f5e0ff */
[C---:B------:R-:W-:Y:S02]  /*80d10*/  IMAD.X R159, R16.reuse, 0x1, R7, P1 ;  /* 0x00000001109f7824 */ /* 0x040fe400008e0607 */
[----:B------:R-:W-:Y:S01]  /*80d20*/  IMAD.X R165, R16, 0x1, R5, P2 ;  /* 0x0000000110a57824 */ /* 0x000fe200010e0605 */
[----:B------:R-:W-:Y:S04]  /*80d30*/  STL.64 [R1+0x1898], R166 ;  /* 0x001898a601007387 */ /* 0x000fe80000100a00 */
[----:B------:R0:W-:Y:S04]  /*80d40*/  STL.64 [R1+0x1890], R164 ;  /* 0x001890a401007387 */ /* 0x0001e80000100a00 */
[----:B------:R1:W-:Y:S01]  /*80d50*/  STL.64 [R1+0x1888], R158 ;  /* 0x0018889e01007387 */ /* 0x0003e20000100a00 */
[----:B0-----:R-:W-:-:S02]  /*80d60*/  IADD3 R164, P2, R163, R2, RZ ;  /* 0x00000002a3a47210 */ /* 0x001fc40007f5e0ff */
[----:B-1----:R-:W-:-:S03]  /*80d70*/  IADD3 R158, P1, R14, R4, RZ ;  /* 0x000000040e9e7210 */ /* 0x002fc60007f3e0ff */
[----:B------:R-:W-:Y:S02]  /*80d80*/  IMAD.X R165, R16, 0x1, R13, P2 ;  /* 0x0000000110a57824 */ /* 0x000fe400010e060d */
[----:B------:R-:W-:-:S03]  /*80d90*/  IMAD.X R159, R17, 0x1, R3, P1 ;  /* 0x00000001119f7824 */ /* 0x000fc600008e0603 */
[----:B------:R-:W-:Y:S01]  /*80da0*/  STL.64 [R1+0x1880], R164 ;  /* 0x001880a401007387 */ /* 0x000fe20000100a00 */
[----:B------:R-:W-:-:S03]  /*80db0*/  SHF.R.S32.HI R15, RZ, 0x1f, R162 ;  /* 0x0000001fff0f7819 */ /* 0x000fc600000114a2 */
[----:B------:R0:W-:Y:S01]  /*80dc0*/  STL.64 [R1+0x37f8], R158 ;  /* 0x0037f89e01007387 */ /* 0x0001e20000100a00 */
[C---:B------:R-:W-:Y:S02]  /*80dd0*/  IADD3 R16, P2, R162.reuse, R6, RZ ;  /* 0x00000006a2107210 */ /* 0x040fe40007f5e0ff */
[----:B0-----:R-:W-:-:S05]  /*80de0*/  IADD3 R158, P1, R162, R4, RZ ;  /* 0x00000004a29e7210 */ /* 0x001fca0007f3e0ff */
[----:B------:R-:W-:-:S05]  /*80df0*/  IMAD.X R159, R15, 0x1, R3, P1 ;  /* 0x000000010f9f7824 */ /* 0x000fca00008e0603 */
[----:B------:R0:W-:Y:S01]  /*80e00*/  STL.64 [R1+0x1878], R158 ;  /* 0x0018789e01007387 */ /* 0x0001e20000100a00 */
[----:B------:R-:W-:Y:S01]  /*80e10*/  IMAD.X R17, R15, 0x1, R5, P2 ;  /* 0x000000010f117824 */ /* 0x000fe200010e0605 */
[----:B0-----:R-:W-:-:S04]  /*80e20*/  IADD3 R158, P1, R162, R0, RZ ;  /* 0x00000000a29e7210 */ /* 0x001fc80007f3e0ff */
[----:B------:R0:W-:Y:S01]  /*80e30*/  STL.64 [R1+0x1870], R16 ;  /* 0x0018701001007387 */ /* 0x0001e20000100a00 */
[----:B------:R-:W-:Y:S01]  /*80e40*/  IMAD.X R159, R15, 0x1, R7, P1 ;  /* 0x000000010f9f7824 */ /* 0x000fe200008e0607 */
[----:B------:R-:W-:-:S04]  /*80e50*/  IADD3 R162, P2, R162, R2, RZ ;  /* 0x00000002a2a27210 */ /* 0x000fc80007f5e0ff */
[----:B------:R1:W-:Y:S01]  /*80e60*/  STL.64 [R1+0x1868], R158 ;  /* 0x0018689e01007387 */ /* 0x0003e20000100a00 */
[----:B0-----:R-:W-:Y:S01]  /*80e70*/  SHF.R.S32.HI R16, RZ, 0x1f, R161 ;  /* 0x0000001fff107819 */ /* 0x001fe200000114a1 */
[----:B------:R-:W-:Y:S01]  /*80e80*/  IMAD.X R163, R15, 0x1, R13, P2 ;  /* 0x000000010fa37824 */ /* 0x000fe200010e060d */
[----:B-1----:R-:W-:-:S04]  /*80e90*/  IADD3 R158, P1, R161, R4, RZ ;  /* 0x00000004a19e7210 */ /* 0x002fc80007f3e0ff */
[----:B------:R0:W-:Y:S01]  /*80ea0*/  STL.64 [R1+0x1860], R162 ;  /* 0x001860a201007387 */ /* 0x0001e20000100a00 */
[----:B------:R-:W-:-:S05]  /*80eb0*/  IMAD.X R159, R16, 0x1, R3, P1 ;  /* 0x00000001109f7824 */ /* 0x000fca00008e0603 */
[----:B------:R1:W-:Y:S01]  /*80ec0*/  STL.64 [R1+0x1858], R158 ;  /* 0x0018589e01007387 */ /* 0x0003e20000100a00 */
[----:B0-----:R-:W-:Y:S01]  /*80ed0*/  IADD3 R162, P2, R161, R6, RZ ;  /* 0x00000006a1a27210 */ /* 0x001fe20007f5e0ff */
[----:B------:R-:W-:-:S04]  /*80ee0*/  VIADD R14, R14, UR6 ;  /* 0x000000060e0e7c36 */ /* 0x000fc80008000000 */
[----:B------:R-:W-:Y:S01]  /*80ef0*/  IMAD.X R163, R16, 0x1, R5, P2 ;  /* 0x0000000110a37824 */ /* 0x000fe200010e0605 */
[----:B-1----:R-:W-:-:S04]  /*80f00*/  IADD3 R158, P1, R161, R0, RZ ;  /* 0x00000000a19e7210 */ /* 0x002fc80007f3e0ff */
[----:B------:R0:W-:Y:S01]  /*80f10*/  STL.64 [R1+0x1850], R162 ;  /* 0x001850a201007387 */ /* 0x0001e20000100a00 */
[----:B------:R-:W-:Y:S01]  /*80f20*/  IMAD.X R159, R16, 0x1, R7, P1 ;  /* 0x00000001109f7824 */ /* 0x000fe200008e0607 */
[----:B------:R-:W-:-:S04]  /*80f30*/  SHF.R.S32.HI R15, RZ, 0x1f, R14 ;  /* 0x0000001fff0f7819 */ /* 0x000fc8000001140e */
[----:B------:R1:W-:Y:S01]  /*80f40*/  STL.64 [R1+0x1848], R158 ;  /* 0x0018489e01007387 */ /* 0x0003e20000100a00 */
[-C--:B0-----:R-:W-:Y:S02]  /*80f50*/  IADD3 R162, P2, R161, R2.reuse, RZ ;  /* 0x00000002a1a27210 */ /* 0x081fe40007f5e0ff */
[----:B-1----:R-:W-:-:S05]  /*80f60*/  IADD3 R158, P1, R14, R2, RZ ;  /* 0x000000020e9e7210 */ /* 0x002fca0007f3e0ff */
[--C-:B------:R-:W-:Y:S02]  /*80f70*/  IMAD.X R159, R15, 0x1, R13.reuse, P1 ;  /* 0x000000010f9f7824 */ /* 0x100fe400008e060d */
[----:B------:R-:W-:Y:S01]  /*80f80*/  IMAD.X R163, R16, 0x1, R13, P2 ;  /* 0x0000000110a37824 */ /* 0x000fe200010e060d */
[----:B------:R-:W-:Y:S02]  /*80f90*/  SHF.R.S32.HI R16, RZ, 0x1f, R160 ;  /* 0x0000001fff107819 */ /* 0x000fe400000114a0 */
[----:B------:R0:W-:Y:S02]  /*80fa0*/  STL.64 [R1+0x37d0], R158 ;  /* 0x0037d09e01007387 */ /* 0x0001e40000100a00 */
[----:B0-----:R-:W-:Y:S02]  /*80fb0*/  IADD3 R158, P1, R160, R4, RZ ;  /* 0x00000004a09e7210 */ /* 0x001fe40007f3e0ff */
[----:B------:R0:W-:Y:S03]  /*80fc0*/  STL.64 [R1+0x1840], R162 ;  /* 0x001840a201007387 */ /* 0x0001e60000100a00 */
[----:B------:R-:W-:-:S05]  /*80fd0*/  IMAD.X R159, R16, 0x1, R3, P1 ;  /* 0x00000001109f7824 */ /* 0x000fca00008e0603 */
[----:B------:R1:W-:Y:S01]  /*80fe0*/  STL.64 [R1+0x1838], R158 ;  /* 0x0018389e01007387 */ /* 0x0003e20000100a00 */
[----:B0-----:R-:W-:-:S05]  /*80ff0*/  IADD3 R162, P2, R160, R6, RZ ;  /* 0x00000006a0a27210 */ /* 0x001fca0007f5e0ff */
[----:B------:R-:W-:Y:S01]  /*81000*/  IMAD.X R163, R16, 0x1, R5, P2 ;  /* 0x0000000110a37824 */ /* 0x000fe200010e0605 */
[----:B-1----:R-:W-:-:S04]  /*81010*/  IADD3 R158, P1, R160, R0, RZ ;  /* 0x00000000a09e7210 */ /* 0x002fc80007f3e0ff */
        /* <DEDUP_REMOVED lines=16> */
[----:B0-----:R-:W-:Y:S02]  /*81120*/  IADD3 R160, P2, R157, R2, RZ ;  /* 0x000000029da07210 */ /* 0x001fe40007f5e0ff */
[----:B-1----:R-:W-:-:S05]  /*81130*/  IADD3 R158, P1, R14, R0, RZ ;  /* 0x000000000e9e7210 */ /* 0x002fca0007f3e0ff */
[----:B------:R-:W-:Y:S01]  /*81140*/  IMAD.X R159, R15, 0x1, R7, P1 ;  /* 0x000000010f9f7824 */ /* 0x000fe200008e0607 */
[----:B------:R-:W-:Y:S01]  /*81150*/  SHF.R.S32.HI R16, RZ, 0x1f, R155 ;  /* 0x0000001fff107819 */ /* 0x000fe2000001149b */
[----:B------:R-:W-:-:S03]  /*81160*/  IMAD.X R161, R17, 0x1, R13, P2 ;  /* 0x0000000111a17824 */ /* 0x000fc600010e060d */
[----:B------:R0:W-:Y:S04]  /*81170*/  STL.64 [R1+0x37c0], R158 ;  /* 0x0037c09e01007387 */ /* 0x0001e80000100a00 */
        /* <DEDUP_REMOVED lines=8> */
[C---:B------:R-:W-:Y:S01]  /*81200*/  IMAD.X R159, R16.reuse, 0x1, R7, P2 ;  /* 0x00000001109f7824 */ /* 0x040fe200010e0607 */
[----:B-1----:R-:W-:Y:S02]  /*81210*/  IADD3 R160, P1, R155, R2, RZ ;  /* 0x000000029ba07210 */ /* 0x002fe40007f3e0ff */
[----:B------:R-:W-:Y:S02]  /*81220*/  SHF.R.S32.HI R17, RZ, 0x1f, R154 ;  /* 0x0000001fff117819 */ /* 0x000fe4000001149a */
        /* <DEDUP_REMOVED lines=8> */
[----:B------:R-:W-:Y:S02]  /*812b0*/  LOP3.LUT R153, R153, 0xbfffffff, RZ, 0xc0, !PT ;  /* 0xbfffffff99997812 */ /* 0x000fe400078ec0ff */
[C---:B0-----:R-:W-:Y:S02]  /*812c0*/  IADD3 R158, P2, R154.reuse, R0, RZ ;  /* 0x000000009a9e7210 */ /* 0x041fe40007f5e0ff */
[----:B------:R-:W-:-:S03]  /*812d0*/  IADD3 R154, P1, R154, R2, RZ ;  /* 0x000000029a9a7210 */ /* 0x000fc60007f3e0ff */
[C---:B------:R-:W-:Y:S02]  /*812e0*/  IMAD.X R159, R17.reuse, 0x1, R7, P2 ;  /* 0x00000001119f7824 */ /* 0x040fe400010e0607 */
[----:B------:R-:W-:Y:S01]  /*812f0*/  IMAD.X R155, R17, 0x1, R13, P1 ;  /* 0x00000001119b7824 */ /* 0x000fe200008e060d */
[----:B------:R-:W-:Y:S02]  /*81300*/  @P4 LOP3.LUT R153, R153, 0x40000000, RZ, 0xfc, !PT ;  /* 0x4000000099994812 */ /* 0x000fe400078efcff */
[----:B------:R0:W-:Y:S04]  /*81310*/  STL.64 [R1+0x1648], R158 ;  /* 0x0016489e01007387 */ /* 0x0001e80000100a00 */
[----:B------:R-:W-:Y:S01]  /*81320*/  STL.64 [R1+0x1640], R160 ;  /* 0x001640a001007387 */ /* 0x000fe20000100a00 */
[----:B------:R-:W-:-:S03]  /*81330*/  LOP3.LUT R153, R153, 0xdfffffff, RZ, 0xc0, !PT ;  /* 0xdfffffff99997812 */ /* 0x000fc600078ec0ff */
[----:B------:R1:W-:Y:S04]  /*81340*/  STL.64 [R1+0x1638], R154 ;  /* 0x0016389a01007387 */ /* 0x0003e80000100a00 */
[----:B------:R-:W2:Y:S01]  /*81350*/  LDL.LU R16, [R1+0x1628] ;  /* 0x0016280001107983 */ /* 0x000ea20000300800 */
[----:B------:R-:W-:Y:S02]  /*81360*/  @P3 LOP3.LUT R153, R153, 0x20000000, RZ, 0xfc, !PT ;  /* 0x2000000099993812 */ /* 0x000fe400078efcff */
[----:B------:R-:W-:Y:S02]  /*81370*/  ISETP.LT.AND P3, PT, R10, UR19, !P0 ;  /* 0x000000130a007c0c */ /* 0x000fe4000c761270 */
[----:B0-----:R-:W-:Y:S02]  /*81380*/  IADD3 R158, P2, R14, R6, RZ ;  /* 0x000000060e9e7210 */ /* 0x001fe40007f5e0ff */
[----:B------:R-:W-:-:S03]  /*81390*/  LOP3.LUT R153, R153, 0xefffffff, RZ, 0xc0, !PT ;  /* 0xefffffff99997812 */ /* 0x000fc600078ec0ff */
[----:B------:R-:W-:Y:S01]  /*813a0*/  IMAD.X R159, R15, 0x1, R5, P2 ;  /* 0x000000010f9f7824 */ /* 0x000fe200010e0605 */
[----:B------:R-:W-:Y:S01]  /*813b0*/  ISETP.LT.AND P2, PT, R11, UR18, !P0 ;  /* 0x000000120b007c0c */ /* 0x000fe2000c741270 */
[----:B------:R-:W-:Y:S01]  /*813c0*/  ULDC.64 UR18, c[0x0][0x228] ;  /* 0x00008a0000127ab9 */ /* 0x000fe20000000a00 */
[----:B-1----:R-:W-:-:S03]  /*813d0*/  IADD3 R154, P1, R14, R4, RZ ;  /* 0x000000040e9a7210 */ /* 0x002fc60007f3e0ff */
[----:B------:R-:W-:Y:S02]  /*813e0*/  @P3 LOP3.LUT R153, R153, 0x10000000, RZ, 0xfc, !PT ;  /* 0x1000000099993812 */ /* 0x000fe400078efcff */
[----:B------:R-:W-:Y:S01]  /*813f0*/  IMAD.X R155, R15, 0x1, R3, P1 ;  /* 0x000000010f9b7824 */ /* 0x000fe200008e0603 */
[----:B------:R-:W-:Y:S02]  /*81400*/  ISETP.LT.AND P1, PT, R12, UR14, !P0 ;  /* 0x0000000e0c007c0c */ /* 0x000fe4000c721270 */
[----:B------:R-:W-:-:S04]  /*81410*/  LOP3.LUT R153, R153, 0xf7ffffff, RZ, 0xc0, !PT ;  /* 0xf7ffffff99997812 */ /* 0x000fc800078ec0ff */
[----:B------:R-:W-:Y:S02]  /*81420*/  @P2 LOP3.LUT R153, R153, 0x8000000, RZ, 0xfc, !PT ;  /* 0x0800000099992812 */ /* 0x000fe400078efcff */
[----:B------:R-:W-:Y:S01]  /*81430*/  ISETP.LT.AND P0, PT, R9, UR15, !P0 ;  /* 0x0000000f09007c0c */ /* 0x000fe2000c701270 */
[----:B------:R-:W-:Y:S01]  /*81440*/  VIADD R15, R8, 0x1a9 ;  /* 0x000001a9080f7836 */ /* 0x000fe20000000000 */
[----:B------:R-:W-:Y:S01]  /*81450*/  LOP3.LUT R153, R153, 0xfbffffff, RZ, 0xc0, !PT ;  /* 0xfbffffff99997812 */ /* 0x000fe200078ec0ff */
[----:B------:R-:W-:-:S03]  /*81460*/  ULDC.64 UR14, c[0x0][0x228] ;  /* 0x00008a00000e7ab9 */ /* 0x000fc60000000a00 */
[----:B------:R-:W-:-:S04]  /*81470*/  @P1 LOP3.LUT R153, R153, 0x4000000, RZ, 0xfc, !PT ;  /* 0x0400000099991812 */ /* 0x000fc800078efcff */
[----:B------:R-:W-:-:S04]  /*81480*/  LOP3.LUT R153, R153, 0xfdffffff, RZ, 0xc0, !PT ;  /* 0xfdffffff99997812 */ /* 0x000fc800078ec0ff */
[----:B------:R-:W-:Y:S02]  /*81490*/  @P0 LOP3.LUT R153, R153, 0x2000000, RZ, 0xfc, !PT ;  /* 0x0200000099990812 */ /* 0x000fe400078efcff */
[----:B------:R-:W-:Y:S02]  /*814a0*/  ISETP.GE.AND P0, PT, R15, UR9, PT ;  /* 0x000000090f007c0c */ /* 0x000fe4000bf06270 */
[----:B------:R-:W-:Y:S01]  /*814b0*/  LOP3.LUT R153, R153, 0xfeffffff, RZ, 0xc0, !PT ;  /* 0xfeffffff99997812 */ /* 0x000fe200078ec0ff */
[----:B------:R-:W-:Y:S01]  /*814c0*/  VIADD R15, R8, 0x1a8 ;  /* 0x000001a8080f7836 */ /* 0x000fe20000000000 */
[----:B------:R-:W-:Y:S01]  /*814d0*/  ISETP.LT.AND P1, PT, R10, UR14, !P0 ;  /* 0x0000000e0a007c0c */ /* 0x000fe2000c721270 */
[----:B------:R-:W-:Y:S01]  /*814e0*/  ULDC.64 UR8, c[0x0][0x228] ;  /* 0x00008a0000087ab9 */ /* 0x000fe20000000a00 */
[----:B------:R-:W-:Y:S01]  /*814f0*/  ISETP.LT.AND P3, PT, R11, UR56, !P0 ;  /* 0x000000380b007c0c */ /* 0x000fe2000c761270 */
[----:B------:R-:W-:Y:S01]  /*81500*/  STL.64 [R1+0x37a0], R158 ;  /* 0x0037a09e01007387 */ /* 0x000fe20000100a00 */
[----:B------:R-:W-:Y:S01]  /*81510*/  ISETP.LT.AND P2, PT, R12, UR61, !P0 ;  /* 0x0000003d0c007c0c */ /* 0x000fe2000c741270 */
[----:B------:R-:W-:Y:S01]  /*81520*/  ULDC UR61, c[0x0][0x228] ;  /* 0x00008a00003d7ab9 */ /* 0x000fe20000000800 */
[----:B------:R-:W-:-:S07]  /*81530*/  ULDC UR56, c[0x0][0x228] ;  /* 0x00008a0000387ab9 */ /* 0x000fce0000000800 */
[----:B------:R-:W-:-:S04]  /*81540*/  @P1 LOP3.LUT R153, R153, 0x1000000, RZ, 0xfc, !PT ;  /* 0x0100000099991812 */ /* 0x000fc800078efcff */
[----:B------:R-:W-:-:S04]  /*81550*/  LOP3.LUT R153, R153, 0xff7fffff, RZ, 0xc0, !PT ;  /* 0xff7fffff99997812 */ /* 0x000fc800078ec0ff */
[----:B------:R-:W-:Y:S02]  /*81560*/  @P3 LOP3.LUT R153, R153, 0x800000, RZ, 0xfc, !PT ;  /* 0x0080000099993812 */ /* 0x000fe400078efcff */
[----:B------:R-:W-:Y:S02]  /*81570*/  ISETP.LT.AND P1, PT, R9, UR18, !P0 ;  /* 0x0000001209007c0c */ /* 0x000fe4000c721270 */
[----:B------:R-:W-:Y:S02]  /*81580*/  LOP3.LUT R153, R153, 0xffbfffff, RZ, 0xc0, !PT ;  /* 0xffbfffff99997812 */ /* 0x000fe400078ec0ff */
[----:B------:R-:W-:Y:S02]  /*81590*/  ISETP.GE.AND P0, PT, R15, UR13, PT ;  /* 0x0000000d0f007c0c */ /* 0x000fe4000bf06270 */
[----:B------:R-:W-:Y:S01]  /*815a0*/  @P2 LOP3.LUT R153, R153, 0x400000, RZ, 0xfc, !PT ;  /* 0x0040000099992812 */ /* 0x000fe200078efcff */
[----:B------:R-:W-:Y:S01]  /*815b0*/  VIADD R15, R8, 0x1a7 ;  /* 0x000001a7080f7836 */ /* 0x000fe20000000000 */
[----:B------:R-:W-:Y:S01]  /*815c0*/  ISETP.LT.AND P3, PT, R10, UR59, !P0 ;  /* 0x0000003b0a007c0c */ /* 0x000fe2000c761270 */
[----:B------:R-:W-:Y:S01]  /*815d0*/  ULDC.64 UR12, c[0x0][0x228] ;  /* 0x00008a00000c7ab9 */ /* 0x000fe20000000a00 */
[----:B------:R-:W-:Y:S01]  /*815e0*/  LOP3.LUT R153, R153, 0xffdfffff, RZ, 0xc0, !PT ;  /* 0xffdfffff99997812 */ /* 0x000fe200078ec0ff */
[----:B------:R-:W-:Y:S01]  /*815f0*/  STL.64 [R1+0x3798], R154 ;  /* 0x0037989a01007387 */ /* 0x000fe20000100a00 */
[----:B------:R-:W-:Y:S01]  /*81600*/  ISETP.LT.AND P2, PT, R11, UR58, !P0 ;  /* 0x0000003a0b007c0c */ /* 0x000fe2000c741270 */
[----:B------:R-:W-:Y:S01]  /*81610*/  ULDC UR58, c[0x0][0x228] ;  /* 0x00008a00003a7ab9 */ /* 0x000fe20000000800 */
[----:B------:R-:W-:Y:S01]  /*81620*/  @P1 LOP3.LUT R153, R153, 0x200000, RZ, 0xfc, !PT ;  /* 0x0020000099991812 */ /* 0x000fe200078efcff */
[----:B------:R-:W-:-:S03]  /*81630*/  ULDC UR59, c[0x0][0x228] ;  /* 0x00008a00003b7ab9 */ /* 0x000fc60000000800 */
[----:B------:R-:W-:-:S04]  /*81640*/  LOP3.LUT R153, R153, 0xffefffff, RZ, 0xc0, !PT ;  /* 0xffefffff99997812 */ /* 0x000fc800078ec0ff */
[----:B------:R-:W-:Y:S02]  /*81650*/  @P3 LOP3.LUT R153, R153, 0x100000, RZ, 0xfc, !PT ;  /* 0x0010000099993812 */ /* 0x000fe400078efcff */
[----:B------:R-:W-:Y:S01]  /*81660*/  ISETP.LT.AND P1, PT, R12, UR57, !P0 ;  /* 0x000000390c007c0c */ /* 0x000fe2000c721270 */
[----:B------:R-:W-:Y:S01]  /*81670*/  ULDC UR57, c[0x0][0x228] ;  /* 0x00008a0000397ab9 */ /* 0x000fe20000000800 */
[----:B------:R-:W-:-:S04]  /*81680*/  LOP3.LUT R153, R153, 0xfff7ffff, RZ, 0xc0, !PT ;  /* 0xfff7ffff99997812 */ /* 0x000fc800078ec0ff */
[----:B------:R-:W-:Y:S02]  /*81690*/  @P2 LOP3.LUT R153, R153, 0x80000, RZ, 0xfc, !PT ;  /* 0x0008000099992812 */ /* 0x000fe400078efcff */
[----:B------:R-:W-:Y:S01]  /*816a0*/  ISETP.LT.AND P0, PT, R9, UR60, !P0 ;  /* 0x0000003c09007c0c */ /* 0x000fe2000c701270 */
[----:B------:R-:W-:Y:S01]  /*816b0*/  ULDC UR60, c[0x0][0x228] ;  /* 0x00008a00003c7ab9 */ /* 0x000fe20000000800 */
[----:B------:R-:W-:-:S04]  /*816c0*/  LOP3.LUT R153, R153, 0xfffbffff, RZ, 0xc0, !PT ;  /* 0xfffbffff99997812 */ /* 0x000fc800078ec0ff */
        /* <DEDUP_REMOVED lines=9> */
[----:B------:R-:W-:Y:S01]  /*81760*/  ULDC UR46, c[0x0][0x228] ;  /* 0x00008a00002e7ab9 */ /* 0x000fe20000000800 */
[----:B------:R-:W-:Y:S01]  /*81770*/  ISETP.LT.AND P1, PT, R12, UR47, !P0 ;  /* 0x0000002f0c007c0c */ /* 0x000fe2000c721270 */
[----:B------:R-:W-:-:S08]  /*81780*/  ULDC UR47, c[0x0][0x228] ;  /* 0x00008a00002f7ab9 */ /* 0x000fd00000000800 */
[----:B------:R-:W-:-:S04]  /*81790*/  @P3 LOP3.LUT R153, R153, 0x10000, RZ, 0xfc, !PT ;  /* 0x0001000099993812 */ /* 0x000fc800078efcff */
[----:B------:R-:W-:-:S04]  /*817a0*/  LOP3.LUT R153, R153, 0xffff7fff, RZ, 0xc0, !PT ;  /* 0xffff7fff99997812 */ /* 0x000fc800078ec0ff */
[----:B------:R-:W-:Y:S02]  /*817b0*/  @P2 LOP3.LUT R153, R153, 0x8000, RZ, 0xfc, !PT ;  /* 0x0000800099992812 */ /* 0x000fe400078efcff */
[----:B------:R-:W-:Y:S02]  /*817c0*/  ISETP.LT.AND P0, PT, R9, UR8, !P0 ;  /* 0x0000000809007c0c */ /* 0x000fe4000c701270 */
        /* <DEDUP_REMOVED lines=12> */
[----:B------:R-:W-:Y:S01]  /*81890*/  ULDC UR54, c[0x0][0x228] ;  /* 0x00008a0000367ab9 */ /* 0x000fe20000000800 */
[----:B------:R-:W-:-:S07]  /*818a0*/  ULDC UR52, c[0x0][0x228] ;  /* 0x00008a0000347ab9 */ /* 0x000fce0000000800 */
[----:B------:R-:W-:-:S04]  /*818b0*/  @P3 LOP3.LUT R153, R153, 0x1000, RZ, 0xfc, !PT ;  /* 0x0000100099993812 */ /* 0x000fc800078efcff */
        /* <DEDUP_REMOVED lines=34> */
[----:B------:R-:W-:Y:S01]  /*81ae0*/  @P3 LOP3.LUT R153, R153, 0x10, RZ, 0xfc, !PT ;  /* 0x0000001099993812 */ /* 0x000fe200078efcff */
[----:B------:R-:W-:-:S03]  /*81af0*/  ULDC UR43, c[0x0][0x228] ;  /* 0x00008a00002b7ab9 */ /* 0x000fc60000000800 */
        /* <DEDUP_REMOVED lines=9> */
[----:B--2---:R-:W-:Y:S01]  /*81b90*/  LOP3.LUT R16, R16, 0x7fffffff, RZ, 0xc0, !PT ;  /* 0x7fffffff10107812 */ /* 0x004fe200078ec0ff */
[----:B------:R-:W-:Y:S01]  /*81ba0*/  VIADD R15, R8, 0x1a2 ;  /* 0x000001a2080f7836 */ /* 0x000fe20000000000 */
[----:B------:R-:W-:Y:S01]  /*81bb0*/  ISETP.LT.AND P2, PT, R11, UR35, !P0 ;  /* 0x000000230b007c0c */ /* 0x000fe2000c741270 */
[----:B------:R-:W-:Y:S01]  /*81bc0*/  ULDC.64 UR8, c[0x0][0x228] ;  /* 0x00008a0000087ab9 */ /* 0x000fe20000000a00 */
[----:B------:R-:W-:Y:S01]  /*81bd0*/  ISETP.LT.AND P1, PT, R12, UR37, !P0 ;  /* 0x000000250c007c0c */ /* 0x000fe2000c721270 */
[----:B------:R-:W-:Y:S01]  /*81be0*/  ULDC UR35, c[0x0][0x228] ;  /* 0x00008a0000237ab9 */ /* 0x000fe20000000800 */
[----:B------:R-:W-:Y:S01]  /*81bf0*/  ISETP.LT.AND P3, PT, R10, UR12, !P0 ;  /* 0x0000000c0a007c0c */ /* 0x000fe2000c761270 */
[----:B------:R-:W-:Y:S01]  /*81c00*/  ULDC UR37, c[0x0][0x228] ;  /* 0x00008a0000257ab9 */ /* 0x000fe20000000800 */
[----:B------:R-:W-:Y:S01]  /*81c10*/  ISETP.LT.AND P0, PT, R9, UR18, !P0 ;  /* 0x0000001209007c0c */ /* 0x000fe2000c701270 */
[----:B------:R-:W-:-:S06]  /*81c20*/  ULDC UR18, c[0x0][0x228] ;  /* 0x00008a0000127ab9 */ /* 0x000fcc0000000800 */
[----:B------:R-:W-:-:S04]  /*81c30*/  @P2 LOP3.LUT R16, R16, 0x80000000, RZ, 0xfc, !PT ;  /* 0x8000000010102812 */ /* 0x000fc800078efcff */
[----:B------:R-:W-:-:S04]  /*81c40*/  LOP3.LUT R16, R16, 0xbfffffff, RZ, 0xc0, !PT ;  /* 0xbfffffff10107812 */ /* 0x000fc800078ec0ff */
[----:B------:R-:W-:Y:S02]  /*81c50*/  @P1 LOP3.LUT R16, R16, 0x40000000, RZ, 0xfc, !PT ;  /* 0x4000000010101812 */ /* 0x000fe400078efcff */
[----:B------:R-:W-:Y:S02]  /*81c60*/  LOP3.LUT R153, R153, 0xfffffffe, RZ, 0xc0, !PT ;  /* 0xfffffffe99997812 */ /* 0x000fe400078ec0ff */
[----:B------:R-:W-:Y:S02]  /*81c70*/  LOP3.LUT R16, R16, 0xdfffffff, RZ, 0xc0, !PT ;  /* 0xdfffffff10107812 */ /* 0x000fe400078ec0ff */
[----:B------:R-:W-:Y:S02]  /*81c80*/  @P3 LOP3.LUT R153, R153, 0x1, RZ, 0xfc, !PT ;  /* 0x0000000199993812 */ /* 0x000fe400078efcff */
[----:B------:R-:W-:Y:S02]  /*81c90*/  @P0 LOP3.LUT R16, R16, 0x20000000, RZ, 0xfc, !PT ;  /* 0x2000000010100812 */ /* 0x000fe400078efcff */
[----:B------:R-:W-:Y:S01]  /*81ca0*/  ISETP.GE.AND P0, PT, R15, UR7, PT ;  /* 0x000000070f007c0c */ /* 0x000fe2000bf06270 */
[----:B------:R0:W-:Y:S01]  /*81cb0*/  STL [R1+0x162c], R153 ;  /* 0x00162c9901007387 */ /* 0x0001e20000100800 */
        /* <DEDUP_REMOVED lines=8> */
[----:B------:R-:W-:Y:S01]  /*81d40*/  ULDC UR49, c[0x0][0x228] ;  /* 0x00008a0000317ab9 */ /* 0x000fe20000000800 */
[----:B0-----:R-:W2:Y:S06]  /*81d50*/  LDL.LU R153, [R1+0x1624] ;  /* 0x0016240001997983 */ /* 0x001eac0000300800 */
        /* <DEDUP_REMOVED lines=36> */
[----:B------:R-:W-:-:S08]  /*81fa0*/  ULDC.64 UR40, c[0x0][0x228] ;  /* 0x00008a0000287ab9 */ /* 0x000fd00000000a00 */
        /* <DEDUP_REMOVED lines=13> */
[----:B------:R-:W-:Y:S01]  /*82080*/  ULDC UR19, c[0x0][0x228] ;  /* 0x00008a0000137ab9 */ /* 0x000fe20000000800 */
[----:B------:R-:W-:Y:S01]  /*82090*/  ISETP.LT.AND P2, PT, R11, UR17, !P0 ;  /* 0x000000110b007c0c */ /* 0x000fe2000c741270 */
[----:B------:R-:W-:Y:S01]  /*820a0*/  ULDC UR17, c[0x0][0x228] ;  /* 0x00008a0000117ab9 */ /* 0x000fe20000000800 */
[----:B------:R-:W-:Y:S01]  /*820b0*/  ISETP.LT.AND P1, PT, R12, UR39, !P0 ;  /* 0x000000270c007c0c */ /* 0x000fe2000c721270 */
[----:B------:R-:W-:-:S08]  /*820c0*/  ULDC UR14, c[0x0][0x228] ;  /* 0x00008a00000e7ab9 */ /* 0x000fd00000000800 */
        /* <DEDUP_REMOVED lines=15> */
[----:B------:R-:W-:Y:S01]  /*821c0*/  ULDC.64 UR32, c[0x0][0x228] ;  /* 0x00008a0000207ab9 */ /* 0x000fe20000000a00 */
[----:B------:R-:W-:-:S09]  /*821d0*/  ISETP.LT.AND P1, PT, R12, UR29, !P0 ;  /* 0x0000001d0c007c0c */ /* 0x000fd2000c721270 */
[----:B------:R-:W-:-:S04]  /*821e0*/  @P3 LOP3.LUT R16, R16, 0x1000, RZ, 0xfc, !PT ;  /* 0x0000100010103812 */ /* 0x000fc800078efcff */
[----:B------:R-:W-:-:S04]  /*821f0*/  LOP3.LUT R16, R16, 0xfffff7ff, RZ, 0xc0, !PT ;  /* 0xfffff7ff10107812 */ /* 0x000fc800078ec0ff */
[----:B------:R-:W-:Y:S02]  /*82200*/  @P2 LOP3.LUT R16, R16, 0x800, RZ, 0xfc, !PT ;  /* 0x0000080010102812 */ /* 0x000fe400078efcff */
[----:B------:R-:W-:Y:S01]  /*82210*/  ISETP.LT.AND P0, PT, R9, UR28, !P0 ;  /* 0x0000001c09007c0c */ /* 0x000fe2000c701270 */
[----:B------:R-:W-:Y:S01]  /*82220*/  ULDC.64 UR28, c[0x0][0x228] ;  /* 0x00008a00001c7ab9 */ /* 0x000fe20000000a00 */
        /* <DEDUP_REMOVED lines=41> */
[----:B--2---:R-:W-:Y:S02]  /*824c0*/  LOP3.LUT R153, R153, 0x7fffffff, RZ, 0xc0, !PT ;  /* 0x7fffffff99997812 */ /* 0x004fe400078ec0ff */
[----:B------:R-:W-:Y:S01]  /*824d0*/  LOP3.LUT R16, R16, 0xfffffffe, RZ, 0xc0, !PT ;  /* 0xfffffffe10107812 */ /* 0x000fe200078ec0ff */
[----:B------:R-:W-:Y:S01]  /*824e0*/  VIADD R15, R8, 0x19a ;  /* 0x0000019a080f7836 */ /* 0x000fe20000000000 */
[----:B------:R-:W-:Y:S01]  /*824f0*/  ISETP.LT.AND P2, PT, R11, UR58, !P0 ;  /* 0x0000003a0b007c0c */ /* 0x000fe2000c741270 */
[----:B------:R-:W-:Y:S01]  /*82500*/  ULDC UR58, c[0x0][0x228] ;  /* 0x00008a00003a7ab9 */ /* 0x000fe20000000800 */
[----:B------:R-:W-:Y:S01]  /*82510*/  ISETP.LT.AND P1, PT, R12, UR16, !P0 ;  /* 0x000000100c007c0c */ /* 0x000fe2000c721270 */
[----:B------:R-:W-:Y:S01]  /*82520*/  ULDC UR16, c[0x0][0x228] ;  /* 0x00008a0000107ab9 */ /* 0x000fe20000000800 */
[----:B------:R-:W-:Y:S01]  /*82530*/  ISETP.LT.AND P3, PT, R10, UR40, !P0 ;  /* 0x000000280a007c0c */ /* 0x000fe2000c761270 */
[----:B------:R-:W-:Y:S01]  /*82540*/  ULDC UR40, c[0x0][0x228] ;  /* 0x00008a0000287ab9 */ /* 0x000fe20000000800 */
[----:B------:R-:W-:Y:S01]  /*82550*/  ISETP.LT.AND P0, PT, R9, UR30, !P0 ;  /* 0x0000001e09007c0c */ /* 0x000fe2000c701270 */
[----:B------:R-:W-:Y:S01]  /*82560*/  ULDC UR30, c[0x0][0x228] ;  /* 0x00008a00001e7ab9 */ /* 0x000fe20000000800 */
[----:B------:R-:W-:-:S05]  /*82570*/  ULDC UR13, c[0x0][0x228] ;  /* 0x00008a00000d7ab9 */ /* 0x000fca0000000800 */
[----:B------:R-:W-:-:S04]  /*82580*/  @P2 LOP3.LUT R153, R153, 0x80000000, RZ, 0xfc, !PT ;  /* 0x8000000099992812 */ /* 0x000fc800078efcff */
[----:B------:R-:W-:Y:S02]  /*82590*/  LOP3.LUT R153, R153, 0xbfffffff, RZ, 0xc0, !PT ;  /* 0xbfffffff99997812 */ /* 0x000fe400078ec0ff */
[----:B------:R-:W-:Y:S02]  /*825a0*/  @P3 LOP3.LUT R16, R16, 0x1, RZ, 0xfc, !PT ;  /* 0x0000000110103812 */ /* 0x000fe400078efcff */
[----:B------:R-:W-:-:S04]  /*825b0*/  @P1 LOP3.LUT R153, R153, 0x40000000, RZ, 0xfc, !PT ;  /* 0x4000000099991812 */ /* 0x000fc800078efcff */
[----:B------:R-:W-:Y:S01]  /*825c0*/  LOP3.LUT R153, R153, 0xdfffffff, RZ, 0xc0, !PT ;  /* 0xdfffffff99997812 */ /* 0x000fe200078ec0ff */
[----:B------:R0:W-:Y:S03]  /*825d0*/  STL [R1+0x1628], R16 ;  /* 0x0016281001007387 */ /* 0x0001e60000100800 */
[----:B------:R-:W-:Y:S02]  /*825e0*/  @P0 LOP3.LUT R153, R153, 0x20000000, RZ, 0xfc, !PT ;  /* 0x2000000099990812 */ /* 0x000fe400078efcff */
[----:B------:R-:W-:Y:S01]  /*825f0*/  ISETP.GE.AND P0, PT, R15, UR33, PT ;  /* 0x000000210f007c0c */ /* 0x000fe2000bf06270 */
[----:B0-----:R-:W2:Y:S03]  /*82600*/  LDL.LU R16, [R1+0x1620] ;  /* 0x0016200001107983 */ /* 0x001ea60000300800 */
[----:B------:R-:W-:-:S02]  /*82610*/  ISETP.LT.AND P3, PT, R10, UR54, !P0 ;  /* 0x000000360a007c0c */ /* 0x000fc4000c761270 */
[----:B------:R-:W-:Y:S01]  /*82620*/  LOP3.LUT R153, R153, 0xefffffff, RZ, 0xc0, !PT ;  /* 0xefffffff99997812 */ /* 0x000fe200078ec0ff */
[----:B------:R-:W-:Y:S01]  /*82630*/  VIADD R15, R8, 0x199 ;  /* 0x00000199080f7836 */ /* 0x000fe20000000000 */
[----:B------:R-:W-:Y:S01]  /*82640*/  ISETP.LT.AND P2, PT, R11, UR53, !P0 ;  /* 0x000000350b007c0c */ /* 0x000fe2000c741270 */
[----:B------:R-:W-:Y:S01]  /*82650*/  ULDC.64 UR32, c[0x0][0x228] ;  /* 0x00008a0000207ab9 */ /* 0x000fe20000000a00 */
[----:B------:R-:W-:Y:S01]  /*82660*/  ISETP.LT.AND P1, PT, R12, UR60, !P0 ;  /* 0x0000003c0c007c0c */ /* 0x000fe2000c721270 */
[----:B------:R-:W-:Y:S01]  /*82670*/  ULDC UR60, c[0x0][0x228] ;  /* 0x00008a00003c7ab9 */ /* 0x000fe20000000800 */
[----:B------:R-:W-:-:S05]  /*82680*/  ULDC UR54, c[0x0][0x228] ;  /* 0x00008a0000367ab9 */ /* 0x000fca0000000800 */
        /* <DEDUP_REMOVED lines=10> */
[----:B------:R-:W-:-:S04]  /*82730*/  ISETP.GE.AND P0, PT, R15, UR29, PT ;  /* 0x0000001d0f007c0c */ /* 0x000fc8000bf06270 */
[----:B------:R-:W-:Y:S02]  /*82740*/  ISETP.LT.AND P3, PT, R10, UR38, !P0 ;  /* 0x000000260a007c0c */ /* 0x000fe4000c761270 */
[----:B------:R-:W-:Y:S02]  /*82750*/  ISETP.LT.AND P2, PT, R11, UR60, !P0 ;  /* 0x0000003c0b007c0c */ /* 0x000fe4000c741270 */
[----:B------:R-:W-:Y:S01]  /*82760*/  LOP3.LUT R153, R153, 0xfeffffff, RZ, 0xc0, !PT ;  /* 0xfeffffff99997812 */ /* 0x000fe200078ec0ff */
[----:B------:R-:W-:Y:S01]  /*82770*/  VIADD R15, R8, 0x198 ;  /* 0x00000198080f7836 */ /* 0x000fe20000000000 */
[----:B------:R-:W-:Y:S01]  /*82780*/  ISETP.LT.AND P1, PT, R12, UR58, !P0 ;  /* 0x0000003a0c007c0c */ /* 0x000fe2000c721270 */
[----:B------:R-:W-:-:S06]  /*82790*/  ULDC UR60, c[0x0][0x228] ;  /* 0x00008a00003c7ab9 */ /* 0x000fcc0000000800 */
        /* <DEDUP_REMOVED lines=12> */
[----:B------:R-:W-:Y:S01]  /*82860*/  LOP3.LUT R153, R153, 0xffefffff, RZ, 0xc0, !PT ;  /* 0xffefffff99997812 */ /* 0x000fe200078ec0ff */
[----:B------:R-:W-:Y:S01]  /*82870*/  VIADD R15, R8, 0x197 ;  /* 0x00000197080f7836 */ /* 0x000fe20000000000 */
[----:B------:R-:W-:Y:S01]  /*82880*/  ISETP.LT.AND P2, PT, R11, UR28, !P0 ;  /* 0x0000001c0b007c0c */ /* 0x000fe2000c741270 */
[----:B------:R-:W-:Y:S01]  /*82890*/  ULDC.64 UR40, c[0x0][0x228] ;  /* 0x00008a0000287ab9 */ /* 0x000fe20000000a00 */
[----:B------:R-:W-:Y:S01]  /*828a0*/  ISETP.LT.AND P1, PT, R12, UR60, !P0 ;  /* 0x0000003c0c007c0c */ /* 0x000fe2000c721270 */
[----:B------:R-:W-:-:S06]  /*828b0*/  ULDC UR60, c[0x0][0x228] ;  /* 0x00008a00003c7ab9 */ /* 0x000fcc0000000800 */
[----:B------:R-:W-:Y:S01]  /*828c0*/  @P3 LOP3.LUT R153, R153, 0x100000, RZ, 0xfc, !PT ;  /* 0x0010000099993812 */ /* 0x000fe200078efcff */
[----:B------:R-:W-:-:S03]  /*828d0*/  ULDC.64 UR28, c[0x0][0x228] ;  /* 0x00008a00001c7ab9 */ /* 0x000fc60000000a00 */
        /* <DEDUP_REMOVED lines=31> */
[----:B------:R-:W-:Y:S01]  /*82ad0*/  ULDC.64 UR30, c[0x0][0x228] ;  /* 0x00008a00001e7ab9 */ /* 0x000fe20000000a00 */
        /* <DEDUP_REMOVED lines=18> */
[----:B------:R-:W-:Y:S01]  /*82c00*/  ULDC.64 UR32, c[0x0][0x228] ;  /* 0x00008a0000207ab9 */ /* 0x000fe20000000a00 */
[----:B------:R-:W-:-:S05]  /*82c10*/  ULDC UR52, c[0x0][0x228] ;  /* 0x00008a0000347ab9 */ /* 0x000fca0000000800 */
        /* <DEDUP_REMOVED lines=11> */
[----:B------:R-:W-:-:S03]  /*82cd0*/  ULDC UR45, c[0x0][0x228] ;  /* 0x00008a00002d7ab9 */ /* 0x000fc60000000800 */
        /* <DEDUP_REMOVED lines=18> */
[----:B------:R-:W-:Y:S02]  /*82e00*/  LOP3.LUT R153, R153, 0xfffffffe, RZ, 0xc0, !PT ;  /* 0xfffffffe99997812 */ /* 0x000fe400078ec0ff */
[----:B--2---:R-:W-:Y:S01]  /*82e10*/  LOP3.LUT R16, R16, 0x7fffffff, RZ, 0xc0, !PT ;  /* 0x7fffffff10107812 */ /* 0x004fe200078ec0ff */
[----:B------:R-:W-:Y:S01]  /*82e20*/  VIADD R15, R8, 0x192 ;  /* 0x00000192080f7836 */ /* 0x000fe20000000000 */
[----:B------:R-:W-:Y:S01]  /*82e30*/  ISETP.LT.AND P2, PT, R12, UR50, !P0 ;  /* 0x000000320c007c0c */ /* 0x000fe2000c741270 */
[----:B------:R-:W-:-:S04]  /*82e40*/  ULDC.64 UR28, c[0x0][0x228] ;  /* 0x00008a00001c7ab9 */ /* 0x000fc80000000a00 */
[----:B------:R-:W-:Y:S01]  /*82e50*/  @P1 LOP3.LUT R153, R153, 0x1, RZ, 0xfc, !PT ;  /* 0x0000000199991812 */ /* 0x000fe200078efcff */
[----:B------:R-:W-:Y:S01]  /*82e60*/  ULDC UR50, c[0x0][0x228] ;  /* 0x00008a0000327ab9 */ /* 0x000fe20000000800 */
[----:B------:R-:W-:Y:S02]  /*82e70*/  @P3 LOP3.LUT R16, R16, 0x80000000, RZ, 0xfc, !PT ;  /* 0x8000000010103812 */ /* 0x000fe400078efcff */
[----:B------:R-:W-:Y:S01]  /*82e80*/  ISETP.LT.AND P1, PT, R9, UR32, !P0 ;  /* 0x0000002009007c0c */ /* 0x000fe2000c721270 */
[----:B------:R0:W-:Y:S01]  /*82e90*/  STL [R1+0x1624], R153 ;  /* 0x0016249901007387 */ /* 0x0001e20000100800 */
[----:B------:R-:W-:Y:S02]  /*82ea0*/  LOP3.LUT R16, R16, 0xbfffffff, RZ, 0xc0, !PT ;  /* 0xbfffffff10107812 */ /* 0x000fe400078ec0ff */
[----:B------:R-:W-:Y:S02]  /*82eb0*/  ISETP.GE.AND P0, PT, R15, UR39, PT ;  /* 0x000000270f007c0c */ /* 0x000fe4000bf06270 */
[----:B------:R-:W-:Y:S01]  /*82ec0*/  @P2 LOP3.LUT R16, R16, 0x40000000, RZ, 0xfc, !PT ;  /* 0x4000000010102812 */ /* 0x000fe200078efcff */
[----:B0-----:R-:W2:Y:S01]  /*82ed0*/  LDL.LU R153, [R1+0x161c] ;  /* 0x00161c0001997983 */ /* 0x001ea20000300800 */
[----:B------:R-:W-:Y:S01]  /*82ee0*/  ISETP.LT.AND P3, PT, R10, UR35, !P0 ;  /* 0x000000230a007c0c */ /* 0x000fe2000c761270 */
[----:B------:R-:W-:Y:S01]  /*82ef0*/  VIADD R15, R8, 0x191 ;  /* 0x00000191080f7836 */ /* 0x000fe20000000000 */
[----:B------:R-:W-:Y:S01]  /*82f00*/  LOP3.LUT R16, R16, 0xdfffffff, RZ, 0xc0, !PT ;  /* 0xdfffffff10107812 */ /* 0x000fe200078ec0ff */
[----:B------:R-:W-:Y:S01]  /*82f10*/  ULDC.64 UR38, c[0x0][0x228] ;  /* 0x00008a0000267ab9 */ /* 0x000fe20000000a00 */
        /* <DEDUP_REMOVED lines=35> */
[----:B------:R-:W-:-:S04]  /*83150*/  LOP3.LUT R16, R16, 0xffdfffff, RZ, 0xc0, !PT ;  /* 0xffdfffff10107812 */ /* 0x000fc800078ec0ff */
[----:B------:R-:W-:Y:S02]  /*83160*/  @P1 LOP3.LUT R16, R16, 0x200000, RZ, 0xfc, !PT ;  /* 0x0020000010101812 */ /* 0x000fe400078efcff */
[----:B------:R-:W-:Y:S01]  /*83170*/  ISETP.LT.AND P2, PT, R11, UR26, !P0 ;  /* 0x0000001a0b007c0c */ /* 0x000fe2000c741270 */
[----:B------:R-:W-:Y:S01]  /*83180*/  ULDC.64 UR26, c[0x0][0x228] ;  /* 0x00008a00001a7ab9 */ /* 0x000fe20000000a00 */
        /* <DEDUP_REMOVED lines=19> */
[----:B------:R-:W-:-:S09]  /*832c0*/  ISETP.LT.AND P1, PT, R12, UR21, !P0 ;  /* 0x000000150c007c0c */ /* 0x000fd2000c721270 */
        /* <DEDUP_REMOVED lines=92> */
[----:B0-----:R-:W2:Y:S07]  /*83890*/  LDL.LU R16, [R1+0x1618] ;  /* 0x0016180001107983 */ /* 0x001eae0000300800 */
        /* <DEDUP_REMOVED lines=89> */
[----:B------:R-:W-:Y:S01]  /*83e30*/  ULDC UR30, c[0x0][0x228] ;  /* 0x00008a00001e7ab9 */ /* 0x000fe20000000800 */
        /* <DEDUP_REMOVED lines=20> */
[----:B------:R-:W-:Y:S01]  /*83f80*/  ULDC.64 UR38, c[0x0][0x228] ;  /* 0x00008a0000267ab9 */ /* 0x000fe20000000a00 */
        /* <DEDUP_REMOVED lines=21> */
[----:B------:R-:W-:Y:S01]  /*840e0*/  LOP3.LUT R153, R153, 0xfffffffe, RZ, 0xc0, !PT ;  /* 0xfffffffe99997812 */ /* 0x000fe200078ec0ff */
[----:B------:R-:W-:-:S04]  /*840f0*/  ULDC UR47, c[0x0][0x228] ;  /* 0x00008a00002f7ab9 */ /* 0x000fc80000000800 */
[----:B------:R-:W-:-:S04]  /*84100*/  @P2 LOP3.LUT R16, R16, 0x80000000, RZ, 0xfc, !PT ;  /* 0x8000000010102812 */ /* 0x000fc800078efcff */
[----:B------:R-:W-:-:S04]  /*84110*/  LOP3.LUT R16, R16, 0xbfffffff, RZ, 0xc0, !PT ;  /* 0xbfffffff10107812 */ /* 0x000fc800078ec0ff */
[----:B------:R-:W-:-:S04]  /*84120*/  @P1 LOP3.LUT R16, R16, 0x40000000, RZ, 0xfc, !PT ;  /* 0x4000000010101812 */ /* 0x000fc800078efcff */
        /* <DEDUP_REMOVED lines=119> */
[----:B------:R-:W-:-:S07]  /*848a0*/  ISETP.LT.AND P1, PT, R12, UR9, !P0 ;  /* 0x000000090c007c0c */ /* 0x000fce000c721270 */
        /* <DEDUP_REMOVED lines=15> */
[----:B------:R-:W-:Y:S01]  /*849a0*/  ULDC.64 UR6, c[0x0][0x228] ;  /* 0x00008a0000067ab9 */ /* 0x000fe20000000a00 */
[----:B------:R-:W-:-:S02]  /*849b0*/  ISETP.LT.AND P3, PT, R10, UR8, !P0 ;  /* 0x000000080a007c0c */ /* 0x000fc4000c761270 */
        /* <DEDUP_REMOVED lines=17> */
[----:B0-----:R-:W2:Y:S01]  /*84ad0*/  LDL.LU R16, [R1+0x1610] ;  /* 0x0016100001107983 */ /* 0x001ea20000300800 */
[----:B------:R-:W-:Y:S01]  /*84ae0*/  ISETP.LT.AND P1, PT, R12, UR51, !P0 ;  /* 0x000000330c007c0c */ /* 0x000fe2000c721270 */
        /* <DEDUP_REMOVED lines=418> */
[----:B--2---:R-:W-:Y:S01]  /*86510*/  LOP3.LUT R16, R16, 0x7fffffff, RZ, 0xc0, !PT ;  /* 0x7fffffff10107812 */ /* 0x004fe200078ec0ff */
[----:B------:R-:W-:Y:S01]  /*86520*/  VIADD R15, R8, 0x162 ;  /* 0x00000162080f7836 */ /* 0x000fe20000000000 */
[----:B------:R-:W-:Y:S01]  /*86530*/  ISETP.LT.AND P3, PT, R10, UR30, !P0 ;  /* 0x0000001e0a007c0c */ /* 0x000fe2000c761270 */
[----:B------:R-:W-:Y:S01]  /*86540*/  ULDC UR5, c[0x0][0x228] ;  /* 0x00008a0000057ab9 */ /* 0x000fe20000000800 */
[----:B------:R-:W-:Y:S01]  /*86550*/  ISETP.LT.AND P0, PT, R9, UR6, !P0 ;  /* 0x0000000609007c0c */ /* 0x000fe2000c701270 */
[----:B------:R-:W-:-:S04]  /*86560*/  ULDC.64 UR6, c[0x0][0x228] ;  /* 0x00008a0000067ab9 */ /* 0x000fc80000000a00 */
        /* <DEDUP_REMOVED lines=14> */
[----:B0-----:R-:W2:Y:S01]  /*86650*/  LDL.LU R153, [R1+0x1604] ;  /* 0x0016040001997983 */ /* 0x001ea20000300800 */
        /* <DEDUP_REMOVED lines=87> */
[----:B------:R-:W-:Y:S01]  /*86bd0*/  ULDC.64 UR18, c[0x0][0x228] ;  /* 0x00008a0000127ab9 */ /* 0x000fe20000000a00 */
[----:B------:R-:W-:Y:S01]  /*86be0*/  LOP3.LUT R248, R248, 0x7fffffff, RZ, 0xc0, !PT ;  /* 0x7ffffffff8f87812 */ /* 0x000fe200078ec0ff */
[----:B------:R-:W-:-:S06]  /*86bf0*/  ULDC UR13, c[0x0][0x228] ;  /* 0x00008a00000d7ab9 */ /* 0x000fcc0000000800 */
        /* <DEDUP_REMOVED lines=37> */
[----:B------:R-:W-:-:S06]  /*86e50*/  ULDC.64 UR38, c[0x0][0x228] ;  /* 0x00008a0000267ab9 */ /* 0x000fcc0000000a00 */
        /* <DEDUP_REMOVED lines=149> */
[----:B------:R-:W-:-:S04]  /*877b0*/  @P1 LOP3.LUT R16, R16, 0x40000000, RZ, 0xfc, !PT ;  /* 0x4000000010101812 */ /* 0x000fc800078efcff */
[----:B------:R-:W-:Y:S02]  /*877c0*/  LOP3.LUT R16, R16, 0xdfffffff, RZ, 0xc0, !PT ;  /* 0xdfffffff10107812 */ /* 0x000fe400078ec0ff */
[----:B------:R-:W-:Y:S02]  /*877d0*/  LOP3.LUT R153, R153, 0xfffffffe, RZ, 0xc0, !PT ;  /* 0xfffffffe99997812 */ /* 0x000fe400078ec0ff */
[----:B------:R-:W-:Y:S02]  /*877e0*/  @P0 LOP3.LUT R16, R16, 0x20000000, RZ, 0xfc, !PT ;  /* 0x2000000010100812 */ /* 0x000fe400078efcff */
[----:B------:R-:W-:Y:S02]  /*877f0*/  ISETP.GE.AND P0, PT, R15, UR33, PT ;  /* 0x000000210f007c0c */ /* 0x000fe4000bf06270 */
[----:B------:R-:W-:Y:S02]  /*87800*/  @P3 LOP3.LUT R153, R153, 0x1, RZ, 0xfc, !PT ;  /* 0x0000000199993812 */ /* 0x000fe400078efcff */
        /* <DEDUP_REMOVED lines=62> */
[----:B------:R-:W-:Y:S02]  /*87bf0*/  ISETP.LT.AND P2, PT, R11, UR40, !P0 ;  /* 0x000000280b007c0c */ /* 0x000fe4000c741270 */
        /* <DEDUP_REMOVED lines=51> */
[----:B------:R-:W-:Y:S02]  /*87f30*/  ISETP.LT.AND P2, PT, R11, UR58, !P0 ;  /* 0x0000003a0b007c0c */ /* 0x000fe4000c741270 */
[----:B------:R-:W-:-:S02]  /*87f40*/  LOP3.LUT R246, R246, 0x7fffffff, RZ, 0xc0, !PT ;  /* 0x7ffffffff6f67812 */ /* 0x000fc400078ec0ff */
[----:B------:R-:W-:Y:S01]  /*87f50*/  LOP3.LUT R245, R245, 0x7fffffff, RZ, 0xc0, !PT ;  /* 0x7ffffffff5f57812 */ /* 0x000fe200078ec0ff */
[----:B------:R-:W-:Y:S01]  /*87f60*/  STL [R1+0x1604], R153 ;  /* 0x0016049901007387 */ /* 0x000fe20000100800 */
[----:B------:R-:W-:Y:S01]  /*87f70*/  ISETP.LT.AND P1, PT, R12, UR57, !P0 ;  /* 0x000000390c007c0c */ /* 0x000fe2000c721270 */
[----:B------:R-:W-:-:S04]  /*87f80*/  ULDC UR57, c[0x0][0x228] ;  /* 0x00008a0000397ab9 */ /* 0x000fc80000000800 */
        /* <DEDUP_REMOVED lines=9> */
[----:B------:R-:W-:Y:S01]  /*88020*/  ISETP.GE.AND P0, PT, R15, UR41, PT ;  /* 0x000000290f007c0c */ /* 0x000fe2000bf06270 */
[----:B------:R-:W-:Y:S01]  /*88030*/  VIADD R15, R8, 0x14a ;  /* 0x0000014a080f7836 */ /* 0x000fe20000000000 */
[----:B------:R-:W-:Y:S01]  /*88040*/  LOP3.LUT R16, R16, 0xfffffffe, RZ, 0xc0, !PT ;  /* 0xfffffffe10107812 */ /* 0x000fe200078ec0ff */
[----:B------:R-:W-:Y:S01]  /*88050*/  ULDC UR41, c[0x0][0x228] ;  /* 0x00008a0000297ab9 */ /* 0x000fe20000000800 */
        /* <DEDUP_REMOVED lines=10> */
[----:B------:R-:W-:-:S04]  /*88100*/  @P1 LOP3.LUT R248, R248, 0x40000000, RZ, 0xfc, !PT ;  /* 0x40000000f8f81812 */ /* 0x000fc800078efcff */
[----:B------:R-:W-:-:S04]  /*88110*/  LOP3.LUT R248, R248, 0xdfffffff, RZ, 0xc0, !PT ;  /* 0xdffffffff8f87812 */ /* 0x000fc800078ec0ff */
        /* <DEDUP_REMOVED lines=114> */
[----:B------:R0:W-:Y:S01]  /*88840*/  STL [R1+0x1600], R16 ;  /* 0x0016001001007387 */ /* 0x0001e20000100800 */
        /* <DEDUP_REMOVED lines=14> */
[----:B------:R-:W-:Y:S01]  /*88930*/  ULDC.64 UR8, c[0x0][0x228] ;  /* 0x00008a0000087ab9 */ /* 0x000fe20000000a00 */
[----:B------:R-:W-:Y:S01]  /*88940*/  ISETP.LT.AND P2, PT, R11, UR60, !P0 ;  /* 0x0000003c0b007c0c */ /* 0x000fe2000c741270 */
[----:B------:R-:W-:Y:S01]  /*88950*/  ULDC UR60, c[0x0][0x228] ;  /* 0x00008a00003c7ab9 */ /* 0x000fe20000000800 */
[----:B------:R-:W-:Y:S01]  /*88960*/  ISETP.LT.AND P1, PT, R12, UR52, !P0 ;  /* 0x000000340c007c0c */ /* 0x000fe2000c721270 */
[----:B0-----:R-:W-:Y:S01]  /*88970*/  VIADD R16, R8, 0x12c ;  /* 0x0000012c08107836 */ /* 0x001fe20000000000 */
[----:B------:R-:W-:Y:S01]  /*88980*/  ISETP.LT.AND P3, PT, R10, UR12, !P0 ;  /* 0x0000000c0a007c0c */ /* 0x000fe2000c761270 */
[----:B------:R-:W-:Y:S01]  /*88990*/  ULDC UR52, c[0x0][0x228] ;  /* 0x00008a0000347ab9 */ /* 0x000fe20000000800 */
[----:B------:R-:W-:Y:S01]  /*889a0*/  ISETP.LT.AND P0, PT, R9, UR51, !P0 ;  /* 0x0000003309007c0c */ /* 0x000fe2000c701270 */
[----:B------:R-:W-:-:S06]  /*889b0*/  ULDC UR51, c[0x0][0x228] ;  /* 0x00008a0000337ab9 */ /* 0x000fcc0000000800 */
        /* <DEDUP_REMOVED lines=92> */
[----:B------:R-:W0:Y:S01]  /*88f80*/  S2R R152, SR_TID.X ;  /* 0x0000000000987919 */ /* 0x000e220000002100 */
[----:B------:R-:W-:Y:S01]  /*88f90*/  LOP3.LUT R247, R247, 0xfffffbff, RZ, 0xc0, !PT ;  /* 0xfffffbfff7f77812 */ /* 0x000fe200078ec0ff */
[----:B------:R-:W-:-:S03]  /*88fa0*/  ULDC UR5, c[0x0][0x228] ;  /* 0x00008a0000057ab9 */ /* 0x000fc60000000800 */
        /* <DEDUP_REMOVED lines=184> */
[----:B------:R-:W-:Y:S02]  /*89b30*/  ISETP.LT.AND P1, PT, R12, UR20, !P0 ;  /* 0x000000140c007c0c */ /* 0x000fe4000c721270 */
        /* <DEDUP_REMOVED lines=70> */
[----:B------:R-:W-:-:S06]  /*89fa0*/  ULDC.64 UR28, c[0x0][0x228] ;  /* 0x00008a00001c7ab9 */ /* 0x000fcc0000000a00 */
        /* <DEDUP_REMOVED lines=31> */
[----:B------:R-:W-:-:S07]  /*8a1a0*/  ISETP.LT.AND P1, PT, R12, UR18, !P0 ;  /* 0x000000120c007c0c */ /* 0x000fce000c721270 */
        /* <DEDUP_REMOVED lines=17> */
[----:B------:R-:W-:Y:S02]  /*8a2c0*/  ISETP.LT.AND P1, PT, R9, UR59, !P0 ;  /* 0x0000003b09007c0c */ /* 0x000fe4000c721270 */
[----:B------:R-:W-:Y:S01]  /*8a2d0*/  LOP3.LUT R245, R245, 0xfffffffb, RZ, 0xc0, !PT ;  /* 0xfffffffbf5f57812 */ /* 0x000fe200078ec0ff */
[----:B------:R-:W-:-:S03]  /*8a2e0*/  VIADD R15, R8, 0x12b ;  /* 0x0000012b080f7836 */ /* 0x000fc60000000000 */
[----:B------:R-:W-:Y:S02]  /*8a2f0*/  @P2 LOP3.LUT R245, R245, 0x4, RZ, 0xfc, !PT ;  /* 0x00000004f5f52812 */ /* 0x000fe400078efcff */
[----:B------:R-:W-:Y:S02]  /*8a300*/  ISETP.GE.AND P0, PT, R15, UR23, PT ;  /* 0x000000170f007c0c */ /* 0x000fe4000bf06270 */
[----:B------:R-:W-:Y:S02]  /*8a310*/  LOP3.LUT R245, R245, 0xfffffffd, RZ, 0xc0, !PT ;  /* 0xfffffffdf5f57812 */ /* 0x000fe400078ec0ff */
[----:B------:R-:W-:Y:S02]  /*8a320*/  ISETP.LT.AND P3, PT, R11, UR58, !P0 ;  /* 0x0000003a0b007c0c */ /* 0x000fe4000c761270 */
[----:B------:R-:W-:Y:S02]  /*8a330*/  @P1 LOP3.LUT R245, R245, 0x2, RZ, 0xfc, !PT ;  /* 0x00000002f5f51812 */ /* 0x000fe400078efcff */
[----:B------:R-:W-:-:S02]  /*8a340*/  ISETP.LT.AND P1, PT, R10, UR42, !P0 ;  /* 0x0000002a0a007c0c */ /* 0x000fc4000c721270 */
[----:B------:R-:W-:Y:S02]  /*8a350*/  ISETP.LT.AND P2, PT, R12, UR57, !P0 ;  /* 0x000000390c007c0c */ /* 0x000fe4000c741270 */
[----:B------:R-:W-:-:S05]  /*8a360*/  LOP3.LUT R245, R245, 0xfffffffe, RZ, 0xc0, !PT ;  /* 0xfffffffef5f57812 */ /* 0x000fca00078ec0ff */
[----:B------:R-:W-:-:S04]  /*8a370*/  @P3 LOP3.LUT R244, R244, 0x80000000, RZ, 0xfc, !PT ;  /* 0x80000000f4f43812 */ /* 0x000fc800078efcff */
[----:B------:R-:W-:Y:S02]  /*8a380*/  @P1 LOP3.LUT R245, R245, 0x1, RZ, 0xfc, !PT ;  /* 0x00000001f5f51812 */ /* 0x000fe400078efcff */
[----:B------:R-:W-:Y:S02]  /*8a390*/  ISETP.LT.AND P1, PT, R9, UR56, !P0 ;  /* 0x0000003809007c0c */ /* 0x000fe4000c721270 */
[----:B------:R-:W-:Y:S01]  /*8a3a0*/  LOP3.LUT R244, R244, 0xbfffffff, RZ, 0xc0, !PT ;  /* 0xbffffffff4f47812 */ /* 0x000fe200078ec0ff */
[----:B------:R-:W-:-:S03]  /*8a3b0*/  VIADD R16, R8, 0x12a ;  /* 0x0000012a08107836 */ /* 0x000fc60000000000 */
[----:B------:R-:W-:Y:S02]  /*8a3c0*/  @P2 LOP3.LUT R244, R244, 0x40000000, RZ, 0xfc, !PT ;  /* 0x40000000f4f42812 */ /* 0x000fe400078efcff */
[----:B------:R-:W-:Y:S02]  /*8a3d0*/  ISETP.GE.AND P0, PT, R16, UR47, PT ;  /* 0x0000002f10007c0c */ /* 0x000fe4000bf06270 */
[----:B------:R-:W-:-:S04]  /*8a3e0*/  LOP3.LUT R244, R244, 0xdfffffff, RZ, 0xc0, !PT ;  /* 0xdffffffff4f47812 */ /* 0x000fc800078ec0ff */
[----:B------:R-:W-:Y:S02]  /*8a3f0*/  @P1 LOP3.LUT R244, R244, 0x20000000, RZ, 0xfc, !PT ;  /* 0x20000000f4f41812 */ /* 0x000fe400078efcff */
        /* <DEDUP_REMOVED lines=61> */
[----:B------:R-:W-:Y:S01]  /*8a7d0*/  LOP3.LUT R244, R244, 0xfffffdff, RZ, 0xc0, !PT ;  /* 0xfffffdfff4f47812 */ /* 0x000fe200078ec0ff */
[----:B------:R-:W-:-:S03]  /*8a7e0*/  VIADD R15, R8, 0x125 ;  /* 0x00000125080f7836 */ /* 0x000fc60000000000 */
[----:B------:R-:W-:Y:S02]  /*8a7f0*/  @P3 LOP3.LUT R244, R244, 0x200, RZ, 0xfc, !PT ;  /* 0x00000200f4f43812 */ /* 0x000fe400078efcff */
[----:B------:R-:W-:Y:S02]  /*8a800*/  ISETP.LT.AND P1, PT, R9, UR9, !P0 ;  /* 0x0000000909007c0c */ /* 0x000fe4000c721270 */
[----:B------:R-:W-:Y:S02]  /*8a810*/  LOP3.LUT R244, R244, 0xfffffeff, RZ, 0xc0, !PT ;  /* 0xfffffefff4f47812 */ /* 0x000fe400078ec0ff */
[----:B------:R-:W-:Y:S02]  /*8a820*/  ISETP.GE.AND P0, PT, R15, UR33, PT ;  /* 0x000000210f007c0c */ /* 0x000fe4000bf06270 */
[----:B------:R-:W-:Y:S02]  /*8a830*/  @P2 LOP3.LUT R244, R244, 0x100, RZ, 0xfc, !PT ;  /* 0x00000100f4f42812 */ /* 0x000fe400078efcff */
[----:B------:R-:W-:-:S02]  /*8a840*/  ISETP.LT.AND P3, PT, R10, UR26, !P0 ;  /* 0x0000001a0a007c0c */ /* 0x000fc4000c761270 */
[----:B------:R-:W-:-:S04]  /*8a850*/  LOP3.LUT R244, R244, 0xffffff7f, RZ, 0xc0, !PT ;  /* 0xffffff7ff4f47812 */ /* 0x000fc800078ec0ff */
[----:B------:R-:W-:Y:S02]  /*8a860*/  @P1 LOP3.LUT R244, R244, 0x80, RZ, 0xfc, !PT ;  /* 0x00000080f4f41812 */ /* 0x000fe400078efcff */
[----:B------:R-:W-:Y:S02]  /*8a870*/  ISETP.LT.AND P2, PT, R11, UR8, !P0 ;  /* 0x000000080b007c0c */ /* 0x000fe4000c741270 */
[----:B------:R-:W-:-:S04]  /*8a880*/  LOP3.LUT R244, R244, 0xffffffbf, RZ, 0xc0, !PT ;  /* 0xffffffbff4f47812 */ /* 0x000fc800078ec0ff */
[----:B------:R-:W-:Y:S02]  /*8a890*/  @P3 LOP3.LUT R244, R244, 0x40, RZ, 0xfc, !PT ;  /* 0x00000040f4f43812 */ /* 0x000fe400078efcff */
[----:B------:R-:W-:Y:S02]  /*8a8a0*/  ISETP.LT.AND P1, PT, R12, UR7, !P0 ;  /* 0x000000070c007c0c */ /* 0x000fe4000c721270 */
[----:B------:R-:W-:-:S04]  /*8a8b0*/  LOP3.LUT R244, R244, 0xffffffdf, RZ, 0xc0, !PT ;  /* 0xffffffdff4f47812 */ /* 0x000fc800078ec0ff */
[----:B------:R-:W-:Y:S02]  /*8a8c0*/  @P2 LOP3.LUT R244, R244, 0x20, RZ, 0xfc, !PT ;  /* 0x00000020f4f42812 */ /* 0x000fe400078efcff */
[----:B------:R-:W-:Y:S02]  /*8a8d0*/  ISETP.LT.AND P0, PT, R9, UR6, !P0 ;  /* 0x0000000609007c0c */ /* 0x000fe4000c701270 */
[----:B------:R-:W-:-:S04]  /*8a8e0*/  LOP3.LUT R244, R244, 0xffffffef, RZ, 0xc0, !PT ;  /* 0xffffffeff4f47812 */ /* 0x000fc800078ec0ff */
[----:B------:R-:W-:Y:S01]  /*8a8f0*/  @P1 LOP3.LUT R244, R244, 0x10, RZ, 0xfc, !PT ;  /* 0x00000010f4f41812 */ /* 0x000fe200078efcff */
[----:B------:R-:W-:-:S03]  /*8a900*/  VIADD R16, R8, 0x1ac ;  /* 0x000001ac08107836 */ /* 0x000fc60000000000 */
[----:B------:R-:W-:-:S04]  /*8a910*/  LOP3.LUT R244, R244, 0xfffffff7, RZ, 0xc0, !PT ;  /* 0xfffffff7f4f47812 */ /* 0x000fc800078ec0ff */
[----:B------:R-:W-:Y:S02]  /*8a920*/  @P0 LOP3.LUT R244, R244, 0x8, RZ, 0xfc, !PT ;  /* 0x00000008f4f40812 */ /* 0x000fe400078efcff */
[----:B------:R-:W-:-:S04]  /*8a930*/  ISETP.GE.AND P0, PT, R16, UR25, PT ;  /* 0x0000001910007c0c */ /* 0x000fc8000bf06270 */
[----:B------:R-:W-:Y:S02]  /*8a940*/  ISETP.LT.AND P3, PT, R12, UR36, !P0 ;  /* 0x000000240c007c0c */ /* 0x000fe4000c761270 */
[----:B------:R-:W-:Y:S02]  /*8a950*/  ISETP.LT.AND P5, PT, R9, UR34, !P0 ;  /* 0x0000002209007c0c */ /* 0x000fe4000c7a1270 */
[----:B------:R-:W-:Y:S01]  /*8a960*/  LOP3.LUT R244, R244, 0xfffff7ff, RZ, 0xc0, !PT ;  /* 0xfffff7fff4f47812 */ /* 0x000fe200078ec0ff */
[----:B------:R-:W-:-:S05]  /*8a970*/  VIADD R15, R8, 0x124 ;  /* 0x00000124080f7836 */ /* 0x000fca0000000000 */
[----:B------:R-:W-:-:S03]  /*8a980*/  ISETP.GE.AND P2, PT, R15, UR31, PT ;  /* 0x0000001f0f007c0c */ /* 0x000fc6000bf46270 */
[----:B------:R-:W-:-:S04]  /*8a990*/  @P3 LOP3.LUT R244, R244, 0x800, RZ, 0xfc, !PT ;  /* 0x00000800f4f43812 */ /* 0x000fc800078efcff */
[----:B------:R-:W-:Y:S02]  /*8a9a0*/  LOP3.LUT R244, R244, 0xfffffbff, RZ, 0xc0, !PT ;  /* 0xfffffbfff4f47812 */ /* 0x000fe400078ec0ff */
[----:B------:R-:W-:Y:S02]  /*8a9b0*/  ISETP.LT.AND P4, PT, R10, UR48, !P2 ;  /* 0x000000300a007c0c */ /* 0x000fe4000d781270 */
[----:B------:R-:W-:Y:S02]  /*8a9c0*/  @P5 LOP3.LUT R244, R244, 0x400, RZ, 0xfc, !PT ;  /* 0x00000400f4f45812 */ /* 0x000fe400078efcff */
[----:B------:R-:W-:Y:S02]  /*8a9d0*/  ISETP.LT.AND P3, PT, R11, UR5, !P2 ;  /* 0x000000050b007c0c */ /* 0x000fe4000d761270 */
[----:B------:R-:W-:-:S04]  /*8a9e0*/  LOP3.LUT R244, R244, 0xfffffffd, RZ, 0xc0, !PT ;  /* 0xfffffffdf4f47812 */ /* 0x000fc800078ec0ff */
[----:B------:R-:W-:-:S04]  /*8a9f0*/  LOP3.LUT R244, R244, 0xfffffffb, RZ, 0xc0, !PT ;  /* 0xfffffffbf4f47812 */ /* 0x000fc800078ec0ff */
[----:B------:R-:W-:Y:S02]  /*8aa00*/  @P4 LOP3.LUT R244, R244, 0x4, RZ, 0xfc, !PT ;  /* 0x00000004f4f44812 */ /* 0x000fe400078efcff */
[----:B0-----:R-:W-:Y:S02]  /*8aa10*/  LOP3.LUT R152, R152, 0x7f, RZ, 0xc0, !PT ;  /* 0x0000007f98987812 */ /* 0x001fe400078ec0ff */
[C---:B------:R-:W-:Y:S02]  /*8aa20*/  ISETP.GE.AND P1, PT, R9.reuse, UR24, PT ;  /* 0x0000001809007c0c */ /* 0x040fe4000bf26270 */
[----:B------:R-:W-:Y:S01]  /*8aa30*/  @P3 LOP3.LUT R244, R244, 0x2, RZ, 0xfc, !PT ;  /* 0x00000002f4f43812 */ /* 0x000fe200078efcff */
[----:B------:R-:W-:Y:S01]  /*8aa40*/  ULDC UR6, c[0x0][0x228] ;  /* 0x00008a0000067ab9 */ /* 0x000fe20000000800 */
[----:B------:R-:W-:Y:S01]  /*8aa50*/  ULDC UR7, c[0x0][0x228] ;  /* 0x00008a0000077ab9 */ /* 0x000fe20000000800 */
[----:B------:R-:W-:Y:S01]  /*8aa60*/  ISETP.LT.AND P3, PT, R12, UR6, !P2 ;  /* 0x000000060c007c0c */ /* 0x000fe2000d761270 */
[----:B------:R-:W-:Y:S01]  /*8aa70*/  VIADD R15, R8, 0x123 ;  /* 0x00000123080f7836 */ /* 0x000fe20000000000 */
[----:B------:R-:W-:Y:S01]  /*8aa80*/  ISETP.LT.AND P2, PT, R9, UR7, !P2 ;  /* 0x0000000709007c0c */ /* 0x000fe2000d741270 */
[----:B------:R-:W-:Y:S01]  /*8aa90*/  ULDC.64 UR6, c[0x0][0x228] ;  /* 0x00008a0000067ab9 */ /* 0x000fe20000000a00 */
[----:B------:R-:W-:Y:S01]  /*8aaa0*/  LOP3.LUT R243, R243, 0x7fffffff, RZ, 0xc0, !PT ;  /* 0x7ffffffff3f37812 */ /* 0x000fe200078ec0ff */
[----:B------:R-:W-:Y:S01]  /*8aab0*/  ULDC UR8, c[0x0][0x228] ;  /* 0x00008a0000087ab9 */ /* 0x000fe20000000800 */
[----:B------:R-:W-:Y:S01]  /*8aac0*/  LOP3.LUT R244, R244, 0xfffffffe, RZ, 0xc0, !PT ;  /* 0xfffffffef4f47812 */ /* 0x000fe200078ec0ff */
[----:B------:R-:W-:Y:S01]  /*8aad0*/  ULDC UR9, c[0x0][0x228] ;  /* 0x00008a0000097ab9 */ /* 0x000fe20000000800 */
[----:B------:R-:W-:Y:S01]  /*8aae0*/  ULDC UR42, c[0x0][0x228] ;  /* 0x00008a00002a7ab9 */ /* 0x000fe20000000800 */
[----:B------:R-:W-:Y:S01]  /*8aaf0*/  ULDC UR12, c[0x0][0x228] ;  /* 0x00008a00000c7ab9 */ /* 0x000fe20000000800 */
[----:B------:R-:W-:Y:S01]  /*8ab00*/  ULDC UR61, c[0x0][0x228] ;  /* 0x00008a00003d7ab9 */ /* 0x000fe20000000800 */
[----:B------:R-:W-:Y:S01]  /*8ab10*/  ULDC UR13, c[0x0][0x228] ;  /* 0x00008a00000d7ab9 */ /* 0x000fe20000000800 */
[----:B------:R-:W-:Y:S01]  /*8ab20*/  ULDC UR14, c[0x0][0x228] ;  /* 0x00008a00000e7ab9 */ /* 0x000fe20000000800 */
[----:B------:R-:W-:Y:S01]  /*8ab30*/  @P3 LOP3.LUT R244, R244, 0x1, RZ, 0xfc, !PT ;  /* 0x00000001f4f43812 */ /* 0x000fe200078efcff */
[----:B------:R-:W-:Y:S01]  /*8ab40*/  ULDC UR60, c[0x0][0x228] ;  /* 0x00008a00003c7ab9 */ /* 0x000fe20000000800 */
[----:B------:R-:W-:Y:S01]  /*8ab50*/  @P2 LOP3.LUT R243, R243, 0x80000000, RZ, 0xfc, !PT ;  /* 0x80000000f3f32812 */ /* 0x000fe200078efcff */
[----:B------:R-:W-:Y:S01]  /*8ab60*/  ULDC UR15, c[0x0][0x228] ;  /* 0x00008a00000f7ab9 */ /* 0x000fe20000000800 */
        /* <DEDUP_REMOVED lines=9> */
[----:B------:R-:W-:Y:S01]  /*8ac00*/  ULDC.64 UR8, c[0x0][0x228] ;  /* 0x00008a0000087ab9 */ /* 0x000fe20000000a00 */
[----:B------:R-:W-:Y:S01]  /*8ac10*/  ISETP.LT.AND P2, PT, R9, UR42, !P2 ;  /* 0x0000002a09007c0c */ /* 0x000fe2000d741270 */
        /* <DEDUP_REMOVED lines=8> */
[----:B------:R-:W-:Y:S01]  /*8aca0*/  ULDC UR31, c[0x0][0x228] ;  /* 0x00008a00001f7ab9 */ /* 0x000fe20000000800 */
[----:B------:R-:W-:Y:S01]  /*8acb0*/  ULDC UR38, c[0x0][0x228] ;  /* 0x00008a0000267ab9 */ /* 0x000fe20000000800 */
[----:B------:R-:W-:Y:S01]  /*8acc0*/  LOP3.LUT R243, R243, 0xdfffffff, RZ, 0xc0, !PT ;  /* 0xdffffffff3f37812 */ /* 0x000fe200078ec0ff */
[----:B------:R-:W-:Y:S01]  /*8acd0*/  ULDC UR24, c[0x0][0x228] ;  /* 0x00008a0000187ab9 */ /* 0x000fe20000000800 */
[----:B------:R-:W-:Y:S01]  /*8ace0*/  ULDC UR52, c[0x0][0x228] ;  /* 0x00008a0000347ab9 */ /* 0x000fe20000000800 */
[----:B------:R-:W-:Y:S01]  /*8acf0*/  ULDC UR53, c[0x0][0x228] ;  /* 0x00008a0000357ab9 */ /* 0x000fe20000000800 */
[----:B------:R-:W-:Y:S01]  /*8ad00*/  @P4 LOP3.LUT R243, R243, 0x20000000, RZ, 0xfc, !PT ;  /* 0x20000000f3f34812 */ /* 0x000fe200078efcff */
[----:B------:R-:W-:Y:S01]  /*8ad10*/  ULDC UR23, c[0x0][0x228] ;  /* 0x00008a0000177ab9 */ /* 0x000fe20000000800 */
[----:B------:R-:W-:Y:S01]  /*8ad20*/  LOP3.LUT R242, R242, 0x7fffffff, RZ, 0xc0, !PT ;  /* 0x7ffffffff2f27812 */ /* 0x000fe200078ec0ff */
[----:B------:R-:W-:Y:S01]  /*8ad30*/  ULDC UR51, c[0x0][0x228] ;  /* 0x00008a0000337ab9 */ /* 0x000fe20000000800 */
[----:B------:R-:W-:Y:S01]  /*8ad40*/  LOP3.LUT R243, R243, 0xefffffff, RZ, 0xc0, !PT ;  /* 0xeffffffff3f37812 */ /* 0x000fe200078ec0ff */
        /* <DEDUP_REMOVED lines=24> */
[----:B------:R-:W-:Y:S01]  /*8aed0*/  ULDC.64 UR12, c[0x0][0x228] ;  /* 0x00008a00000c7ab9 */ /* 0x000fe20000000a00 */
        /* <DEDUP_REMOVED lines=11> */
[----:B------:R-:W-:Y:S01]  /*8af90*/  LOP3.LUT R241, R241, 0x7fffffff, RZ, 0xc0, !PT ;  /* 0x7ffffffff1f17812 */ /* 0x000fe200078ec0ff */
[----:B------:R-:W-:Y:S01]  /*8afa0*/  ULDC UR44, c[0x0][0x228] ;  /* 0x00008a00002c7ab9 */ /* 0x000fe20000000800 */
[----:B------:R-:W-:Y:S01]  /*8afb0*/  @P4 LOP3.LUT R243, R243, 0x2000000, RZ, 0xfc, !PT ;  /* 0x02000000f3f34812 */ /* 0x000fe200078efcff */
[----:B------:R-:W-:Y:S01]  /*8afc0*/  ULDC UR42, c[0x0][0x228] ;  /* 0x00008a00002a7ab9 */ /* 0x000fe20000000800 */
[----:B------:R-:W-:Y:S01]  /*8afd0*/  ULDC UR61, c[0x0][0x228] ;  /* 0x00008a00003d7ab9 */ /* 0x000fe20000000800 */
[----:B------:R-:W-:Y:S01]  /*8afe0*/  LOP3.LUT R240, R240, 0x7fffffff, RZ, 0xc0, !PT ;  /* 0x7ffffffff0f07812 */ /* 0x000fe200078ec0ff */
[----:B------:R-:W-:Y:S01]  /*8aff0*/  ULDC UR27, c[0x0][0x228] ;  /* 0x00008a00001b7ab9 */ /* 0x000fe20000000800 */
[----:B------:R-:W-:Y:S01]  /*8b000*/  LOP3.LUT R243, R243, 0xfeffffff, RZ, 0xc0, !PT ;  /* 0xfefffffff3f37812 */ /* 0x000fe200078ec0ff */
[----:B------:R-:W-:Y:S01]  /*8b010*/  ULDC UR29, c[0x0][0x228] ;  /* 0x00008a00001d7ab9 */ /* 0x000fe20000000800 */
[----:B------:R-:W-:Y:S01]  /*8b020*/  LOP3.LUT R239, R239, 0x7fffffff, RZ, 0xc0, !PT ;  /* 0x7fffffffefef7812 */ /* 0x000fe200078ec0ff */
[----:B------:R-:W-:Y:S01]  /*8b030*/  VIADD R16, R8, 0x8b ;  /* 0x0000008b08107836 */ /* 0x000fe20000000000 */
[----:B------:R-:W-:-:S02]  /*8b040*/  @P3 LOP3.LUT R243, R243, 0x1000000, RZ, 0xfc, !PT ;  /* 0x01000000f3f33812 */ /* 0x000fc400078efcff */
[----:B------:R-:W-:Y:S02]  /*8b050*/  LOP3.LUT R238, R238, 0x7fffffff, RZ, 0xc0, !PT ;  /* 0x7fffffffeeee7812 */ /* 0x000fe400078ec0ff */
[----:B------:R-:W-:Y:S02]  /*8b060*/  LOP3.LUT R243, R243, 0xff7fffff, RZ, 0xc0, !PT ;  /* 0xff7ffffff3f37812 */ /* 0x000fe400078ec0ff */
[----:B------:R-:W-:Y:S02]  /*8b070*/  LOP3.LUT R237, R237, 0x7fffffff, RZ, 0xc0, !PT ;  /* 0x7fffffffeded7812 */ /* 0x000fe400078ec0ff */
[----:B------:R-:W-:Y:S02]  /*8b080*/  @P2 LOP3.LUT R243, R243, 0x800000, RZ, 0xfc, !PT ;  /* 0x00800000f3f32812 */ /* 0x000fe400078efcff */
[----:B------:R-:W-:Y:S01]  /*8b090*/  ISETP.GE.AND P2, PT, R15, UR49, PT ;  /* 0x000000310f007c0c */ /* 0x000fe2000bf46270 */
[----:B------:R-:W-:Y:S01]  /*8b0a0*/  VIADD R15, R8, 0x120 ;  /* 0x00000120080f7836 */ /* 0x000fe20000000000 */
[----:B------:R-:W-:Y:S01]  /*8b0b0*/  LOP3.LUT R243, R243, 0xffbfffff, RZ, 0xc0, !PT ;  /* 0xffbffffff3f37812 */ /* 0x000fe200078ec0ff */
[----:B------:R-:W-:Y:S01]  /*8b0c0*/  ULDC UR49, c[0x0][0x228] ;  /* 0x00008a0000317ab9 */ /* 0x000fe20000000800 */
[----:B------:R-:W-:-:S02]  /*8b0d0*/  ISETP.LT.AND P5, PT, R10, UR12, !P2 ;  /* 0x0000000c0a007c0c */ /* 0x000fc4000d7a1270 */
[----:B------:R-:W-:Y:S02]  /*8b0e0*/  ISETP.LT.AND P4, PT, R11, UR14, !P2 ;  /* 0x0000000e0b007c0c */ /* 0x000fe4000d781270 */
[----:B------:R-:W-:Y:S01]  /*8b0f0*/  ISETP.LT.AND P3, PT, R12, UR60, !P2 ;  /* 0x0000003c0c007c0c */ /* 0x000fe2000d761270 */
[----:B------:R-:W-:Y:S01]  /*8b100*/  ULDC UR60, c[0x0][0x228] ;  /* 0x00008a00003c7ab9 */ /* 0x000fe20000000800 */
[----:B------:R-:W-:Y:S01]  /*8b110*/  ISETP.LT.AND P2, PT, R9, UR15, !P2 ;  /* 0x0000000f09007c0c */ /* 0x000fe2000d741270 */
[----:B------:R-:W-:Y:S01]  /*8b120*/  ULDC.64 UR14, c[0x0][0x228] ;  /* 0x00008a00000e7ab9 */ /* 0x000fe20000000a00 */
[----:B------:R-:W-:Y:S02]  /*8b130*/  LOP3.LUT R236, R236, 0x7fffffff, RZ, 0xc0, !PT ;  /* 0x7fffffffecec7812 */ /* 0x000fe400078ec0ff */
[----:B------:R-:W-:Y:S02]  /*8b140*/  LOP3.LUT R235, R235, 0x7fffffff, RZ, 0xc0, !PT ;  /* 0x7fffffffebeb7812 */ /* 0x000fe400078ec0ff */
[----:B------:R-:W-:-:S02]  /*8b150*/  LOP3.LUT R234, R234, 0x7fffffff, RZ, 0xc0, !PT ;  /* 0x7fffffffeaea7812 */ /* 0x000fc400078ec0ff */
[----:B------:R-:W-:Y:S02]  /*8b160*/  @P5 LOP3.LUT R243, R243, 0x400000, RZ, 0xfc, !PT ;  /* 0x00400000f3f35812 */ /* 0x000fe400078efcff */
[----:B------:R-:W-:Y:S02]  /*8b170*/  LOP3.LUT R233, R233, 0x7fffffff, RZ, 0xc0, !PT ;  /* 0x7fffffffe9e97812 */ /* 0x000fe400078ec0ff */
[----:B------:R-:W-:Y:S02]  /*8b180*/  LOP3.LUT R243, R243, 0xffdfffff, RZ, 0xc0, !PT ;  /* 0xffdffffff3f37812 */ /* 0x000fe400078ec0ff */
[----:B------:R-:W-:Y:S02]  /*8b190*/  LOP3.LUT R232, R232, 0x7fffffff, RZ, 0xc0, !PT ;  /* 0x7fffffffe8e87812 */ /* 0x000fe400078ec0ff */
[----:B------:R-:W-:Y:S02]  /*8b1a0*/  @P4 LOP3.LUT R243, R243, 0x200000, RZ, 0xfc, !PT ;  /* 0x00200000f3f34812 */ /* 0x000fe400078efcff */
[----:B------:R-:W-:-:S02]  /*8b1b0*/  LOP3.LUT R231, R231, 0x7fffffff, RZ, 0xc0, !PT ;  /* 0x7fffffffe7e77812 */ /* 0x000fc400078ec0ff */
[----:B------:R-:W-:Y:S02]  /*8b1c0*/  LOP3.LUT R243, R243, 0xffefffff, RZ, 0xc0, !PT ;  /* 0xffeffffff3f37812 */ /* 0x000fe400078ec0ff */
[----:B------:R-:W-:Y:S02]  /*8b1d0*/  LOP3.LUT R230, R230, 0x7fffffff, RZ, 0xc0, !PT ;  /* 0x7fffffffe6e67812 */ /* 0x000fe400078ec0ff */
[----:B------:R-:W-:Y:S02]  /*8b1e0*/  @P3 LOP3.LUT R243, R243, 0x100000, RZ, 0xfc, !PT ;  /* 0x00100000f3f33812 */ /* 0x000fe400078efcff */
[----:B------:R-:W-:Y:S02]  /*8b1f0*/  LOP3.LUT R229, R229, 0x7fffffff, RZ, 0xc0, !PT ;  /* 0x7fffffffe5e57812 */ /* 0x000fe400078ec0ff */
[----:B------:R-:W-:Y:S02]  /*8b200*/  LOP3.LUT R243, R243, 0xfff7ffff, RZ, 0xc0, !PT ;  /* 0xfff7fffff3f37812 */ /* 0x000fe400078ec0ff */
[----:B------:R-:W-:-:S02]  /*8b210*/  LOP3.LUT R228, R228, 0x7fffffff, RZ, 0xc0, !PT ;  /* 0x7fffffffe4e47812 */ /* 0x000fc400078ec0ff */
[----:B------:R-:W-:Y:S02]  /*8b220*/  @P2 LOP3.LUT R243, R243, 0x80000, RZ, 0xfc, !PT ;  /* 0x00080000f3f32812 */ /* 0x000fe400078efcff */
[----:B------:R-:W-:Y:S01]  /*8b230*/  ISETP.GE.AND P2, PT, R15, UR7, PT ;  /* 0x000000070f007c0c */ /* 0x000fe2000bf46270 */
[----:B------:R-:W-:Y:S01]  /*8b240*/  VIADD R15, R8, 0x11f ;  /* 0x0000011f080f7836 */ /* 0x000fe20000000000 */
[----:B------:R-:W-:Y:S01]  /*8b250*/  LOP3.LUT R243, R243, 0xfffbffff, RZ, 0xc0, !PT ;  /* 0xfffbfffff3f37812 */ /* 0x000fe200078ec0ff */
[----:B------:R-:W-:Y:S01]  /*8b260*/  ULDC.64 UR6, c[0x0][0x228] ;  /* 0x00008a0000067ab9 */ /* 0x000fe20000000a00 */
[----:B------:R-:W-:Y:S02]  /*8b270*/  ISETP.LT.AND P5, PT, R10, UR14, !P2 ;  /* 0x0000000e0a007c0c */ /* 0x000fe4000d7a1270 */
[----:B------:R-:W-:Y:S01]  /*8b280*/  ISETP.LT.AND P4, PT, R11, UR39, !P2 ;  /* 0x000000270b007c0c */ /* 0x000fe2000d781270 */
[----:B------:R-:W-:Y:S01]  /*8b290*/  ULDC UR39, c[0x0][0x228] ;  /* 0x00008a0000277ab9 */ /* 0x000fe20000000800 */
[----:B------:R-:W-:Y:S01]  /*8b2a0*/  ISETP.LT.AND P3, PT, R12, UR40, !P2 ;  /* 0x000000280c007c0c */ /* 0x000fe2000d761270 */
[----:B------:R-:W-:Y:S01]  /*8b2b0*/  ULDC UR40, c[0x0][0x228] ;  /* 0x00008a0000287ab9 */ /* 0x000fe20000000800 */
[----:B------:R-:W-:Y:S01]  /*8b2c0*/  ISETP.LT.AND P2, PT, R9, UR41, !P2 ;  /* 0x0000002909007c0c */ /* 0x000fe2000d741270 */
[----:B------:R-:W-:Y:S01]  /*8b2d0*/  ULDC UR41, c[0x0][0x228] ;  /* 0x00008a0000297ab9 */ /* 0x000fe20000000800 */
[----:B------:R-:W-:-:S02]  /*8b2e0*/  LOP3.LUT R227, R227, 0x7fffffff, RZ, 0xc0, !PT ;  /* 0x7fffffffe3e37812 */ /* 0x000fc400078ec0ff */
[----:B------:R-:W-:Y:S02]  /*8b2f0*/  LOP3.LUT R226, R226, 0x7fffffff, RZ, 0xc0, !PT ;  /* 0x7fffffffe2e27812 */ /* 0x000fe400078ec0ff */
[----:B------:R-:W-:Y:S02]  /*8b300*/  LOP3.LUT R225, R225, 0x7fffffff, RZ, 0xc0, !PT ;  /* 0x7fffffffe1e17812 */ /* 0x000fe400078ec0ff */
[----:B------:R-:W-:Y:S02]  /*8b310*/  @P5 LOP3.LUT R243, R243, 0x40000, RZ, 0xfc, !PT ;  /* 0x00040000f3f35812 */ /* 0x000fe400078efcff */
[----:B------:R-:W-:Y:S02]  /*8b320*/  LOP3.LUT R224, R224, 0x7fffffff, RZ, 0xc0, !PT ;  /* 0x7fffffffe0e07812 */ /* 0x000fe400078ec0ff */
[----:B------:R-:W-:Y:S02]  /*8b330*/  LOP3.LUT R243, R243, 0xfffdffff, RZ, 0xc0, !PT ;  /* 0xfffdfffff3f37812 */ /* 0x000fe400078ec0ff */
[----:B------:R-:W-:-:S02]  /*8b340*/  LOP3.LUT R223, R223, 0x7fffffff, RZ, 0xc0, !PT ;  /* 0x7fffffffdfdf7812 */ /* 0x000fc400078ec0ff */
[----:B------:R-:W-:-:S04]  /*8b350*/  @P4 LOP3.LUT R243, R243, 0x20000, RZ, 0xfc, !PT ;  /* 0x00020000f3f34812 */ /* 0x000fc800078efcff */
        /* <DEDUP_REMOVED lines=70> */
[----:B------:R-:W-:Y:S02]  /*8b7c0*/  LOP3.LUT R243, R243, 0xfffffffd, RZ, 0xc0, !PT ;  /* 0xfffffffdf3f37812 */ /* 0x000fe400078ec0ff */
[----:B------:R-:W-:Y:S02]  /*8b7d0*/  @P2 LOP3.LUT R242, R242, 0x80000000, RZ, 0xfc, !PT ;  /* 0x80000000f2f22812 */ /* 0x000fe400078efcff */
[----:B------:R-:W-:Y:S01]  /*8b7e0*/  ISETP.GE.AND P2, PT, R15, UR9, PT ;  /* 0x000000090f007c0c */ /* 0x000fe2000bf46270 */
[----:B------:R-:W-:Y:S01]  /*8b7f0*/  VIADD R15, R8, 0x11a ;  /* 0x0000011a080f7836 */ /* 0x000fe20000000000 */
[----:B------:R-:W-:Y:S01]  /*8b800*/  @P4 LOP3.LUT R243, R243, 0x2, RZ, 0xfc, !PT ;  /* 0x00000002f3f34812 */ /* 0x000fe200078efcff */
[----:B------:R-:W-:Y:S01]  /*8b810*/  ULDC.64 UR8, c[0x0][0x228] ;  /* 0x00008a0000087ab9 */ /* 0x000fe20000000a00 */
[----:B------:R-:W-:Y:S02]  /*8b820*/  ISETP.LT.AND P5, PT, R10, UR6, !P2 ;  /* 0x000000060a007c0c */ /* 0x000fe4000d7a1270 */
[----:B------:R-:W-:Y:S01]  /*8b830*/  ISETP.LT.AND P4, PT, R11, UR23, !P2 ;  /* 0x000000170b007c0c */ /* 0x000fe2000d781270 */
[----:B------:R-:W-:Y:S01]  /*8b840*/  ULDC UR23, c[0x0][0x228] ;  /* 0x00008a0000177ab9 */ /* 0x000fe20000000800 */
[----:B------:R-:W-:-:S02]  /*8b850*/  LOP3.LUT R242, R242, 0xbfffffff, RZ, 0xc0, !PT ;  /* 0xbffffffff2f27812 */ /* 0x000fc400078ec0ff */
[----:B------:R-:W-:-:S04]  /*8b860*/  LOP3.LUT R243, R243, 0xfffffffe, RZ, 0xc0, !PT ;  /* 0xfffffffef3f37812 */ /* 0x000fc800078ec0ff */
[----:B------:R-:W-:Y:S02]  /*8b870*/  @P3 LOP3.LUT R243, R243, 0x1, RZ, 0xfc, !PT ;  /* 0x00000001f3f33812 */ /* 0x000fe400078efcff */
[----:B------:R-:W-:Y:S01]  /*8b880*/  ISETP.LT.AND P3, PT, R12, UR51, !P2 ;  /* 0x000000330c007c0c */ /* 0x000fe2000d761270 */
[----:B------:R-:W-:Y:S01]  /*8b890*/  ULDC UR51, c[0x0][0x228] ;  /* 0x00008a0000337ab9 */ /* 0x000fe20000000800 */
[----:B------:R-:W-:Y:S02]  /*8b8a0*/  @P5 LOP3.LUT R242, R242, 0x40000000, RZ, 0xfc, !PT ;  /* 0x40000000f2f25812 */ /* 0x000fe400078efcff */
[----:B------:R-:W-:Y:S01]  /*8b8b0*/  ISETP.LT.AND P2, PT, R9, UR50, !P2 ;  /* 0x0000003209007c0c */ /* 0x000fe2000d741270 */
[----:B------:R-:W-:Y:S01]  /*8b8c0*/  ULDC UR50, c[0x0][0x228] ;  /* 0x00008a0000327ab9 */ /* 0x000fe20000000800 */
        /* <DEDUP_REMOVED lines=132> */
[----:B------:R-:W-:Y:S01]  /*8c110*/  ISETP.LT.AND P5, PT, R10, UR6, !P2 ;  /* 0x000000060a007c0c */ /* 0x000fe2000d7a1270 */
[----:B------:R-:W-:Y:S01]  /*8c120*/  ULDC UR6, c[0x0][0x228] ;  /* 0x00008a0000067ab9 */ /* 0x000fe20000000800 */
        /* <DEDUP_REMOVED lines=54> */
[----:B------:R-:W-:Y:S02]  /*8c490*/  LOP3.LUT R241, R241, 0xfffbffff, RZ, 0xc0, !PT ;  /* 0xfffbfffff1f17812 */ /* 0x000fe400078ec0ff */
[----:B------:R-:W-:Y:S02]  /*8c4a0*/  ISETP.LT.AND P5, PT, R10, UR14, !P2 ;  /* 0x0000000e0a007c0c */ /* 0x000fe4000d7a1270 */
[----:B------:R-:W-:Y:S01]  /*8c4b0*/  ISETP.LT.AND P4, PT, R11, UR6, !P2 ;  /* 0x000000060b007c0c */ /* 0x000fe2000d781270 */
[----:B------:R-:W-:Y:S01]  /*8c4c0*/  ULDC.64 UR6, c[0x0][0x228] ;  /* 0x00008a0000067ab9 */ /* 0x000fe20000000a00 */
        /* <DEDUP_REMOVED lines=201> */
[----:B------:R-:W-:-:S02]  /*8d160*/  ISETP.LT.AND P3, PT, R12, UR32, !P2 ;  /* 0x000000200c007c0c */ /* 0x000fc4000d761270 */
[----:B------:R-:W-:Y:S01]  /*8d170*/  ISETP.LT.AND P2, PT, R9, UR33, !P2 ;  /* 0x0000002109007c0c */ /* 0x000fe2000d741270 */
[----:B------:R-:W-:-:S06]  /*8d180*/  ULDC.64 UR32, c[0x0][0x228] ;  /* 0x00008a0000207ab9 */ /* 0x000fcc0000000a00 */
        /* <DEDUP_REMOVED lines=11> */
[----:B------:R-:W-:Y:S02]  /*8d240*/  ISETP.LT.AND P5, PT, R10, UR32, !P2 ;  /* 0x000000200a007c0c */ /* 0x000fe4000d7a1270 */
[----:B------:R-:W-:Y:S01]  /*8d250*/  ISETP.LT.AND P4, PT, R11, UR19, !P2 ;  /* 0x000000130b007c0c */ /* 0x000fe2000d781270 */
[----:B------:R-:W-:Y:S01]  /*8d260*/  ULDC UR19, c[0x0][0x228] ;  /* 0x00008a0000137ab9 */ /* 0x000fe20000000800 */
[----:B------:R-:W-:-:S02]  /*8d270*/  ISETP.LT.AND P3, PT, R12, UR28, !P2 ;  /* 0x0000001c0c007c0c */ /* 0x000fc4000d761270 */
[----:B------:R-:W-:Y:S01]  /*8d280*/  ISETP.LT.AND P2, PT, R9, UR29, !P2 ;  /* 0x0000001d09007c0c */ /* 0x000fe2000d741270 */
[----:B------:R-:W-:-:S06]  /*8d290*/  ULDC.64 UR28, c[0x0][0x228] ;  /* 0x00008a00001c7ab9 */ /* 0x000fcc0000000a00 */
[----:B------:R-:W-:-:S04]  /*8d2a0*/  @P5 LOP3.LUT R240, R240, 0x4, RZ, 0xfc, !PT ;  /* 0x00000004f0f05812 */ /* 0x000fc800078efcff */
[----:B------:R-:W-:Y:S02]  /*8d2b0*/  LOP3.LUT R240, R240, 0xfffffffd, RZ, 0xc0, !PT ;  /* 0xfffffffdf0f07812 */ /* 0x000fe400078ec0ff */
[----:B------:R-:W-:Y:S02]  /*8d2c0*/  @P2 LOP3.LUT R239, R239, 0x80000000, RZ, 0xfc, !PT ;  /* 0x80000000efef2812 */ /* 0x000fe400078efcff */
[----:B------:R-:W-:Y:S01]  /*8d2d0*/  ISETP.GE.AND P2, PT, R15, UR9, PT ;  /* 0x000000090f007c0c */ /* 0x000fe2000bf46270 */
[----:B------:R-:W-:Y:S01]  /*8d2e0*/  VIADD R15, R8, 0x102 ;  /* 0x00000102080f7836 */ /* 0x000fe20000000000 */
[----:B------:R-:W-:Y:S01]  /*8d2f0*/  @P4 LOP3.LUT R240, R240, 0x2, RZ, 0xfc, !PT ;  /* 0x00000002f0f04812 */ /* 0x000fe200078efcff */
[----:B------:R-:W-:Y:S01]  /*8d300*/  ULDC UR9, c[0x0][0x228] ;  /* 0x00008a0000097ab9 */ /* 0x000fe20000000800 */
[----:B------:R-:W-:Y:S02]  /*8d310*/  ISETP.LT.AND P5, PT, R10, UR28, !P2 ;  /* 0x0000001c0a007c0c */ /* 0x000fe4000d7a1270 */
[----:B------:R-:W-:Y:S01]  /*8d320*/  ISETP.LT.AND P4, PT, R11, UR18, !P2 ;  /* 0x000000120b007c0c */ /* 0x000fe2000d781270 */
[----:B------:R-:W-:Y:S01]  /*8d330*/  ULDC UR18, c[0x0][0x228] ;  /* 0x00008a0000127ab9 */ /* 0x000fe20000000800 */
[----:B------:R-:W-:-:S02]  /*8d340*/  LOP3.LUT R239, R239, 0xbfffffff, RZ, 0xc0, !PT ;  /* 0xbfffffffefef7812 */ /* 0x000fc400078ec0ff */
[----:B------:R-:W-:-:S04]  /*8d350*/  LOP3.LUT R240, R240, 0xfffffffe, RZ, 0xc0, !PT ;  /* 0xfffffffef0f07812 */ /* 0x000fc800078ec0ff */
[----:B------:R-:W-:Y:S02]  /*8d360*/  @P3 LOP3.LUT R240, R240, 0x1, RZ, 0xfc, !PT ;  /* 0x00000001f0f03812 */ /* 0x000fe400078efcff */
[----:B------:R-:W-:Y:S02]  /*8d370*/  ISETP.LT.AND P3, PT, R12, UR36, !P2 ;  /* 0x000000240c007c0c */ /* 0x000fe4000d761270 */
[----:B------:R-:W-:Y:S02]  /*8d380*/  @P5 LOP3.LUT R239, R239, 0x40000000, RZ, 0xfc, !PT ;  /* 0x40000000efef5812 */ /* 0x000fe400078efcff */
[----:B------:R-:W-:Y:S01]  /*8d390*/  ISETP.LT.AND P2, PT, R9, UR37, !P2 ;  /* 0x0000002509007c0c */ /* 0x000fe2000d741270 */
[----:B------:R-:W-:Y:S01]  /*8d3a0*/  ULDC.64 UR36, c[0x0][0x228] ;  /* 0x00008a0000247ab9 */ /* 0x000fe20000000a00 */
        /* <DEDUP_REMOVED lines=211> */
[----:B------:R-:W-:Y:S02]  /*8e0e0*/  ISETP.LT.AND P4, PT, R11, UR25, !P2 ;  /* 0x000000190b007c0c */ /* 0x000fe4000d781270 */
[----:B------:R-:W-:Y:S01]  /*8e0f0*/  ISETP.LT.AND P3, PT, R12, UR24, !P2 ;  /* 0x000000180c007c0c */ /* 0x000fe2000d761270 */
[----:B------:R-:W-:Y:S01]  /*8e100*/  ULDC.64 UR24, c[0x0][0x228] ;  /* 0x00008a0000187ab9 */ /* 0x000fe20000000a00 */
[----:B------:R-:W-:-:S07]  /*8e110*/  ISETP.LT.AND P2, PT, R9, UR31, !P2 ;  /* 0x0000001f09007c0c */ /* 0x000fce000d741270 */
        /* <DEDUP_REMOVED lines=28> */
[----:B------:R-:W-:Y:S01]  /*8e2e0*/  ISETP.LT.AND P5, PT, R10, UR22, !P2 ;  /* 0x000000160a007c0c */ /* 0x000fe2000d7a1270 */
[----:B------:R-:W-:Y:S01]  /*8e2f0*/  ULDC UR22, c[0x0][0x228] ;  /* 0x00008a0000167ab9 */ /* 0x000fe20000000800 */
[----:B------:R-:W-:Y:S02]  /*8e300*/  ISETP.LT.AND P4, PT, R11, UR26, !P2 ;  /* 0x0000001a0b007c0c */ /* 0x000fe4000d781270 */
[----:B------:R-:W-:Y:S01]  /*8e310*/  ISETP.LT.AND P3, PT, R12, UR27, !P2 ;  /* 0x0000001b0c007c0c */ /* 0x000fe2000d761270 */
[----:B------:R-:W-:Y:S01]  /*8e320*/  ULDC.64 UR26, c[0x0][0x228] ;  /* 0x00008a00001a7ab9 */ /* 0x000fe20000000a00 */
        /* <DEDUP_REMOVED lines=26> */
[----:B------:R-:W-:Y:S01]  /*8e4d0*/  ULDC UR25, c[0x0][0x228] ;  /* 0x00008a0000197ab9 */ /* 0x000fe20000000800 */
[----:B------:R-:W-:Y:S01]  /*8e4e0*/  ISETP.LT.AND P5, PT, R10, UR16, !P2 ;  /* 0x000000100a007c0c */ /* 0x000fe2000d7a1270 */
[----:B------:R-:W-:Y:S01]  /*8e4f0*/  ULDC UR16, c[0x0][0x228] ;  /* 0x00008a0000107ab9 */ /* 0x000fe20000000800 */
[----:B------:R-:W-:-:S02]  /*8e500*/  ISETP.LT.AND P4, PT, R11, UR15, !P2 ;  /* 0x0000000f0b007c0c */ /* 0x000fc4000d781270 */
[----:B------:R-:W-:Y:S02]  /*8e510*/  LOP3.LUT R237, R237, 0xbfffffff, RZ, 0xc0, !PT ;  /* 0xbfffffffeded7812 */ /* 0x000fe400078ec0ff */
[----:B------:R-:W-:-:S04]  /*8e520*/  LOP3.LUT R238, R238, 0xfffffffe, RZ, 0xc0, !PT ;  /* 0xfffffffeeeee7812 */ /* 0x000fc800078ec0ff */
[----:B------:R-:W-:Y:S02]  /*8e530*/  @P3 LOP3.LUT R238, R238, 0x1, RZ, 0xfc, !PT ;  /* 0x00000001eeee3812 */ /* 0x000fe400078efcff */
[----:B------:R-:W-:Y:S01]  /*8e540*/  ISETP.LT.AND P3, PT, R12, UR14, !P2 ;  /* 0x0000000e0c007c0c */ /* 0x000fe2000d761270 */
[----:B------:R-:W-:Y:S01]  /*8e550*/  ULDC.64 UR14, c[0x0][0x228] ;  /* 0x00008a00000e7ab9 */ /* 0x000fe20000000a00 */
        /* <DEDUP_REMOVED lines=14> */
[----:B------:R-:W-:Y:S02]  /*8e640*/  ISETP.LT.AND P4, PT, R11, UR7, !P2 ;  /* 0x000000070b007c0c */ /* 0x000fe4000d781270 */
[----:B------:R-:W-:Y:S01]  /*8e650*/  ISETP.LT.AND P3, PT, R12, UR6, !P2 ;  /* 0x000000060c007c0c */ /* 0x000fe2000d761270 */
[----:B------:R-:W-:Y:S01]  /*8e660*/  ULDC.64 UR6, c[0x0][0x228] ;  /* 0x00008a0000067ab9 */ /* 0x000fe20000000a00 */
        /* <DEDUP_REMOVED lines=120> */
[----:B------:R-:W-:Y:S01]  /*8edf0*/  ISETP.LT.AND P4, PT, R11, UR32, !P2 ;  /* 0x000000200b007c0c */ /* 0x000fe2000d781270 */
[----:B------:R-:W-:Y:S01]  /*8ee00*/  ULDC.64 UR32, c[0x0][0x228] ;  /* 0x00008a0000207ab9 */ /* 0x000fe20000000a00 */
        /* <DEDUP_REMOVED lines=283> */
[----:B------:R-:W-:-:S02]  /*8ffc0*/  ISETP.LT.AND P4, PT, R11, UR16, !P2 ;  /* 0x000000100b007c0c */ /* 0x000fc4000d781270 */
[----:B------:R-:W-:Y:S02]  /*8ffd0*/  LOP3.LUT R234, R234, 0xbfffffff, RZ, 0xc0, !PT ;  /* 0xbfffffffeaea7812 */ /* 0x000fe400078ec0ff */
[----:B------:R-:W-:-:S04]  /*8ffe0*/  LOP3.LUT R235, R235, 0xfffffffe, RZ, 0xc0, !PT ;  /* 0xfffffffeebeb7812 */ /* 0x000fc800078ec0ff */
[----:B------:R-:W-:Y:S02]  /*8fff0*/  @P3 LOP3.LUT R235, R235, 0x1, RZ, 0xfc, !PT ;  /* 0x00000001ebeb3812 */ /* 0x000fe400078efcff */
[----:B------:R-:W-:Y:S01]  /*90000*/  ISETP.LT.AND P3, PT, R12, UR17, !P2 ;  /* 0x000000110c007c0c */ /* 0x000fe2000d761270 */
[----:B------:R-:W-:Y:S01]  /*90010*/  ULDC.64 UR16, c[0x0][0x228] ;  /* 0x00008a0000107ab9 */ /* 0x000fe20000000a00 */
[----:B------:R-:W-:Y:S02]  /*90020*/  @P5 LOP3.LUT R234, R234, 0x40000000, RZ, 0xfc, !PT ;  /* 0x40000000eaea5812 */ /* 0x000fe400078efcff */
[----:B------:R-:W-:Y:S02]  /*90030*/  ISETP.LT.AND P2, PT, R9, UR18, !P2 ;  /* 0x0000001209007c0c */ /* 0x000fe4000d741270 */
        /* <DEDUP_REMOVED lines=104> */
[----:B------:R-:W-:-:S02]  /*906c0*/  ISETP.LT.AND P3, PT, R12, UR33, !P2 ;  /* 0x000000210c007c0c */ /* 0x000fc4000d761270 */
        /* <DEDUP_REMOVED lines=317> */
[----:B------:R-:W-:-:S02]  /*91aa0*/  ISETP.LT.AND P4, PT, R11, UR21, !P2 ;  /* 0x000000150b007c0c */ /* 0x000fc4000d781270 */
[----:B------:R-:W-:Y:S02]  /*91ab0*/  LOP3.LUT R231, R231, 0xbfffffff, RZ, 0xc0, !PT ;  /* 0xbfffffffe7e77812 */ /* 0x000fe400078ec0ff */
[----:B------:R-:W-:-:S04]  /*91ac0*/  LOP3.LUT R232, R232, 0xfffffffe, RZ, 0xc0, !PT ;  /* 0xfffffffee8e87812 */ /* 0x000fc800078ec0ff */
[----:B------:R-:W-:Y:S02]  /*91ad0*/  @P3 LOP3.LUT R232, R232, 0x1, RZ, 0xfc, !PT ;  /* 0x00000001e8e83812 */ /* 0x000fe400078efcff */
[----:B------:R-:W-:Y:S01]  /*91ae0*/  ISETP.LT.AND P3, PT, R12, UR26, !P2 ;  /* 0x0000001a0c007c0c */ /* 0x000fe2000d761270 */
[----:B------:R-:W-:Y:S01]  /*91af0*/  ULDC UR26, c[0x0][0x228] ;  /* 0x00008a00001a7ab9 */ /* 0x000fe20000000800 */
        /* <DEDUP_REMOVED lines=121> */
[----:B------:R-:W-:Y:S01]  /*92290*/  ULDC.64 UR22, c[0x0][0x228] ;  /* 0x00008a0000167ab9 */ /* 0x000fe20000000a00 */
        /* <DEDUP_REMOVED lines=849> */
[----:B------:R-:W-:Y:S01]  /*957b0*/  ULDC UR22, c[0x0][0x228] ;  /* 0x00008a0000167ab9 */ /* 0x000fe20000000800 */
[----:B------:R-:W-:Y:S01]  /*957c0*/  ISETP.LT.AND P4, PT, R12, UR20, !P2 ;  /* 0x000000140c007c0c */ /* 0x000fe2000d781270 */
[----:B------:R-:W-:-:S08]  /*957d0*/  ULDC UR20, c[0x0][0x228] ;  /* 0x00008a0000147ab9 */ /* 0x000fd00000000800 */
[----:B------:R-:W-:Y:S02]  /*957e0*/  @P3 LOP3.LUT R225, R225, 0x4, RZ, 0xfc, !PT ;  /* 0x00000004e1e13812 */ /* 0x000fe400078efcff */
[----:B------:R-:W-:Y:S01]  /*957f0*/  ISETP.LT.AND P3, PT, R9, UR61, !P2 ;  /* 0x0000003d09007c0c */ /* 0x000fe2000d761270 */
[----:B------:R-:W-:Y:S01]  /*95800*/  ULDC UR61, c[0x0][0x228] ;  /* 0x00008a00003d7ab9 */ /* 0x000fe20000000800 */
[----:B------:R-:W-:Y:S01]  /*95810*/  ISETP.GE.AND P2, PT, R16, UR23, PT ;  /* 0x0000001710007c0c */ /* 0x000fe2000bf46270 */
[----:B------:R-:W-:Y:S01]  /*95820*/  VIADD R16, R8, 0x89 ;  /* 0x0000008908107836 */ /* 0x000fe20000000000 */
[----:B------:R-:W-:-:S04]  /*95830*/  LOP3.LUT R225, R225, 0xfffffffd, RZ, 0xc0, !PT ;  /* 0xfffffffde1e17812 */ /* 0x000fc800078ec0ff */
[----:B------:R-:W-:Y:S02]  /*95840*/  @P5 LOP3.LUT R225, R225, 0x2, RZ, 0xfc, !PT ;  /* 0x00000002e1e15812 */ /* 0x000fe400078efcff */
[----:B------:R-:W-:Y:S02]  /*95850*/  ISETP.LT.AND P5, PT, R11, UR22, !P2 ;  /* 0x000000160b007c0c */ /* 0x000fe4000d7a1270 */
[----:B------:R-:W-:Y:S02]  /*95860*/  LOP3.LUT R225, R225, 0xfffffffe, RZ, 0xc0, !PT ;  /* 0xfffffffee1e17812 */ /* 0x000fe400078ec0ff */
[----:B------:R-:W-:Y:S02]  /*95870*/  @P3 LOP3.LUT R224, R224, 0x80000000, RZ, 0xfc, !PT ;  /* 0x80000000e0e03812 */ /* 0x000fe400078efcff */
[----:B------:R-:W-:Y:S02]  /*95880*/  ISETP.LT.AND P3, PT, R10, UR28, !P2 ;  /* 0x0000001c0a007c0c */ /* 0x000fe4000d761270 */
[----:B------:R-:W-:-:S02]  /*95890*/  LOP3.LUT R224, R224, 0xbfffffff, RZ, 0xc0, !PT ;  /* 0xbfffffffe0e07812 */ /* 0x000fc400078ec0ff */
[----:B------:R-:W-:Y:S02]  /*958a0*/  @P4 LOP3.LUT R225, R225, 0x1, RZ, 0xfc, !PT ;  /* 0x00000001e1e14812 */ /* 0x000fe400078efcff */
[----:B------:R-:W-:-:S07]  /*958b0*/  ISETP.LT.AND P4, PT, R12, UR20, !P2 ;  /* 0x000000140c007c0c */ /* 0x000fce000d781270 */
[----:B------:R-:W-:Y:S02]  /*958c0*/  @P3 LOP3.LUT R224, R224, 0x40000000, RZ, 0xfc, !PT ;  /* 0x40000000e0e03812 */ /* 0x000fe400078efcff */
[----:B------:R-:W-:Y:S02]  /*958d0*/  ISETP.LT.AND P3, PT, R9, UR61, !P2 ;  /* 0x0000003d09007c0c */ /* 0x000fe4000d761270 */
[----:B------:R-:W-:Y:S02]  /*958e0*/  LOP3.LUT R224, R224, 0xdfffffff, RZ, 0xc0, !PT ;  /* 0xdfffffffe0e07812 */ /* 0x000fe400078ec0ff */
[----:B------:R-:W-:Y:S01]  /*958f0*/  ISETP.GE.AND P2, PT, R15, UR25, PT ;  /* 0x000000190f007c0c */ /* 0x000fe2000bf46270 */
[----:B------:R-:W-:Y:S01]  /*95900*/  VIADD R15, R8, 0x88 ;  /* 0x00000088080f7836 */ /* 0x000fe20000000000 */
        /* <DEDUP_REMOVED lines=8> */
[----:B------:R-:W-:-:S11]  /*95990*/  LOP3.LUT R224, R224, 0xfbffffff, RZ, 0xc0, !PT ;  /* 0xfbffffffe0e07812 */ /* 0x000fd600078ec0ff */
        /* <DEDUP_REMOVED lines=86> */
[----:B------:R-:W-:Y:S02]  /*95f00*/  ISETP.GE.AND P2, PT, R16, UR39, PT ;  /* 0x0000002710007c0c */ /* 0x000fe4000bf46270 */
        /* <DEDUP_REMOVED lines=22> */
[----:B------:R-:W-:-:S04]  /*96070*/  @P5 LOP3.LUT R223, R223, 0x4000000, RZ, 0xfc, !PT ;  /* 0x04000000dfdf5812 */ /* 0x000fc800078efcff */
[----:B------:R-:W-:-:S04]  /*96080*/  LOP3.LUT R223, R223, 0xfeffffff, RZ, 0xc0, !PT ;  /* 0xfeffffffdfdf7812 */ /* 0x000fc800078ec0ff */
[----:B------:R-:W-:-:S04]  /*96090*/  LOP3.LUT R223, R223, 0xfdffffff, RZ, 0xc0, !PT ;  /* 0xfdffffffdfdf7812 */ /* 0x000fc800078ec0ff */
[----:B------:R-:W-:-:S04]  /*960a0*/  @P4 LOP3.LUT R223, R223, 0x2000000, RZ, 0xfc, !PT ;  /* 0x02000000dfdf4812 */ /* 0x000fc800078efcff */
[----:B------:R-:W-:Y:S01]  /*960b0*/  @P3 LOP3.LUT R223, R223, 0x1000000, RZ, 0xfc, !PT ;  /* 0x01000000dfdf3812 */ /* 0x000fe200078efcff */
[----:B------:R-:W2:Y:S01]  /*960c0*/  LDL.LU R186, [R1+0x1678] ;  /* 0x0016780001ba7983 */ /* 0x000ea20000300800 */
[----:B------:R-:W-:Y:S01]  /*960d0*/  ULDC UR5, c[0x0][0x248] ;  /* 0x0000920000057ab9 */ /* 0x000fe20000000800 */
[----:B------:R-:W-:Y:S01]  /*960e0*/  ULDC UR14, c[0x0][0x228] ;  /* 0x00008a00000e7ab9 */ /* 0x000fe20000000800 */
[----:B------:R-:W-:Y:S01]  /*960f0*/  ULDC UR18, c[0x0][0x228] ;  /* 0x00008a0000127ab9 */ /* 0x000fe20000000800 */
        /* <DEDUP_REMOVED lines=79> */
[----:B------:R-:W-:Y:S01]  /*965f0*/  VIADD R153, R14, UR5 ;  /* 0x000000050e997c36 */ /* 0x000fe20008000000 */
[----:B------:R-:W-:-:S02]  /*96600*/  ULDC UR5, c[0x0][0x248] ;  /* 0x0000920000057ab9 */ /* 0x000fc40000000800 */
[----:B------:R-:W-:Y:S04]  /*96610*/  STL [R1+0x51e4], R29 ;  /* 0x0051e41d01007387 */ /* 0x000fe80000100800 */
[----:B---3--:R-:W-:Y:S04]  /*96620*/  STL [R1+0x51e0], R28 ;  /* 0x0051e01c01007387 */ /* 0x008fe80000100800 */
[----:B----4-:R-:W-:Y:S04]  /*96630*/  STL [R1+0x51dc], R27 ;  /* 0x0051dc1b01007387 */ /* 0x010fe80000100800 */
[----:B------:R-:W-:Y:S04]  /*96640*/  STL [R1+0x51d8], R26 ;  /* 0x0051d81a01007387 */ /* 0x000fe80000100800 */
[----:B------:R-:W-:Y:S04]  /*96650*/  STL [R1+0x51d4], R25 ;  /* 0x0051d41901007387 */ /* 0x000fe80000100800 */
[----:B------:R2:W-:Y:S02]  /*96660*/  STL [R1+0x51d0], R24 ;  /* 0x0051d01801007387 */ /* 0x0005e40000100800 */
[----:B--2---:R-:W-:Y:S01]  /*96670*/  F2FP.SATFINITE.E5M2.F32.PACK_AB_MERGE_C R24, R185, R186, RZ ;  /* 0x000000bab918723e */ /* 0x004fe200048060ff */
[----:B------:R-:W-:-:S04]  /*96680*/  IMAD.MOV.U32 R185, RZ, RZ, R184 ;  /* 0x000000ffffb97224 */ /* 0x000fc800078e00b8 */
[----:B------:R0:W-:Y:S01]  /*96690*/  STL [R1+0x4cbc], R24 ;  /* 0x004cbc1801007387 */ /* 0x0001e20000100800 */
        /* <DEDUP_REMOVED lines=20> */
[----:B------:R-:W-:-:S05]  /*967e0*/  SHF.R.S32.HI R154, RZ, 0x1f, R153 ;  /* 0x0000001fff9a7819 */ /* 0x000fca0000011499 */
[----:B------:R-:W-:-:S05]  /*967f0*/  IMAD.X R25, R154, 0x1, R13, P3 ;  /* 0x000000019a197824 */ /* 0x000fca00018e060d */
[----:B------:R0:W-:Y:S04]  /*96800*/  STL.64 [R1+0x3190], R24 ;  /* 0x0031901801007387 */ /* 0x0001e80000100a00 */
[----:B------:R-:W0:Y:S04]  /*96810*/  LDL.LU R187, [R1+0x1680] ;  /* 0x0016800001bb7983 */ /* 0x000e280000300800 */
[----:B------:R-:W0:Y:S02]  /*96820*/  LDL.LU R186, [R1+0x1684] ;  /* 0x0016840001ba7983 */ /* 0x000e240000300800 */
[----:B0-----:R-:W-:-:S05]  /*96830*/  F2FP.SATFINITE.E5M2.F32.PACK_AB_MERGE_C R24, R186, R187, RZ ;  /* 0x000000bbba18723e */ /* 0x001fca00048060ff */
[----:B------:R0:W-:Y:S04]  /*96840*/  STL [R1+0x4c34], R24 ;  /* 0x004c341801007387 */ /* 0x0001e80000100800 */
[----:B------:R-:W0:Y:S04]  /*96850*/  LDL.LU R187, [R1+0x1688] ;  /* 0x0016880001bb7983 */ /* 0x000e280000300800 */
[----:B------:R-:W0:Y:S02]  /*96860*/  LDL.LU R186, [R1+0x168c] ;  /* 0x00168c0001ba7983 */ /* 0x000e240000300800 */
[----:B0-----:R-:W-:-:S05]  /*96870*/  F2FP.SATFINITE.E5M2.F32.PACK_AB_MERGE_C R24, R186, R187, RZ ;  /* 0x000000bbba18723e */ /* 0x001fca00048060ff */
[----:B------:R0:W-:Y:S02]  /*96880*/  STL [R1+0x4c50], R24 ;  /* 0x004c501801007387 */ /* 0x0001e40000100800 */
[----:B0-----:R-:W-:-:S05]  /*96890*/  IADD3 R24, P3, R153, R0, RZ ;  /* 0x0000000099187210 */ /* 0x001fca0007f7e0ff */
        /* <DEDUP_REMOVED lines=25> */
[----:B------:R-:W0:Y:S01]  /*96a30*/  LDL.LU R186, [R1+0x16b4] ;  /* 0x0016b40001ba7983 */ /* 0x000e220000300800 */
[----:B------:R-:W-:Y:S01]  /*96a40*/  VIADD R153, R153, UR5 ;  /* 0x0000000599997c36 */ /* 0x000fe20008000000 */
[----:B------:R-:W-:-:S04]  /*96a50*/  ULDC UR5, c[0x0][0x248] ;  /* 0x0000920000057ab9 */ /* 0x000fc80000000800 */
[----:B------:R-:W-:Y:S02]  /*96a60*/  SHF.R.S32.HI R154, RZ, 0x1f, R153 ;  /* 0x0000001fff9a7819 */ /* 0x000fe40000011499 */
[----:B0-----:R-:W-:Y:S01]  /*96a70*/  F2FP.SATFINITE.E5M2.F32.PACK_AB_MERGE_C R24, R186, R187, RZ ;  /* 0x000000bbba18723e */ /* 0x001fe200048060ff */
[----:B------:R-:W-:Y:S02]  /*96a80*/  IMAD.MOV.U32 R187, RZ, RZ, R185 ;  /* 0x000000ffffbb7224 */ /* 0x000fe400078e00b9 */
[----:B------:R-:W-:Y:S02]  /*96a90*/  IMAD.MOV.U32 R186, RZ, RZ, R184 ;  /* 0x000000ffffba7224 */ /* 0x000fe400078e00b8 */
[----:B------:R-:W-:Y:S01]  /*96aa0*/  IMAD.MOV.U32 R185, RZ, RZ, R183 ;  /* 0x000000ffffb97224 */ /* 0x000fe200078e00b7 */
[----:B------:R0:W-:Y:S01]  /*96ab0*/  STL [R1+0x4b58], R24 ;  /* 0x004b581801007387 */ /* 0x0001e20000100800 */
[----:B------:R-:W-:Y:S02]  /*96ac0*/  IMAD.MOV.U32 R184, RZ, RZ, R182 ;  /* 0x000000ffffb87224 */ /* 0x000fe400078e00b6 */
[----:B------:R-:W-:-:S02]  /*96ad0*/  IMAD.MOV.U32 R183, RZ, RZ, R181 ;  /* 0x000000ffffb77224 */ /* 0x000fc400078e00b5 */
[----:B------:R-:W-:Y:S02]  /*96ae0*/  IMAD.MOV.U32 R182, RZ, RZ, R180 ;  /* 0x000000ffffb67224 */ /* 0x000fe400078e00b4 */
[----:B------:R-:W-:Y:S02]  /*96af0*/  IMAD.MOV.U32 R181, RZ, RZ, R179 ;  /* 0x000000ffffb57224 */ /* 0x000fe400078e00b3 */
[----:B------:R-:W-:Y:S02]  /*96b00*/  IMAD.MOV.U32 R180, RZ, RZ, R178 ;  /* 0x000000ffffb47224 */ /* 0x000fe400078e00b2 */
[----:B------:R-:W-:Y:S02]  /*96b10*/  IMAD.MOV.U32 R179, RZ, RZ, R177 ;  /* 0x000000ffffb37224 */ /* 0x000fe400078e00b1 */
[----:B------:R-:W-:Y:S02]  /*96b20*/  IMAD.MOV.U32 R178, RZ, RZ, R176 ;  /* 0x000000ffffb27224 */ /* 0x000fe400078e00b0 */
[----:B------:R-:W-:Y:S01]  /*96b30*/  IMAD.MOV.U32 R177, RZ, RZ, R173 ;  /* 0x000000ffffb17224 */ /* 0x000fe200078e00ad */
[----:B0-----:R-:W-:Y:S01]  /*96b40*/  F2FP.SATFINITE.E5M2.F32.PACK_AB_MERGE_C R24, R186, R187, RZ ;  /* 0x000000bbba18723e */ /* 0x001fe200048060ff */
        /* <DEDUP_REMOVED lines=9> */
[----:B------:R-:W2:Y:S04]  /*96be0*/  LDL.LU R165, [R1+0x17c0] ;  /* 0x0017c00001a57983 */ /* 0x000ea80000300800 */
[----:B------:R-:W3:Y:S04]  /*96bf0*/  LDL.LU R163, [R1+0x17c4] ;  /* 0x0017c40001a37983 */ /* 0x000ee80000300800 */
        /* <DEDUP_REMOVED lines=51> */
[----:B------:R-:W-:Y:S01]  /*96f30*/  IMAD.MOV.U32 R180, RZ, RZ, R170 ;  /* 0x000000ffffb47224 */ /* 0x000fe200078e00aa */
[----:B0-----:R-:W-:Y:S01]  /*96f40*/  F2FP.SATFINITE.E5M2.F32.PACK_AB_MERGE_C R24, R186, R187, RZ ;  /* 0x000000bbba18723e */ /* 0x001fe200048060ff */
[----:B------:R-:W-:Y:S02]  /*96f50*/  IMAD.MOV.U32 R171, RZ, RZ, R169 ;  /* 0x000000ffffab7224 */ /* 0x000fe400078e00a9 */
[----:B------:R-:W-:Y:S02]  /*96f60*/  IMAD.MOV.U32 R170, RZ, RZ, R168 ;  /* 0x000000ffffaa7224 */ /* 0x000fe400078e00a8 */
[----:B------:R-:W-:-:S02]  /*96f70*/  IMAD.MOV.U32 R169, RZ, RZ, R167 ;  /* 0x000000ffffa97224 */ /* 0x000fc400078e00a7 */
[----:B------:R-:W-:Y:S02]  /*96f80*/  IMAD.MOV.U32 R168, RZ, RZ, R166 ;  /* 0x000000ffffa87224 */ /* 0x000fe400078e00a6 */
[----:B--2---:R-:W-:Y:S02]  /*96f90*/  IMAD.MOV.U32 R167, RZ, RZ, R165 ;  /* 0x000000ffffa77224 */ /* 0x004fe400078e00a5 */
[----:B---3--:R-:W-:Y:S01]  /*96fa0*/  IMAD.MOV.U32 R166, RZ, RZ, R163 ;  /* 0x000000ffffa67224 */ /* 0x008fe200078e00a3 */
        /* <DEDUP_REMOVED lines=30> */
[----:B0-----:R-:W-:Y:S01]  /*97190*/  F2FP.SATFINITE.E5M2.F32.PACK_AB_MERGE_C R24, R186, R187, RZ ;  /* 0x000000bbba18723e */ /* 0x001fe200048060ff */
[----:B------:R-:W-:-:S02]  /*971a0*/  IMAD.MOV.U32 R187, RZ, RZ, R185 ;  /* 0x000000ffffbb7224 */ /* 0x000fc400078e00b9 */
[----:B------:R-:W-:Y:S02]  /*971b0*/  IMAD.MOV.U32 R186, RZ, RZ, R184 ;  /* 0x000000ffffba7224 */ /* 0x000fe400078e00b8 */
[----:B------:R0:W-:Y:S04]  /*971c0*/  STL [R1+0x4944], R24 ;  /* 0x0049441801007387 */ /* 0x0001e80000100800 */
[----:B------:R-:W4:Y:S04]  /*971d0*/  LDL.LU R185, [R1+0x1730] ;  /* 0x0017300001b97983 */ /* 0x000f280000300800 */
[----:B------:R-:W4:Y:S01]  /*971e0*/  LDL.LU R184, [R1+0x1734] ;  /* 0x0017340001b87983 */ /* 0x000f220000300800 */
[----:B0-----:R-:W-:-:S05]  /*971f0*/  IADD3 R24, P3, R153, R4, RZ ;  /* 0x0000000499187210 */ /* 0x001fca0007f7e0ff */
[----:B------:R-:W-:-:S05]  /*97200*/  IMAD.X R25, R154, 0x1, R3, P3 ;  /* 0x000000019a197824 */ /* 0x000fca00018e0603 */
[----:B------:R0:W-:Y:S02]  /*97210*/  STL.64 [R1+0x30f0], R24 ;  /* 0x0030f01801007387 */ /* 0x0001e40000100a00 */
[----:B0-----:R-:W-:-:S05]  /*97220*/  F2FP.SATFINITE.E5M2.F32.PACK_AB_MERGE_C R24, R186, R187, RZ ;  /* 0x000000bbba18723e */ /* 0x001fca00048060ff */
[----:B------:R4:W-:Y:S02]  /*97230*/  STL [R1+0x4964], R24 ;  /* 0x0049641801007387 */ /* 0x0009e40000100800 */
[----:B----4-:R-:W-:Y:S02]  /*97240*/  F2FP.SATFINITE.E5M2.F32.PACK_AB_MERGE_C R24, R184, R185, RZ ;  /* 0x000000b9b818723e */ /* 0x010fe400048060ff */
[----:B------:R-:W4:Y:S04]  /*97250*/  LDL.LU R185, [R1+0x1738] ;  /* 0x0017380001b97983 */ /* 0x000f280000300800 */
[----:B------:R-:W4:Y:S01]  /*97260*/  LDL.LU R184, [R1+0x173c] ;  /* 0x00173c0001b87983 */ /* 0x000f220000300800 */
[----:B------:R-:W-:Y:S01]  /*97270*/  VIADD R153, R153, UR5 ;  /* 0x0000000599997c36 */ /* 0x000fe20008000000 */
[----:B------:R-:W-:-:S02]  /*97280*/  ULDC UR5, c[0x0][0x248] ;  /* 0x0000920000057ab9 */ /* 0x000fc40000000800 */
[----:B------:R4:W-:Y:S02]  /*97290*/  STL [R1+0x48f4], R24 ;  /* 0x0048f41801007387 */ /* 0x0009e40000100800 */
[----:B------:R-:W-:Y:S02]  /*972a0*/  SHF.R.S32.HI R154, RZ, 0x1f, R153 ;  /* 0x0000001fff9a7819 */ /* 0x000fe40000011499 */
[----:B----4-:R-:W-:Y:S01]  /*972b0*/  F2FP.SATFINITE.E5M2.F32.PACK_AB_MERGE_C R24, R184, R185, RZ ;  /* 0x000000b9b818723e */ /* 0x010fe200048060ff */
[----:B------:R-:W-:Y:S02]  /*972c0*/  IMAD.MOV.U32 R185, RZ, RZ, R183 ;  /* 0x000000ffffb97224 */ /* 0x000fe400078e00b7 */
[----:B------:R-:W-:Y:S02]  /*972d0*/  IMAD.MOV.U32 R184, RZ, RZ, R182 ;  /* 0x000000ffffb87224 */ /* 0x000fe400078e00b6 */
[----:B------:R0:W-:Y:S01]  /*972e0*/  STL [R1+0x4910], R24 ;  /* 0x0049101801007387 */ /* 0x0001e20000100800 */
[----:B------:R-:W-:-:S02]  /*972f0*/  IMAD.MOV.U32 R183, RZ, RZ, R181 ;  /* 0x000000ffffb77224 */ /* 0x000fc400078e00b5 */
[----:B------:R-:W-:Y:S01]  /*97300*/  IMAD.MOV.U32 R182, RZ, RZ, R180 ;  /* 0x000000ffffb67224 */ /* 0x000fe200078e00b4 */
[----:B------:R-:W4:Y:S04]  /*97310*/  LDL.LU R181, [R1+0x1758] ;  /* 0x0017580001b57983 */ /* 0x000f280000300800 */
[----:B------:R-:W4:Y:S01]  /*97320*/  LDL.LU R180, [R1+0x175c] ;  /* 0x00175c0001b47983 */ /* 0x000f220000300800 */
[----:B0-----:R-:W-:-:S05]  /*97330*/  IADD3 R24, P3, R153, R2, RZ ;  /* 0x0000000299187210 */ /* 0x001fca0007f7e0ff */
[----:B------:R-:W-:-:S05]  /*97340*/  IMAD.X R25, R154, 0x1, R13, P3 ;  /* 0x000000019a197824 */ /* 0x000fca00018e060d */
[----:B------:R0:W-:Y:S02]  /*97350*/  STL.64 [R1+0x30d0], R24 ;  /* 0x0030d01801007387 */ /* 0x0001e40000100a00 */
[----:B0-----:R-:W-:Y:S02]  /*97360*/  F2FP.SATFINITE.E5M2.F32.PACK_AB_MERGE_C R25, R184, R185, RZ ;  /* 0x000000b9b819723e */ /* 0x001fe400048060ff */
[----:B------:R-:W-:Y:S01]  /*97370*/  F2FP.SATFINITE.E5M2.F32.PACK_AB_MERGE_C R24, R178, R179, RZ ;  /* 0x000000b3b218723e */ /* 0x000fe200048060ff */
[----:B------:R-:W-:Y:S02]  /*97380*/  IMAD.MOV.U32 R179, RZ, RZ, R177 ;  /* 0x000000ffffb37224 */ /* 0x000fe400078e00b1 */
[----:B------:R-:W-:Y:S01]  /*97390*/  IMAD.MOV.U32 R178, RZ, RZ, R176 ;  /* 0x000000ffffb27224 */ /* 0x000fe200078e00b0 */
[----:B------:R-:W-:Y:S01]  /*973a0*/  STL [R1+0x48c4], R25 ;  /* 0x0048c41901007387 */ /* 0x000fe20000100800 */
[----:B------:R-:W-:Y:S02]  /*973b0*/  IMAD.MOV.U32 R177, RZ, RZ, R173 ;  /* 0x000000ffffb17224 */ /* 0x000fe400078e00ad */
[----:B------:R-:W-:Y:S01]  /*973c0*/  IMAD.MOV.U32 R176, RZ, RZ, R172 ;  /* 0x000000ffffb07224 */ /* 0x000fe200078e00ac */
[----:B------:R0:W-:Y:S01]  /*973d0*/  STL [R1+0x48d0], R24 ;  /* 0x0048d01801007387 */ /* 0x0001e20000100800 */
[----:B------:R-:W-:-:S02]  /*973e0*/  IMAD.MOV.U32 R173, RZ, RZ, R161 ;  /* 0x000000ffffad7224 */ /* 0x000fc400078e00a1 */
[----:B------:R-:W-:Y:S02]  /*973f0*/  IMAD.MOV.U32 R172, RZ, RZ, R160 ;  /* 0x000000ffffac7224 */ /* 0x000fe400078e00a0 */
[----:B------:R-:W-:Y:S02]  /*97400*/  IMAD.MOV.U32 R161, RZ, RZ, R159 ;  /* 0x000000ffffa17224 */ /* 0x000fe400078e009f */
[----:B------:R-:W-:Y:S02]  /*97410*/  IMAD.MOV.U32 R160, RZ, RZ, R158 ;  /* 0x000000ffffa07224 */ /* 0x000fe400078e009e */
[----:B------:R-:W-:Y:S02]  /*97420*/  IMAD.MOV.U32 R159, RZ, RZ, R157 ;  /* 0x000000ffff9f7224 */ /* 0x000fe400078e009d */
[----:B------:R-:W-:Y:S01]  /*97430*/  IMAD.MOV.U32 R158, RZ, RZ, R155 ;  /* 0x000000ffff9e7224 */ /* 0x000fe200078e009b */
[----:B------:R-:W2:Y:S04]  /*97440*/  LDL.LU R157, [R1+0x1778] ;  /* 0x00177800019d7983 */ /* 0x000ea80000300800 */
[----:B------:R-:W2:Y:S01]  /*97450*/  LDL.LU R155, [R1+0x177c] ;  /* 0x00177c00019b7983 */ /* 0x000ea20000300800 */
[----:B0-----:R-:W-:-:S05]  /*97460*/  IADD3 R24, P3, R153, R0, RZ ;  /* 0x0000000099187210 */ /* 0x001fca0007f7e0ff */
[----:B------:R-:W-:-:S05]  /*97470*/  IMAD.X R25, R154, 0x1, R7, P3 ;  /* 0x000000019a197824 */ /* 0x000fca00018e0607 */
[----:B------:R0:W-:Y:S02]  /*97480*/  STL.64 [R1+0x30c0], R24 ;  /* 0x0030c01801007387 */ /* 0x0001e40000100a00 */
[----:B0-----:R-:W-:-:S05]  /*97490*/  F2FP.SATFINITE.E5M2.F32.PACK_AB_MERGE_C R25, R182, R183, RZ ;  /* 0x000000b7b619723e */ /* 0x001fca00048060ff */
[----:B------:R-:W-:Y:S01]  /*974a0*/  STL [R1+0x48b4], R25 ;  /* 0x0048b41901007387 */ /* 0x000fe20000100800 */
[----:B----4-:R-:W-:-:S05]  /*974b0*/  F2FP.SATFINITE.E5M2.F32.PACK_AB_MERGE_C R24, R180, R181, RZ ;  /* 0x000000b5b418723e */ /* 0x010fca00048060ff */
[----:B------:R0:W-:Y:S02]  /*974c0*/  STL [R1+0x48bc], R24 ;  /* 0x0048bc1801007387 */ /* 0x0001e40000100800 */
[----:B0-----:R-:W-:-:S05]  /*974d0*/  IADD3 R24, P3, R153, R6, RZ ;  /* 0x0000000699187210 */ /* 0x001fca0007f7e0ff */
[----:B------:R-:W-:-:S05]  /*974e0*/  IMAD.X R25, R154, 0x1, R5, P3 ;  /* 0x000000019a197824 */ /* 0x000fca00018e0605 */
[----:B------:R0:W-:Y:S02]  /*974f0*/  STL.64 [R1+0x30b8], R24 ;  /* 0x0030b81801007387 */ /* 0x0001e40000100a00 */
[----:B0-----:R-:W-:Y:S01]  /*97500*/  F2FP.SATFINITE.E5M2.F32.PACK_AB_MERGE_C R24, R174, R175, RZ ;  /* 0x000000afae18723e */ /* 0x001fe200048060ff */
[----:B------:R-:W-:Y:S02]  /*97510*/  IMAD.MOV.U32 R175, RZ, RZ, R164 ;  /* 0x000000ffffaf7224 */ /* 0x000fe400078e00a4 */
[----:B------:R-:W-:Y:S02]  /*97520*/  IMAD.MOV.U32 R174, RZ, RZ, R162 ;  /* 0x000000ffffae7224 */ /* 0x000fe400078e00a2 */
[----:B------:R0:W-:Y:S04]  /*97530*/  STL [R1+0x4884], R24 ;  /* 0x0048841801007387 */ /* 0x0001e80000100800 */
[----:B------:R-:W4:Y:S04]  /*97540*/  LDL.LU R164, [R1+0x1798] ;  /* 0x0017980001a47983 */ /* 0x000f280000300800 */
[----:B------:R-:W4:Y:S01]  /*97550*/  LDL.LU R162, [R1+0x179c] ;  /* 0x00179c0001a27983 */ /* 0x000f220000300800 */
[C---:B0-----:R-:W-:Y:S01]  /*97560*/  IADD3 R24, P3, R153.reuse, R4, RZ ;  /* 0x0000000499187210 */ /* 0x041fe20007f7e0ff */
[----:B------:R-:W-:Y:S01]  /*97570*/  VIADD R153, R153, UR5 ;  /* 0x0000000599997c36 */ /* 0x000fe20008000000 */
[----:B------:R-:W-:Y:S01]  /*97580*/  F2FP.SATFINITE.E5M2.F32.PACK_AB_MERGE_C R26, R172, R173, RZ ;  /* 0x000000adac1a723e */ /* 0x000fe200048060ff */
[----:B------:R-:W-:-:S02]  /*97590*/  ULDC UR5, c[0x0][0x248] ;  /* 0x0000920000057ab9 */ /* 0x000fc40000000800 */
[----:B------:R-:W-:-:S05]  /*975a0*/  IMAD.X R25, R154, 0x1, R3, P3 ;  /* 0x000000019a197824 */ /* 0x000fca00018e0603 */
[----:B------:R0:W-:Y:S02]  /*975b0*/  STL.64 [R1+0x30b0], R24 ;  /* 0x0030b01801007387 */ /* 0x0001e40000100a00 */
[----:B0-----:R-:W-:Y:S02]  /*975c0*/  F2FP.SATFINITE.E5M2.F32.PACK_AB_MERGE_C R25, R178, R179, RZ ;  /* 0x000000b3b219723e */ /* 0x001fe400048060ff */
[----:B------:R-:W-:-:S03]  /*975d0*/  F2FP.SATFINITE.E5M2.F32.PACK_AB_MERGE_C R24, R176, R177, RZ ;  /* 0x000000b1b018723e */ /* 0x000fc600048060ff */
[----:B------:R-:W-:Y:S04]  /*975e0*/  STL [R1+0x488c], R25 ;  /* 0x00488c1901007387 */ /* 0x000fe80000100800 */
[----:B------:R2:W-:Y:S02]  /*975f0*/  STL [R1+0x4858], R24 ;  /* 0x0048581801007387 */ /* 0x0005e40000100800 */
[----:B--2---:R-:W-:Y:S02]  /*97600*/  F2FP.SATFINITE.E5M2.F32.PACK_AB_MERGE_C R24, R155, R157, RZ ;  /* 0x0000009d9b18723e */ /* 0x004fe400048060ff */
[----:B------:R-:W2:Y:S04]  /*97610*/  LDL.LU R157, [R1+0x17b8] ;  /* 0x0017b800019d7983 */ /* 0x000ea80000300800 */
[----:B------:R-:W2:Y:S01]  /*97620*/  LDL.LU R155, [R1+0x17bc] ;  /* 0x0017bc00019b7983 */ /* 0x000ea20000300800 */
[----:B------:R-:W-:-:S03]  /*97630*/  SHF.R.S32.HI R154, RZ, 0x1f, R153 ;  /* 0x0000001fff9a7819 */ /* 0x000fc60000011499 */
[----:B------:R0:W-:Y:S02]  /*97640*/  STL [R1+0x4868], R24 ;  /* 0x0048681801007387 */ /* 0x0001e40000100800 */
[----:B0-----:R-:W-:-:S05]  /*97650*/  IADD3 R24, P3, R153, R2, RZ ;  /* 0x0000000299187210 */ /* 0x001fca0007f7e0ff */
[----:B------:R-:W-:-:S05]  /*97660*/  IMAD.X R25, R154, 0x1, R13, P3 ;  /* 0x000000019a197824 */ /* 0x000fca00018e060d */
[----:B------:R0:W-:Y:S02]  /*97670*/  STL.64 [R1+0x3090], R24 ;  /* 0x0030901801007387 */ /* 0x0001e40000100a00 */
[----:B0-----:R-:W-:Y:S01]  /*97680*/  F2FP.SATFINITE.E5M2.F32.PACK_AB_MERGE_C R25, R170, R171, RZ ;  /* 0x000000abaa19723e */ /* 0x001fe200048060ff */
[----:B------:R-:W-:Y:S01]  /*97690*/  IMAD.MOV.U32 R171, RZ, RZ, R167 ;  /* 0x000000ffffab7224 */ /* 0x000fe200078e00a7 */
[----:B------:R-:W-:Y:S01]  /*976a0*/  F2FP.SATFINITE.E5M2.F32.PACK_AB_MERGE_C R24, R168, R169, RZ ;  /* 0x000000a9a818723e */ /* 0x000fe200048060ff */
[----:B------:R-:W-:Y:S02]  /*976b0*/  IMAD.MOV.U32 R170, RZ, RZ, R166 ;  /* 0x000000ffffaa7224 */ /* 0x000fe400078e00a6 */
[----:B------:R-:W-:Y:S01]  /*976c0*/  STL [R1+0x483c], R25 ;  /* 0x00483c1901007387 */ /* 0x000fe20000100800 */
[----:B------:R-:W-:Y:S02]  /*976d0*/  IMAD.MOV.U32 R169, RZ, RZ, R165 ;  /* 0x000000ffffa97224 */ /* 0x000fe400078e00a5 */
[----:B---3--:R-:W-:Y:S01]  /*976e0*/  IMAD.MOV.U32 R168, RZ, RZ, R163 ;  /* 0x000000ffffa87224 */ /* 0x008fe200078e00a3 */
[----:B------:R0:W-:Y:S04]  /*976f0*/  STL [R1+0x4844], R24 ;  /* 0x0048441801007387 */ /* 0x0001e80000100800 */
[----:B------:R-:W3:Y:S04]  /*97700*/  LDL.LU R167, [R1+0x17d0] ;  /* 0x0017d00001a77983 */ /* 0x000ee80000300800 */
[----:B------:R-:W3:Y:S01]  /*97710*/  LDL.LU R166, [R1+0x17d4] ;  /* 0x0017d40001a67983 */ /* 0x000ee20000300800 */
[----:B0-----:R-:W-:-:S03]  /*97720*/  IADD3 R24, P3, R153, R0, RZ ;  /* 0x0000000099187210 */ /* 0x001fc60007f7e0ff */
[----:B------:R-:W3:Y:S02]  /*97730*/  LDL.LU R165, [R1+0x17d8] ;  /* 0x0017d80001a57983 */ /* 0x000ee40000300800 */
[----:B------:R-:W-:Y:S02]  /*97740*/  IMAD.X R25, R154, 0x1, R7, P3 ;  /* 0x000000019a197824 */ /* 0x000fe400018e0607 */
[----:B------:R-:W3:Y:S04]  /*97750*/  LDL.LU R163, [R1+0x17dc] ;  /* 0x0017dc0001a37983 */ /* 0x000ee80000300800 */
[----:B------:R0:W-:Y:S02]  /*97760*/  STL.64 [R1+0x3080], R24 ;  /* 0x0030801801007387 */ /* 0x0001e40000100a00 */
[----:B0-----:R-:W-:-:S02]  /*97770*/  F2FP.SATFINITE.E5M2.F32.PACK_AB_MERGE_C R25, R174, R175, RZ ;  /* 0x000000afae19723e */ /* 0x001fc400048060ff */
[----:B----4-:R-:W-:Y:S02]  /*97780*/  F2FP.SATFINITE.E5M2.F32.PACK_AB_MERGE_C R24, R162, R164, RZ ;  /* 0x000000a4a218723e */ /* 0x010fe400048060ff */
[----:B------:R-:W4:Y:S04]  /*97790*/  LDL.LU R164, [R1+0x17e0] ;  /* 0x0017e00001a47983 */ /* 0x000f280000300800 */
[----:B------:R-:W-:Y:S04]  /*977a0*/  STL [R1+0x480c], R25 ;  /* 0x00480c1901007387 */ /* 0x000fe80000100800 */
[----:B------:R-:W4:Y:S04]  /*977b0*/  LDL.LU R162, [R1+0x17e4] ;  /* 0x0017e40001a27983 */ /* 0x000f280000300800 */
[----:B------:R0:W-:Y:S02]  /*977c0*/  STL [R1+0x4818], R24 ;  /* 0x0048181801007387 */ /* 0x0001e40000100800 */
[----:B0-----:R-:W-:-:S05]  /*977d0*/  IADD3 R24, P3, R153, R6, RZ ;  /* 0x0000000699187210 */ /* 0x001fca0007f7e0ff */
[----:B------:R-:W-:-:S05]  /*977e0*/  IMAD.X R25, R154, 0x1, R5, P3 ;  /* 0x000000019a197824 */ /* 0x000fca00018e0605 */
[----:B------:R0:W-:Y:S04]  /*977f0*/  STL.64 [R1+0x3078], R24 ;  /* 0x0030781801007387 */ /* 0x0001e80000100a00 */
[----:B------:R-:W-:Y:S01]  /*97800*/  STL [R1+0x47d8], R26 ;  /* 0x0047d81a01007387 */ /* 0x000fe20000100800 */
[----:B0-----:R-:W-:-:S05]  /*97810*/  IADD3 R24, P3, R153, R4, RZ ;  /* 0x0000000499187210 */ /* 0x001fca0007f7e0ff */
[----:B------:R-:W-:-:S05]  /*97820*/  IMAD.X R25, R154, 0x1, R3, P3 ;  /* 0x000000019a197824 */ /* 0x000fca00018e0603 */
[----:B------:R0:W-:Y:S02]  /*97830*/  STL.64 [R1+0x3070], R24 ;  /* 0x0030701801007387 */ /* 0x0001e40000100a00 */
[----:B0-----:R-:W-:Y:S02]  /*97840*/  F2FP.SATFINITE.E5M2.F32.PACK_AB_MERGE_C R25, R160, R161, RZ ;  /* 0x000000a1a019723e */ /* 0x001fe400048060ff */
[----:B------:R-:W-:Y:S01]  /*97850*/  F2FP.SATFINITE.E5M2.F32.PACK_AB_MERGE_C R24, R158, R159, RZ ;  /* 0x0000009f9e18723e */ /* 0x000fe200048060ff */
[----:B------:R-:W4:Y:S04]  /*97860*/  LDL.LU R161, [R1+0x17e8] ;  /* 0x0017e80001a17983 */ /* 0x000f280000300800 */
[----:B------:R-:W-:Y:S04]  /*97870*/  STL [R1+0x47e8], R25 ;  /* 0x0047e81901007387 */ /* 0x000fe80000100800 */
[----:B------:R-:W4:Y:S04]  /*97880*/  LDL.LU R160, [R1+0x17ec] ;  /* 0x0017ec0001a07983 */ /* 0x000f280000300800 */
[----:B------:R2:W-:Y:S04]  /*97890*/  STL [R1+0x47d0], R24 ;  /* 0x0047d01801007387 */ /* 0x0005e80000100800 */
[----:B------:R-:W4:Y:S04]  /*978a0*/  LDL.LU R159, [R1+0x17f0] ;  /* 0x0017f000019f7983 */ /* 0x000f280000300800 */
[----:B------:R-:W4:Y:S01]  /*978b0*/  LDL.LU R158, [R1+0x17f4] ;  /* 0x0017f400019e7983 */ /* 0x000f220000300800 */
[----:B------:R-:W-:Y:S01]  /*978c0*/  VIADD R153, R153, UR5 ;  /* 0x0000000599997c36 */ /* 0x000fe20008000000 */
[----:B--2---:R-:W-:Y:S01]  /*978d0*/  F2FP.SATFINITE.E5M2.F32.PACK_AB_MERGE_C R24, R155, R157, RZ ;  /* 0x0000009d9b18723e */ /* 0x004fe200048060ff */
[----:B------:R-:W-:Y:S01]  /*978e0*/  ULDC UR5, c[0x0][0x248] ;  /* 0x0000920000057ab9 */ /* 0x000fe20000000800 */
[----:B------:R-:W2:Y:S04]  /*978f0*/  LDL.LU R157, [R1+0x17f8] ;  /* 0x0017f800019d7983 */ /* 0x000ea80000300800 */
[----:B------:R-:W2:Y:S01]  /*97900*/  LDL.LU R155, [R1+0x17fc] ;  /* 0x0017fc00019b7983 */ /* 0x000ea20000300800 */
[----:B------:R-:W-:-:S02]  /*97910*/  SHF.R.S32.HI R154, RZ, 0x1f, R153 ;  /* 0x0000001fff9a7819 */ /* 0x000fc40000011499 */
[----:B------:R-:W-:Y:S01]  /*97920*/  F2FP.SATFINITE.E5M2.F32.PACK_AB_MERGE_C R27, R170, R171, RZ ;  /* 0x000000abaa1b723e */ /* 0x000fe200048060ff */
[----:B------:R0:W-:Y:S01]  /*97930*/  STL [R1+0x47d4], R24 ;  /* 0x0047d41801007387 */ /* 0x0001e20000100800 */
[----:B------:R-:W-:Y:S02]  /*97940*/  F2FP.SATFINITE.E5M2.F32.PACK_AB_MERGE_C R26, R168, R169, RZ ;  /* 0x000000a9a81a723e */ /* 0x000fe400048060ff */
[----:B0-----:R-:W-:-:S05]  /*97950*/  IADD3 R24, P3, R153, R2, RZ ;  /* 0x0000000299187210 */ /* 0x001fca0007f7e0ff */
[----:B------:R-:W-:-:S05]  /*97960*/  IMAD.X R25, R154, 0x1, R13, P3 ;  /* 0x000000019a197824 */ /* 0x000fca00018e060d */
[----:B------:R0:W-:Y:S04]  /*97970*/  STL.64 [R1+0x3050], R24 ;  /* 0x0030501801007387 */ /* 0x0001e80000100a00 */
[----:B------:R-:W-:Y:S04]  /*97980*/  STL [R1+0x47c8], R27 ;  /* 0x0047c81b01007387 */ /* 0x000fe80000100800 */
[----:B------:R-:W-:Y:S01]  /*97990*/  STL [R1+0x47cc], R26 ;  /* 0x0047cc1a01007387 */ /* 0x000fe20000100800 */
[----:B0-----:R-:W-:-:S05]  /*979a0*/  IADD3 R24, P3, R153, R0, RZ ;  /* 0x0000000099187210 */ /* 0x001fca0007f7e0ff */
[----:B------:R-:W-:-:S05]  /*979b0*/  IMAD.X R25, R154, 0x1, R7, P3 ;  /* 0x000000019a197824 */ /* 0x000fca00018e0607 */
[----:B------:R3:W-:Y:S04]  /*979c0*/  STL.64 [R1+0x3040], R24 ;  /* 0x0030401801007387 */ /* 0x0007e80000100a00 */
[----:B------:R-:W2:Y:S01]  /*979d0*/  LDL.LU R169, [R1+0x1400] ;  /* 0x0014000001a97983 */ /* 0x000ea20000300800 */
[----:B---3--:R-:W-:Y:S02]  /*979e0*/  F2FP.SATFINITE.E5M2.F32.PACK_AB_MERGE_C R25, R166, R167, RZ ;  /* 0x000000a7a619723e */ /* 0x008fe400048060ff */
[----:B------:R-:W-:-:S03]  /*979f0*/  F2FP.SATFINITE.E5M2.F32.PACK_AB_MERGE_C R24, R163, R165, RZ ;  /* 0x000000a5a318723e */ /* 0x000fc600048060ff */
[----:B------:R-:W-:Y:S04]  /*97a00*/  STL [R1+0x47c0], R25 ;  /* 0x0047c01901007387 */ /* 0x000fe80000100800 */
[----:B------:R-:W3:Y:S04]  /*97a10*/  LDL.LU R165, [R1+0x1404] ;  /* 0x0014040001a57983 */ /* 0x000ee80000300800 */
[----:B------:R0:W-:Y:S04]  /*97a20*/  STL [R1+0x47c4], R24 ;  /* 0x0047c41801007387 */ /* 0x0001e80000100800 */
[----:B------:R-:W3:Y:S04]  /*97a30*/  LDL.LU R168, [R1+0x1408] ;  /* 0x0014080001a87983 */ /* 0x000ee80000300800 */
[----:B------:R-:W3:Y:S01]  /*97a40*/  LDL.LU R163, [R1+0x140c] ;  /* 0x00140c0001a37983 */ /* 0x000ee20000300800 */
[----:B0-----:R-:W-:-:S05]  /*97a50*/  IADD3 R24, P3, R153, R6, RZ ;  /* 0x0000000699187210 */ /* 0x001fca0007f7e0ff */
[----:B------:R-:W-:-:S05]  /*97a60*/  IMAD.X R25, R154, 0x1, R5, P3 ;  /* 0x000000019a197824 */ /* 0x000fca00018e0605 */
[----:B------:R4:W-:Y:S04]  /*97a70*/  STL.64 [R1+0x3038], R24 ;  /* 0x0030381801007387 */ /* 0x0009e80000100a00 */
[----:B------:R-:W3:Y:S04]  /*97a80*/  LDL.LU R177, [R1+0x1410] ;  /* 0x0014100001b17983 */ /* 0x000ee80000300800 */
[----:B------:R-:W3:Y:S01]  /*97a90*/  LDL.LU R167, [R1+0x1414] ;  /* 0x0014140001a77983 */ /* 0x000ee20000300800 */
[----:B----4-:R-:W-:-:S05]  /*97aa0*/  F2FP.SATFINITE.E5M2.F32.PACK_AB_MERGE_C R24, R162, R164, RZ ;  /* 0x000000a4a218723e */ /* 0x010fca00048060ff */
[----:B------:R0:W-:Y:S04]  /*97ab0*/  STL [R1+0x47bc], R24 ;  /* 0x0047bc1801007387 */ /* 0x0001e80000100800 */
[----:B------:R-:W4:Y:S04]  /*97ac0*/  LDL.LU R176, [R1+0x1418] ;  /* 0x0014180001b07983 */ /* 0x000f280000300800 */
[----:B------:R-:W4:Y:S04]  /*97ad0*/  LDL.LU R166, [R1+0x141c] ;  /* 0x00141c0001a67983 */ /* 0x000f280000300800 */
[----:B------:R-:W4:Y:S04]  /*97ae0*/  LDL.LU R164, [R1+0x1420] ;  /* 0x0014200001a47983 */ /* 0x000f280000300800 */
[----:B------:R-:W4:Y:S01]  /*97af0*/  LDL.LU R162, [R1+0x1424] ;  /* 0x0014240001a27983 */ /* 0x000f220000300800 */
[----:B0-----:R-:W-:-:S05]  /*97b00*/  IADD3 R24, P3, R153, R4, RZ ;  /* 0x0000000499187210 */ /* 0x001fca0007f7e0ff */
[----:B------:R-:W-:-:S05]  /*97b10*/  IMAD.X R25, R154, 0x1, R3, P3 ;  /* 0x000000019a197824 */ /* 0x000fca00018e0603 */
[----:B------:R0:W-:Y:S04]  /*97b20*/  STL.64 [R1+0x3030], R24 ;  /* 0x0030301801007387 */ /* 0x0001e80000100a00 */
[----:B------:R-:W4:Y:S01]  /*97b30*/  LDL.LU R173, [R1+0x1428] ;  /* 0x0014280001ad7983 */ /* 0x000f220000300800 */
[----:B------:R-:W-:Y:S01]  /*97b40*/  VIADD R153, R153, UR5 ;  /* 0x0000000599997c36 */ /* 0x000fe20008000000 */
[----:B------:R-:W-:Y:S01]  /*97b50*/  ULDC UR5, c[0x0][0x248] ;  /* 0x0000920000057ab9 */ /* 0x000fe20000000800 */
[----:B0-----:R-:W-:-:S05]  /*97b60*/  F2FP.SATFINITE.E5M2.F32.PACK_AB_MERGE_C R25, R160, R161, RZ ;  /* 0x000000a1a019723e */ /* 0x001fca00048060ff */
[----:B------:R-:W-:Y:S04]  /*97b70*/  STL [R1+0x47b8], R25 ;  /* 0x0047b81901007387 */ /* 0x000fe80000100800 */
[----:B------:R-:W4:Y:S01]  /*97b80*/  LDL.LU R172, [R1+0x142c] ;  /* 0x00142c0001ac7983 */ /* 0x000f220000300800 */
[----:B------:R-:W-:-:S05]  /*97b90*/  F2FP.SATFINITE.E5M2.F32.PACK_AB_MERGE_C R24, R158, R159, RZ ;  /* 0x0000009f9e18723e */ /* 0x000fca00048060ff */
[----:B------:R2:W-:Y:S04]  /*97ba0*/  STL [R1+0x47b4], R24 ;  /* 0x0047b41801007387 */ /* 0x0005e80000100800 */
[----:B------:R-:W4:Y:S04]  /*97bb0*/  LDL.LU R161, [R1+0x1430] ;  /* 0x0014300001a17983 */ /* 0x000f280000300800 */
[----:B------:R-:W4:Y:S04]  /*97bc0*/  LDL.LU R160, [R1+0x1434] ;  /* 0x0014340001a07983 */ /* 0x000f280000300800 */
[----:B------:R-:W4:Y:S01]  /*97bd0*/  LDL.LU R175, [R1+0x1438] ;  /* 0x0014380001af7983 */ /* 0x000f220000300800 */
[----:B--2---:R-:W-:-:S03]  /*97be0*/  F2FP.SATFINITE.E5M2.F32.PACK_AB_MERGE_C R24, R155, R157, RZ ;  /* 0x0000009d9b18723e */ /* 0x004fc600048060ff */
[----:B------:R-:W2:Y:S01]  /*97bf0*/  LDL.LU R174, [R1+0x143c] ;  /* 0x00143c0001ae7983 */ /* 0x000ea20000300800 */
[----:B------:R-:W-:-:S03]  /*97c00*/  SHF.R.S32.HI R154, RZ, 0x1f, R153 ;  /* 0x0000001fff9a7819 */ /* 0x000fc60000011499 */
[----:B------:R0:W-:Y:S04]  /*97c10*/  STL [R1+0x47b0], R24 ;  /* 0x0047b01801007387 */ /* 0x0001e80000100800 */
[----:B------:R-:W2:Y:S04]  /*97c20*/  LDL.LU R159, [R1+0x1440] ;  /* 0x00144000019f7983 */ /* 0x000ea80000300800 */
[----:B------:R-:W2:Y:S01]  /*97c30*/  LDL.LU R158, [R1+0x1444] ;  /* 0x00144400019e7983 */ /* 0x000ea20000300800 */
[----:B0-----:R-:W-:-:S03]  /*97c40*/  IADD3 R24, P3, R153, R2, RZ ;  /* 0x0000000299187210 */ /* 0x001fc60007f7e0ff */
[----:B------:R-:W2:Y:S02]  /*97c50*/  LDL.LU R157, [R1+0x1448] ;  /* 0x00144800019d7983 */ /* 0x000ea40000300800 */
[----:B------:R-:W-:-:S05]  /*97c60*/  IMAD.X R25, R154, 0x1, R13, P3 ;  /* 0x000000019a197824 */ /* 0x000fca00018e060d */
[----:B------:R0:W-:Y:S04]  /*97c70*/  STL.64 [R1+0x3010], R24 ;  /* 0x0030101801007387 */ /* 0x0001e80000100a00 */
[----:B------:R-:W2:Y:S04]  /*97c80*/  LDL.LU R155, [R1+0x144c] ;  /* 0x00144c00019b7983 */ /* 0x000ea80000300800 */
[----:B------:R-:W2:Y:S01]  /*97c90*/  LDL.LU R171, [R1+0x1450] ;  /* 0x0014500001ab7983 */ /* 0x000ea20000300800 */
[----:B0-----:R-:W-:-:S03]  /*97ca0*/  IADD3 R24, P3, R153, R0, RZ ;  /* 0x0000000099187210 */ /* 0x001fc60007f7e0ff */
[----:B------:R-:W2:Y:S02]  /*97cb0*/  LDL.LU R170, [R1+0x1454] ;  /* 0x0014540001aa7983 */ /* 0x000ea40000300800 */
[----:B------:R-:W-:Y:S01]  /*97cc0*/  IMAD.X R25, R154, 0x1, R7, P3 ;  /* 0x000000019a197824 */ /* 0x000fe200018e0607 */
[----:B---3--:R-:W-:Y:S02]  /*97cd0*/  F2FP.SATFINITE.E5M2.F32.PACK_AB_MERGE_C R165, R165, R169, RZ ;  /* 0x000000a9a5a5723e */ /* 0x008fe400048060ff */
[----:B------:R-:W3:Y:S04]  /*97ce0*/  LDL.LU R169, [R1+0x1458] ;  /* 0x0014580001a97983 */ /* 0x000ee80000300800 */
[----:B------:R0:W-:Y:S01]  /*97cf0*/  STL.64 [R1+0x3000], R24 ;  /* 0x0030001801007387 */ /* 0x0001e20000100a00 */
[----:B------:R-:W-:-:S03]  /*97d00*/  F2FP.SATFINITE.E5M2.F32.PACK_AB_MERGE_C R163, R163, R168, RZ ;  /* 0x000000a8a3a3723e */ /* 0x000fc600048060ff */
[----:B------:R-:W3:Y:S01]  /*97d10*/  LDL.LU R168, [R1+0x145c] ;  /* 0x00145c0001a87983 */ /* 0x000ee20000300800 */
[----:B0-----:R-:W-:-:S05]  /*97d20*/  IADD3 R24, P3, R153, R6, RZ ;  /* 0x0000000699187210 */ /* 0x001fca0007f7e0ff */
[----:B------:R-:W-:-:S05]  /*97d30*/  IMAD.X R25, R154, 0x1, R5, P3 ;  /* 0x000000019a197824 */ /* 0x000fca00018e0605 */
[----:B------:R0:W-:Y:S02]  /*97d40*/  STL.64 [R1+0x2ff8], R24 ;  /* 0x002ff81801007387 */ /* 0x0001e40000100a00 */
[----:B0-----:R-:W-:-:S05]  /*97d50*/  IADD3 R24, P3, R153, R4, RZ ;  /* 0x0000000499187210 */ /* 0x001fca0007f7e0ff */
[----:B------:R-:W-:Y:S02]  /*97d60*/  IMAD.X R25, R154, 0x1, R3, P3 ;  /* 0x000000019a197824 */ /* 0x000fe400018e0603 */
[----:B------:R-:W-:Y:S01]  /*97d70*/  VIADD R153, R153, UR5 ;  /* 0x0000000599997c36 */ /* 0x000fe20008000000 */
[----:B------:R-:W-:-:S04]  /*97d80*/  ULDC UR5, c[0x0][0x248] ;  /* 0x0000920000057ab9 */ /* 0x000fc80000000800 */
[----:B------:R-:W-:Y:S02]  /*97d90*/  SHF.R.S32.HI R154, RZ, 0x1f, R153 ;  /* 0x0000001fff9a7819 */ /* 0x000fe40000011499 */
[----:B----4-:R-:W-:-:S05]  /*97da0*/  F2FP.SATFINITE.E5M2.F32.PACK_AB_MERGE_C R26, R162, R164, RZ ;  /* 0x000000a4a21a723e */ /* 0x010fca00048060ff */
[----:B------:R-:W-:Y:S04]  /*97db0*/  STL [R1+0x1404], R26 ;  /* 0x0014041a01007387 */ /* 0x000fe80000100800 */
[----:B------:R-:W4:Y:S04]  /*97dc0*/  LDL.LU R164, [R1+0x1460] ;  /* 0x0014600001a47983 */ /* 0x000f280000300800 */
[----:B------:R-:W4:Y:S04]  /*97dd0*/  LDL.LU R162, [R1+0x1464] ;  /* 0x0014640001a27983 */ /* 0x000f280000300800 */
[----:B------:R0:W-:Y:S02]  /*97de0*/  STL.64 [R1+0x2ff0], R24 ;  /* 0x002ff01801007387 */ /* 0x0001e40000100a00 */
[----:B0-----:R-:W-:-:S02]  /*97df0*/  F2FP.SATFINITE.E5M2.F32.PACK_AB_MERGE_C R25, R172, R173, RZ ;  /* 0x000000adac19723e */ /* 0x001fc400048060ff */
[----:B------:R-:W4:Y:S04]  /*97e00*/  LDL.LU R173, [R1+0x1468] ;  /* 0x0014680001ad7983 */ /* 0x000f280000300800 */
[----:B------:R-:W-:Y:S04]  /*97e10*/  STL [R1+0x1400], R25 ;  /* 0x0014001901007387 */ /* 0x000fe80000100800 */
[----:B------:R-:W4:Y:S01]  /*97e20*/  LDL.LU R172, [R1+0x146c] ;  /* 0x00146c0001ac7983 */ /* 0x000f220000300800 */
[----:B------:R-:W-:-:S05]  /*97e30*/  F2FP.SATFINITE.E5M2.F32.PACK_AB_MERGE_C R24, R160, R161, RZ ;  /* 0x000000a1a018723e */ /* 0x000fca00048060ff */
[----:B------:R2:W-:Y:S04]  /*97e40*/  STL [R1+0x140c], R24 ;  /* 0x00140c1801007387 */ /* 0x0005e80000100800 */
[----:B------:R-:W4:Y:S04]  /*97e50*/  LDL.LU R161, [R1+0x1470] ;  /* 0x0014700001a17983 */ /* 0x000f280000300800 */
[----:B------:R-:W4:Y:S01]  /*97e60*/  LDL.LU R160, [R1+0x1474] ;  /* 0x0014740001a07983 */ /* 0x000f220000300800 */
[----:B--2---:R-:W-:-:S03]  /*97e70*/  F2FP.SATFINITE.E5M2.F32.PACK_AB_MERGE_C R24, R174, R175, RZ ;  /* 0x000000afae18723e */ /* 0x004fc600048060ff */
[----:B------:R-:W2:Y:S04]  /*97e80*/  LDL.LU R175, [R1+0x1478] ;  /* 0x0014780001af7983 */ /* 0x000ea80000300800 */
[----:B------:R-:W2:Y:S04]  /*97e90*/  LDL.LU R174, [R1+0x147c] ;  /* 0x00147c0001ae7983 */ /* 0x000ea80000300800 */
[----:B------:R0:W-:Y:S02]  /*97ea0*/  STL [R1+0x1408], R24 ;  /* 0x0014081801007387 */ /* 0x0001e40000100800 */
[----:B0-----:R-:W-:-:S05]  /*97eb0*/  IADD3 R24, P3, R153, R2, RZ ;  /* 0x0000000299187210 */ /* 0x001fca0007f7e0ff */
[----:B------:R-:W-:-:S05]  /*97ec0*/  IMAD.X R25, R154, 0x1, R13, P3 ;  /* 0x000000019a197824 */ /* 0x000fca00018e060d */
[----:B------:R0:W-:Y:S02]  /*97ed0*/  STL.64 [R1+0x2fd0], R24 ;  /* 0x002fd01801007387 */ /* 0x0001e40000100a00 */
[----:B0-----:R-:W-:Y:S02]  /*97ee0*/  F2FP.SATFINITE.E5M2.F32.PACK_AB_MERGE_C R25, R158, R159, RZ ;  /* 0x0000009f9e19723e */ /* 0x001fe400048060ff */
[----:B------:R-:W-:Y:S01]  /*97ef0*/  F2FP.SATFINITE.E5M2.F32.PACK_AB_MERGE_C R24, R155, R157, RZ ;  /* 0x0000009d9b18723e */ /* 0x000fe200048060ff */
[----:B------:R-:W2:Y:S04]  /*97f00*/  LDL.LU R159, [R1+0x1480] ;  /* 0x00148000019f7983 */ /* 0x000ea80000300800 */
[----:B------:R-:W-:Y:S04]  /*97f10*/  STL [R1+0x1414], R25 ;  /* 0x0014141901007387 */ /* 0x000fe80000100800 */
[----:B------:R-:W2:Y:S04]  /*97f20*/  LDL.LU R158, [R1+0x1484] ;  /* 0x00148400019e7983 */ /* 0x000ea80000300800 */
[----:B------:R0:W-:Y:S04]  /*97f30*/  STL [R1+0x1410], R24 ;  /* 0x0014101801007387 */ /* 0x0001e80000100800 */
[----:B------:R-:W2:Y:S04]  /*97f40*/  LDL.LU R157, [R1+0x1488] ;  /* 0x00148800019d7983 */ /* 0x000ea80000300800 */
[----:B------:R-:W2:Y:S01]  /*97f50*/  LDL.LU R155, [R1+0x148c] ;  /* 0x00148c00019b7983 */ /* 0x000ea20000300800 */
[----:B0-----:R-:W-:-:S05]  /*97f60*/  IADD3 R24, P3, R153, R0, RZ ;  /* 0x0000000099187210 */ /* 0x001fca0007f7e0ff */
[----:B------:R-:W-:-:S05]  /*97f70*/  IMAD.X R25, R154, 0x1, R7, P3 ;  /* 0x000000019a197824 */ /* 0x000fca00018e0607 */
[----:B------:R0:W-:Y:S02]  /*97f80*/  STL.64 [R1+0x2fc0], R24 ;  /* 0x002fc01801007387 */ /* 0x0001e40000100a00 */
[----:B0-----:R-:W-:Y:S02]  /*97f90*/  F2FP.SATFINITE.E5M2.F32.PACK_AB_MERGE_C R25, R170, R171, RZ ;  /* 0x000000abaa19723e */ /* 0x001fe400048060ff */
[----:B---3--:R-:W-:Y:S01]  /*97fa0*/  F2FP.SATFINITE.E5M2.F32.PACK_AB_MERGE_C R24, R168, R169, RZ ;  /* 0x000000a9a818723e */ /* 0x008fe200048060ff */
[----:B------:R-:W3:Y:S04]  /*97fb0*/  LDL.LU R171, [R1+0x1490] ;  /* 0x0014900001ab7983 */ /* 0x000ee80000300800 */
[----:B------:R-:W-:Y:S04]  /*97fc0*/  STL [R1+0x141c], R25 ;  /* 0x00141c1901007387 */ /* 0x000fe80000100800 */
[----:B------:R-:W3:Y:S04]  /*97fd0*/  LDL.LU R170, [R1+0x1494] ;  /* 0x0014940001aa7983 */ /* 0x000ee80000300800 */
[----:B------:R0:W-:Y:S04]  /*97fe0*/  STL [R1+0x1418], R24 ;  /* 0x0014181801007387 */ /* 0x0001e80000100800 */
[----:B------:R-:W3:Y:S04]  /*97ff0*/  LDL.LU R169, [R1+0x1498] ;  /* 0x0014980001a97983 */ /* 0x000ee80000300800 */
        /* <DEDUP_REMOVED lines=30> */
[----:B------:R-:W2:Y:S04]  /*981e0*/  LDL.LU R159, [R1+0x14c0] ;  /* 0x0014c000019f7983 */ /* 0x000ea80000300800 */
[----:B------:R-:W-:Y:S01]  /*981f0*/  STL [R1+0x4634], R25 ;  /* 0x0046341901007387 */ /* 0x000fe20000100800 */
[----:B------:R-:W-:-:S03]  /*98200*/  F2FP.SATFINITE.E5M2.F32.PACK_AB_MERGE_C R24, R155, R157, RZ ;  /* 0x0000009d9b18723e */ /* 0x000fc600048060ff */
[----:B------:R-:W2:Y:S04]  /*98210*/  LDL.LU R158, [R1+0x14c4] ;  /* 0x0014c400019e7983 */ /* 0x000ea80000300800 */
[----:B------:R0:W-:Y:S04]  /*98220*/  STL [R1+0x4630], R24 ;  /* 0x0046301801007387 */ /* 0x0001e80000100800 */
[----:B------:R-:W2:Y:S04]  /*98230*/  LDL.LU R157, [R1+0x14c8] ;  /* 0x0014c800019d7983 */ /* 0x000ea80000300800 */
[----:B------:R-:W2:Y:S01]  /*98240*/  LDL.LU R155, [R1+0x14cc] ;  /* 0x0014cc00019b7983 */ /* 0x000ea20000300800 */
[----:B0-----:R-:W-:-:S05]  /*98250*/  IADD3 R24, P3, R153, R0, RZ ;  /* 0x0000000099187210 */ /* 0x001fca0007f7e0ff */
[----:B------:R-:W-:-:S05]  /*98260*/  IMAD.X R25, R154, 0x1, R7, P3 ;  /* 0x000000019a197824 */ /* 0x000fca00018e0607 */
[----:B------:R3:W-:Y:S02]  /*98270*/  STL.64 [R1+0x2f80], R24 ;  /* 0x002f801801007387 */ /* 0x0007e40000100a00 */
[----:B---3--:R-:W-:Y:S02]  /*98280*/  F2FP.SATFINITE.E5M2.F32.PACK_AB_MERGE_C R25, R170, R171, RZ ;  /* 0x000000abaa19723e */ /* 0x008fe400048060ff */
[----:B------:R-:W3:Y:S04]  /*98290*/  LDL.LU R171, [R1+0x14d0] ;  /* 0x0014d00001ab7983 */ /* 0x000ee80000300800 */
[----:B------:R-:W-:Y:S01]  /*982a0*/  STL [R1+0x4640], R25 ;  /* 0x0046401901007387 */ /* 0x000fe20000100800 */
[----:B------:R-:W-:-:S03]  /*982b0*/  F2FP.SATFINITE.E5M2.F32.PACK_AB_MERGE_C R24, R168, R169, RZ ;  /* 0x000000a9a818723e */ /* 0x000fc600048060ff */
        /* <DEDUP_REMOVED lines=222> */
[----:B------:R-:W2:Y:S04]  /*990a0*/  LDL.LU R158, [R1+0x1204] ;  /* 0x00120400019e7983 */ /* 0x000ea80000300800 */
[----:B------:R0:W-:Y:S02]  /*990b0*/  STL [R1+0x4e10], R24 ;  /* 0x004e101801007387 */ /* 0x0001e40000100800 */
[----:B0-----:R-:W-:-:S02]  /*990c0*/  F2FP.SATFINITE.E5M2.F32.PACK_AB_MERGE_C R24, R155, R157, RZ ;  /* 0x0000009d9b18723e */ /* 0x001fc400048060ff */
[----:B------:R-:W2:Y:S04]  /*990d0*/  LDL.LU R157, [R1+0x1208] ;  /* 0x00120800019d7983 */ /* 0x000ea80000300800 */
[----:B------:R-:W2:Y:S04]  /*990e0*/  LDL.LU R155, [R1+0x120c] ;  /* 0x00120c00019b7983 */ /* 0x000ea80000300800 */
[----:B------:R0:W-:Y:S02]  /*990f0*/  STL [R1+0x4e1c], R24 ;  /* 0x004e1c1801007387 */ /* 0x0001e40000100800 */
[----:B0-----:R-:W-:-:S05]  /*99100*/  IADD3 R24, P3, R153, R0, RZ ;  /* 0x0000000099187210 */ /* 0x001fca0007f7e0ff */
[----:B------:R-:W-:-:S05]  /*99110*/  IMAD.X R25, R154, 0x1, R7, P3 ;  /* 0x000000019a197824 */ /* 0x000fca00018e0607 */
[----:B------:R3:W-:Y:S02]  /*99120*/  STL.64 [R1+0x2e48], R24 ;  /* 0x002e481801007387 */ /* 0x0007e40000100a00 */
[----:B---3--:R-:W-:Y:S02]  /*99130*/  F2FP.SATFINITE.E5M2.F32.PACK_AB_MERGE_C R25, R170, R171, RZ ;  /* 0x000000abaa19723e */ /* 0x008fe400048060ff */
[----:B------:R-:W-:Y:S01]  /*99140*/  F2FP.SATFINITE.E5M2.F32.PACK_AB_MERGE_C R24, R168, R169, RZ ;  /* 0x000000a9a818723e */ /* 0x000fe200048060ff */
        /* <DEDUP_REMOVED lines=12> */
[----:B------:R-:W-:Y:S01]  /*99210*/  F2FP.SATFINITE.E5M2.F32.PACK_AB_MERGE_C R167, R167, R177, RZ ;  /* 0x000000b1a7a7723e */ /* 0x000fe200048060ff */
[----:B------:R-:W-:-:S03]  /*99220*/  ULDC UR5, c[0x0][0x248] ;  /* 0x0000920000057ab9 */ /* 0x000fc60000000800 */
[----:B------:R-:W-:Y:S02]  /*99230*/  SHF.R.S32.HI R154, RZ, 0x1f, R153 ;  /* 0x0000001fff9a7819 */ /* 0x000fe40000011499 */
[----:B------:R-:W-:Y:S02]  /*99240*/  F2FP.SATFINITE.E5M2.F32.PACK_AB_MERGE_C R166, R166, R176, RZ ;  /* 0x000000b0a6a6723e */ /* 0x000fe400048060ff */
        /* <DEDUP_REMOVED lines=13> */
[----:B0-----:R-:W-:Y:S02]  /*99320*/  IADD3 R24, P3, R153, R2, RZ ;  /* 0x0000000299187210 */ /* 0x001fe40007f7e0ff */
[----:B--2---:R-:W-:-:S03]  /*99330*/  F2FP.SATFINITE.E5M2.F32.PACK_AB_MERGE_C R26, R174, R175, RZ ;  /* 0x000000afae1a723e */ /* 0x004fc600048060ff */
[----:B------:R-:W-:Y:S02]  /*99340*/  IMAD.X R25, R154, 0x1, R13, P3 ;  /* 0x000000019a197824 */ /* 0x000fe400018e060d */
[----:B------:R-:W-:Y:S04]  /*99350*/  STL [R1+0x4d90], R26 ;  /* 0x004d901a01007387 */ /* 0x000fe80000100800 */
[----:B------:R0:W-:Y:S04]  /*99360*/  STL.64 [R1+0x2e00], R24 ;  /* 0x002e001801007387 */ /* 0x0001e80000100a00 */
[----:B------:R-:W2:Y:S04]  /*99370*/  LDL.LU R177, [R1+0x1238] ;  /* 0x0012380001b17983 */ /* 0x000ea80000300800 */
[----:B------:R-:W2:Y:S01]  /*99380*/  LDL.LU R176, [R1+0x123c] ;  /* 0x00123c0001b07983 */ /* 0x000ea20000300800 */
[----:B0-----:R-:W-:-:S05]  /*99390*/  F2FP.SATFINITE.E5M2.F32.PACK_AB_MERGE_C R24, R158, R159, RZ ;  /* 0x0000009f9e18723e */ /* 0x001fca00048060ff */
[----:B------:R0:W-:Y:S04]  /*993a0*/  STL [R1+0x4d48], R24 ;  /* 0x004d481801007387 */ /* 0x0001e80000100800 */
[----:B------:R-:W2:Y:S04]  /*993b0*/  LDL.LU R159, [R1+0x1240] ;  /* 0x00124000019f7983 */ /* 0x000ea80000300800 */
[----:B------:R-:W2:Y:S01]  /*993c0*/  LDL.LU R158, [R1+0x1244] ;  /* 0x00124400019e7983 */ /* 0x000ea20000300800 */
[----:B0-----:R-:W-:-:S05]  /*993d0*/  F2FP.SATFINITE.E5M2.F32.PACK_AB_MERGE_C R24, R155, R157, RZ ;  /* 0x0000009d9b18723e */ /* 0x001fca00048060ff */
        /* <DEDUP_REMOVED lines=8> */
[----:B------:R-:W-:Y:S04]  /*99460*/  STL [R1+0x4d00], R25 ;  /* 0x004d001901007387 */ /* 0x000fe80000100800 */
[----:B------:R-:W3:Y:S01]  /*99470*/  LDL.LU R170, [R1+0x1254] ;  /* 0x0012540001aa7983 */ /* 0x000ee20000300800 */
[----:B------:R-:W-:-:S05]  /*99480*/  F2FP.SATFINITE.E5M2.F32.PACK_AB_MERGE_C R24, R168, R169, RZ ;  /* 0x000000a9a818723e */ /* 0x000fca00048060ff */
        /* <DEDUP_REMOVED lines=15> */
[----:B------:R0:W-:Y:S04]  /*99580*/  STL.64 [R1+0x2dd0], R24 ;  /* 0x002dd01801007387 */ /* 0x0001e80000100a00 */
[----:B------:R-:W4:Y:S01]  /*99590*/  LDL.LU R175, [R1+0x1268] ;  /* 0x0012680001af7983 */ /* 0x000f220000300800 */
[----:B0-----:R-:W-:-:S05]  /*995a0*/  F2FP.SATFINITE.E5M2.F32.PACK_AB_MERGE_C R25, R172, R173, RZ ;  /* 0x000000adac19723e */ /* 0x001fca00048060ff */
[----:B------:R-:W-:Y:S04]  /*995b0*/  STL [R1+0x4cb8], R25 ;  /* 0x004cb81901007387 */ /* 0x000fe80000100800 */
[----:B------:R-:W4:Y:S01]  /*995c0*/  LDL.LU R174, [R1+0x126c] ;  /* 0x00126c0001ae7983 */ /* 0x000f220000300800 */
[----:B------:R-:W-:-:S05]  /*995d0*/  F2FP.SATFINITE.E5M2.F32.PACK_AB_MERGE_C R24, R160, R161, RZ ;  /* 0x000000a1a018723e */ /* 0x000fca00048060ff */
[----:B------:R0:W-:Y:S04]  /*995e0*/  STL [R1+0x4c2c], R24 ;  /* 0x004c2c1801007387 */ /* 0x0001e80000100800 */
[----:B------:R-:W4:Y:S04]  /*995f0*/  LDL.LU R173, [R1+0x1270] ;  /* 0x0012700001ad7983 */ /* 0x000f280000300800 */
[----:B------:R-:W4:Y:S04]  /*99600*/  LDL.LU R172, [R1+0x1274] ;  /* 0x0012740001ac7983 */ /* 0x000f280000300800 */
[----:B------:R-:W4:Y:S04]  /*99610*/  LDL.LU R161, [R1+0x1278] ;  /* 0x0012780001a17983 */ /* 0x000f280000300800 */
[----:B------:R-:W4:Y:S01]  /*99620*/  LDL.LU R160, [R1+0x127c] ;  /* 0x00127c0001a07983 */ /* 0x000f220000300800 */
[----:B0-----:R-:W-:-:S02]  /*99630*/  IADD3 R24, P3, R153, R2, RZ ;  /* 0x0000000299187210 */ /* 0x001fc40007f7e0ff */
[----:B--2---:R-:W-:-:S03]  /*99640*/  F2FP.SATFINITE.E5M2.F32.PACK_AB_MERGE_C R26, R176, R177, RZ ;  /* 0x000000b1b01a723e */ /* 0x004fc600048060ff */
[----:B------:R-:W-:Y:S02]  /*99650*/  IMAD.X R25, R154, 0x1, R13, P3 ;  /* 0x000000019a197824 */ /* 0x000fe400018e060d */
[----:B------:R-:W-:Y:S04]  /*99660*/  STL [R1+0x4c64], R26 ;  /* 0x004c641a01007387 */ /* 0x000fe80000100800 */
[----:B------:R0:W-:Y:S02]  /*99670*/  STL.64 [R1+0x2db0], R24 ;  /* 0x002db01801007387 */ /* 0x0001e40000100a00 */
[----:B0-----:R-:W-:Y:S02]  /*99680*/  F2FP.SATFINITE.E5M2.F32.PACK_AB_MERGE_C R25, R158, R159, RZ ;  /* 0x0000009f9e19723e */ /* 0x001fe400048060ff */
[----:B------:R-:W2:Y:S04]  /*99690*/  LDL.LU R159, [R1+0x1280] ;  /* 0x00128000019f7983 */ /* 0x000ea80000300800 */
[----:B------:R-:W-:Y:S04]  /*996a0*/  STL [R1+0x4bcc], R25 ;  /* 0x004bcc1901007387 */ /* 0x000fe80000100800 */
[----:B------:R-:W2:Y:S01]  /*996b0*/  LDL.LU R158, [R1+0x1284] ;  /* 0x00128400019e7983 */ /* 0x000ea20000300800 */
[----:B------:R-:W-:-:S05]  /*996c0*/  F2FP.SATFINITE.E5M2.F32.PACK_AB_MERGE_C R24, R155, R157, RZ ;  /* 0x0000009d9b18723e */ /* 0x000fca00048060ff */
        /* <DEDUP_REMOVED lines=27> */
[----:B0-----:R-:W-:-:S05]  /*99880*/  F2FP.SATFINITE.E5M2.F32.PACK_AB_MERGE_C R25, R174, R175, RZ ;  /* 0x000000afae19723e */ /* 0x001fca00048060ff */
[----:B------:R-:W-:Y:S01]  /*99890*/  STL [R1+0x4b74], R25 ;  /* 0x004b741901007387 */ /* 0x000fe20000100800 */
[----:B------:R-:W-:-:S05]  /*998a0*/  F2FP.SATFINITE.E5M2.F32.PACK_AB_MERGE_C R24, R172, R173, RZ ;  /* 0x000000adac18723e */ /* 0x000fca00048060ff */
[----:B------:R0:W-:Y:S04]  /*998b0*/  STL [R1+0x4b1c], R24 ;  /* 0x004b1c1801007387 */ /* 0x0001e80000100800 */
[----:B------:R-:W4:Y:S04]  /*998c0*/  LDL.LU R179, [R1+0x12a8] ;  /* 0x0012a80001b37983 */ /* 0x000f280000300800 */
[----:B------:R-:W4:Y:S01]  /*998d0*/  LDL.LU R178, [R1+0x12ac] ;  /* 0x0012ac0001b27983 */ /* 0x000f220000300800 */
[----:B0-----:R-:W-:-:S05]  /*998e0*/  F2FP.SATFINITE.E5M2.F32.PACK_AB_MERGE_C R24, R160, R161, RZ ;  /* 0x000000a1a018723e */ /* 0x001fca00048060ff */
[----:B------:R0:W-:Y:S04]  /*998f0*/  STL [R1+0x4b24], R24 ;  /* 0x004b241801007387 */ /* 0x0001e80000100800 */
[----:B------:R-:W4:Y:S04]  /*99900*/  LDL.LU R177, [R1+0x12b0] ;  /* 0x0012b00001b17983 */ /* 0x000f280000300800 */
[----:B------:R-:W4:Y:S01]  /*99910*/  LDL.LU R176, [R1+0x12b4] ;  /* 0x0012b40001b07983 */ /* 0x000f220000300800 */
[----:B0-----:R-:W-:-:S03]  /*99920*/  IADD3 R24, P3, R153, R2, RZ ;  /* 0x0000000299187210 */ /* 0x001fc60007f7e0ff */
[----:B------:R-:W4:Y:S04]  /*99930*/  LDL.LU R161, [R1+0x12b8] ;  /* 0x0012b80001a17983 */ /* 0x000f280000300800 */
[----:B------:R-:W4:Y:S01]  /*99940*/  LDL.LU R160, [R1+0x12bc] ;  /* 0x0012bc0001a07983 */ /* 0x000f220000300800 */
[----:B------:R-:W-:-:S05]  /*99950*/  IMAD.X R25, R154, 0x1, R13, P3 ;  /* 0x000000019a197824 */ /* 0x000fca00018e060d */
[----:B------:R2:W-:Y:S02]  /*99960*/  STL.64 [R1+0x2d70], R24 ;  /* 0x002d701801007387 */ /* 0x0005e40000100a00 */
[----:B--2---:R-:W-:Y:S02]  /*99970*/  F2FP.SATFINITE.E5M2.F32.PACK_AB_MERGE_C R25, R158, R159, RZ ;  /* 0x0000009f9e19723e */ /* 0x004fe400048060ff */
        /* <DEDUP_REMOVED lines=9> */
[----:B------:R3:W-:Y:S04]  /*99a10*/  STL.64 [R1+0x2d68], R24 ;  /* 0x002d681801007387 */ /* 0x0007e80000100a00 */
[----:B------:R-:W2:Y:S01]  /*99a20*/  LDL.LU R173, [R1+0x12d0] ;  /* 0x0012d00001ad7983 */ /* 0x000ea20000300800 */
[----:B---3--:R-:W-:-:S05]  /*99a30*/  F2FP.SATFINITE.E5M2.F32.PACK_AB_MERGE_C R25, R170, R171, RZ ;  /* 0x000000abaa19723e */ /* 0x008fca00048060ff */
        /* <DEDUP_REMOVED lines=18> */
[----:B------:R-:W4:Y:S04]  /*99b60*/  LDL.LU R169, [R1+0x12e8] ;  /* 0x0012e80001a97983 */ /* 0x000f280000300800 */
[----:B------:R0:W-:Y:S04]  /*99b70*/  STL.64 [R1+0x2120], R24 ;  /* 0x0021201801007387 */ /* 0x0001e80000100a00 */
[----:B------:R-:W4:Y:S04]  /*99b80*/  LDL.LU R168, [R1+0x12ec] ;  /* 0x0012ec0001a87983 */ /* 0x000f280000300800 */
[----:B------:R-:W4:Y:S04]  /*99b90*/  LDL.LU R164, [R1+0x12f0] ;  /* 0x0012f00001a47983 */ /* 0x000f280000300800 */
[----:B------:R-:W4:Y:S01]  /*99ba0*/  LDL.LU R162, [R1+0x12f4] ;  /* 0x0012f40001a27983 */ /* 0x000f220000300800 */
[----:B0-----:R-:W-:-:S05]  /*99bb0*/  F2FP.SATFINITE.E5M2.F32.PACK_AB_MERGE_C R25, R178, R179, RZ ;  /* 0x000000b3b219723e */ /* 0x001fca00048060ff */
[----:B------:R-:W-:Y:S01]  /*99bc0*/  STL [R1+0x4a08], R25 ;  /* 0x004a081901007387 */ /* 0x000fe20000100800 */
[----:B------:R-:W-:-:S05]  /*99bd0*/  F2FP.SATFINITE.E5M2.F32.PACK_AB_MERGE_C R24, R176, R177, RZ ;  /* 0x000000b1b018723e */ /* 0x000fca00048060ff */
[----:B------:R0:W-:Y:S02]  /*99be0*/  STL [R1+0x49c0], R24 ;  /* 0x0049c01801007387 */ /* 0x0001e40000100800 */
[----:B0-----:R-:W-:Y:S02]  /*99bf0*/  F2FP.SATFINITE.E5M2.F32.PACK_AB_MERGE_C R24, R160, R161, RZ ;  /* 0x000000a1a018723e */ /* 0x001fe400048060ff */
[----:B------:R-:W4:Y:S04]  /*99c00*/  LDL.LU R161, [R1+0x12f8] ;  /* 0x0012f80001a17983 */ /* 0x000f280000300800 */
[----:B------:R-:W4:Y:S04]  /*99c10*/  LDL.LU R160, [R1+0x12fc] ;  /* 0x0012fc0001a07983 */ /* 0x000f280000300800 */
[----:B------:R0:W-:Y:S02]  /*99c20*/  STL [R1+0x49d8], R24 ;  /* 0x0049d81801007387 */ /* 0x0001e40000100800 */
[----:B0-----:R-:W-:-:S05]  /*99c30*/  IADD3 R24, P3, R153, R2, RZ ;  /* 0x0000000299187210 */ /* 0x001fca0007f7e0ff */
[----:B------:R-:W-:-:S05]  /*99c40*/  IMAD.X R25, R154, 0x1, R13, P3 ;  /* 0x000000019a197824 */ /* 0x000fca00018e060d */
[----:B------:R2:W-:Y:S02]  /*99c50*/  STL.64 [R1+0x2118], R24 ;  /* 0x0021181801007387 */ /* 0x0005e40000100a00 */
[----:B--2---:R-:W-:Y:S02]  /*99c60*/  F2FP.SATFINITE.E5M2.F32.PACK_AB_MERGE_C R25, R158, R159, RZ ;  /* 0x0000009f9e19723e */ /* 0x004fe400048060ff */
        /* <DEDUP_REMOVED lines=28> */
[----:B------:R0:W-:Y:S04]  /*99e30*/  STL.64 [R1+0x2100], R24 ;  /* 0x0021001801007387 */ /* 0x0001e80000100a00 */
[----:B------:R-:W4:Y:S01]  /*99e40*/  LDL.LU R177, [R1+0x1320] ;  /* 0x0013200001b17983 */ /* 0x000f220000300800 */
[----:B0-----:R-:W-:Y:S02]  /*99e50*/  F2FP.SATFINITE.E5M2.F32.PACK_AB_MERGE_C R25, R168, R169, RZ ;  /* 0x000000a9a819723e */ /* 0x001fe400048060ff */
[----:B------:R-:W-:-:S03]  /*99e60*/  F2FP.SATFINITE.E5M2.F32.PACK_AB_MERGE_C R24, R162, R164, RZ ;  /* 0x000000a4a218723e */ /* 0x000fc600048060ff */
[----:B------:R-:W-:Y:S04]  /*99e70*/  STL [R1+0x48f8], R25 ;  /* 0x0048f81901007387 */ /* 0x000fe80000100800 */
[----:B------:R-:W4:Y:S04]  /*99e80*/  LDL.LU R176, [R1+0x1324] ;  /* 0x0013240001b07983 */ /* 0x000f280000300800 */
[----:B------:R0:W-:Y:S04]  /*99e90*/  STL [R1+0x48b8], R24 ;  /* 0x0048b81801007387 */ /* 0x0001e80000100800 */
[----:B------:R-:W4:Y:S04]  /*99ea0*/  LDL.LU R169, [R1+0x1328] ;  /* 0x0013280001a97983 */ /* 0x000f280000300800 */
[----:B------:R-:W4:Y:S04]  /*99eb0*/  LDL.LU R168, [R1+0x132c] ;  /* 0x00132c0001a87983 */ /* 0x000f280000300800 */
[----:B------:R-:W4:Y:S04]  /*99ec0*/  LDL.LU R164, [R1+0x1330] ;  /* 0x0013300001a47983 */ /* 0x000f280000300800 */
[----:B------:R-:W4:Y:S01]  /*99ed0*/  LDL.LU R162, [R1+0x1334] ;  /* 0x0013340001a27983 */ /* 0x000f220000300800 */
[----:B0-----:R-:W-:-:S03]  /*99ee0*/  F2FP.SATFINITE.E5M2.F32.PACK_AB_MERGE_C R24, R160, R161, RZ ;  /* 0x000000a1a018723e */ /* 0x001fc600048060ff */
[----:B------:R-:W4:Y:S04]  /*99ef0*/  LDL.LU R161, [R1+0x1338] ;  /* 0x0013380001a17983 */ /* 0x000f280000300800 */
[----:B------:R-:W4:Y:S04]  /*99f00*/  LDL.LU R160, [R1+0x133c] ;  /* 0x00133c0001a07983 */ /* 0x000f280000300800 */
[----:B------:R0:W-:Y:S02]  /*99f10*/  STL [R1+0x48c0], R24 ;  /* 0x0048c01801007387 */ /* 0x0001e40000100800 */
[----:B0-----:R-:W-:-:S05]  /*99f20*/  IADD3 R24, P3, R153, R2, RZ ;  /* 0x0000000299187210 */ /* 0x001fca0007f7e0ff */
        /* <DEDUP_REMOVED lines=50> */
[----:B------:R-:W-:Y:S02]  /*9a250*/  F2FP.SATFINITE.E5M2.F32.PACK_AB_MERGE_C R24, R155, R157, RZ ;  /* 0x0000009d9b18723e */ /* 0x000fe400048060ff */
        /* <DEDUP_REMOVED lines=8> */
[----:B------:R0:W-:Y:S01]  /*9a2e0*/  STL.64 [R1+0x20d0], R24 ;  /* 0x0020d01801007387 */ /* 0x0001e20000100a00 */
[----:B---3--:R-:W-:Y:S02]  /*9a2f0*/  F2FP.SATFINITE.E5M2.F32.PACK_AB_MERGE_C R27, R174, R175, RZ ;  /* 0x000000afae1b723e */ /* 0x008fe400048060ff */
[----:B0-----:R-:W-:Y:S02]  /*9a300*/  IADD3 R24, P3, R153, R6, RZ ;  /* 0x0000000699187210 */ /* 0x001fe40007f7e0ff */
[----:B------:R-:W-:-:S03]  /*9a310*/  F2FP.SATFINITE.E5M2.F32.PACK_AB_MERGE_C R26, R172, R173, RZ ;  /* 0x000000adac1a723e */ /* 0x000fc600048060ff */
[----:B------:R-:W-:Y:S01]  /*9a320*/  IMAD.X R25, R154, 0x1, R5, P3 ;  /* 0x000000019a197824 */ /* 0x000fe200018e0605 */
[----:B------:R-:W-:Y:S04]  /*9a330*/  STL [R1+0x47a4], R27 ;  /* 0x0047a41b01007387 */ /* 0x000fe80000100800 */
[----:B------:R-:W-:Y:S04]  /*9a340*/  STL [R1+0x47a0], R26 ;  /* 0x0047a01a01007387 */ /* 0x000fe80000100800 */
[----:B------:R0:W-:Y:S04]  /*9a350*/  STL.64 [R1+0x20c8], R24 ;  /* 0x0020c81801007387 */ /* 0x0001e80000100a00 */
[----:B------:R-:W3:Y:S04]  /*9a360*/  LDL.LU R179, [R1+0x1390] ;  /* 0x0013900001b37983 */ /* 0x000ee80000300800 */
[----:B------:R-:W3:Y:S01]  /*9a370*/  LDL.LU R178, [R1+0x1394] ;  /* 0x0013940001b27983 */ /* 0x000ee20000300800 */
[----:B0-----:R-:W-:-:S05]  /*9a380*/  F2FP.SATFINITE.E5M2.F32.PACK_AB_MERGE_C R24, R170, R171, RZ ;  /* 0x000000abaa18723e */ /* 0x001fca00048060ff */
[----:B------:R0:W-:Y:S04]  /*9a390*/  STL [R1+0x4798], R24 ;  /* 0x0047981801007387 */ /* 0x0001e80000100800 */
[----:B------:R-:W3:Y:S04]  /*9a3a0*/  LDL.LU R177, [R1+0x1398] ;  /* 0x0013980001b17983 */ /* 0x000ee80000300800 */
[----:B------:R-:W3:Y:S01]  /*9a3b0*/  LDL.LU R176, [R1+0x139c] ;  /* 0x00139c0001b07983 */ /* 0x000ee20000300800 */
[----:B0-----:R-:W-:-:S03]  /*9a3c0*/  IADD3 R24, P3, R153, R4, RZ ;  /* 0x0000000499187210 */ /* 0x001fc60007f7e0ff */
[----:B------:R-:W3:Y:S04]  /*9a3d0*/  LDL.LU R174, [R1+0x13a0] ;  /* 0x0013a00001ae7983 */ /* 0x000ee80000300800 */
[----:B------:R-:W3:Y:S01]  /*9a3e0*/  LDL.LU R173, [R1+0x13a4] ;  /* 0x0013a40001ad7983 */ /* 0x000ee20000300800 */
[----:B------:R-:W-:-:S05]  /*9a3f0*/  IMAD.X R25, R154, 0x1, R3, P3 ;  /* 0x000000019a197824 */ /* 0x000fca00018e0603 */
[----:B------:R4:W-:Y:S04]  /*9a400*/  STL.64 [R1+0x20c0], R24 ;  /* 0x0020c01801007387 */ /* 0x0009e80000100a00 */
[----:B------:R-:W3:Y:S01]  /*9a410*/  LDL.LU R172, [R1+0x13a8] ;  /* 0x0013a80001ac7983 */ /* 0x000ee20000300800 */
[----:B------:R-:W-:Y:S01]  /*9a420*/  VIADD R153, R153, UR5 ;  /* 0x0000000599997c36 */ /* 0x000fe20008000000 */
[----:B------:R-:W-:-:S04]  /*9a430*/  ULDC UR5, c[0x0][0x248] ;  /* 0x0000920000057ab9 */ /* 0x000fc80000000800 */
[----:B------:R-:W-:Y:S02]  /*9a440*/  SHF.R.S32.HI R154, RZ, 0x1f, R153 ;  /* 0x0000001fff9a7819 */ /* 0x000fe40000011499 */
[----:B----4-:R-:W-:-:S05]  /*9a450*/  F2FP.SATFINITE.E5M2.F32.PACK_AB_MERGE_C R25, R168, R169, RZ ;  /* 0x000000a9a819723e */ /* 0x010fca00048060ff */
        /* <DEDUP_REMOVED lines=8> */
[----:B0-----:R-:W-:-:S05]  /*9a4e0*/  F2FP.SATFINITE.E5M2.F32.PACK_AB_MERGE_C R24, R160, R161, RZ ;  /* 0x000000a1a018723e */ /* 0x001fca00048060ff */
[----:B------:R0:W-:Y:S02]  /*9a4f0*/  STL [R1+0x4794], R24 ;  /* 0x0047941801007387 */ /* 0x0001e40000100800 */
[----:B0-----:R-:W-:-:S05]  /*9a500*/  IADD3 R24, P3, R153, R2, RZ ;  /* 0x0000000299187210 */ /* 0x001fca0007f7e0ff */
[----:B------:R-:W-:-:S05]  /*9a510*/  IMAD.X R25, R154, 0x1, R13, P3 ;  /* 0x000000019a197824 */ /* 0x000fca00018e060d */
[----:B------:R2:W-:Y:S02]  /*9a520*/  STL.64 [R1+0x20b8], R24 ;  /* 0x0020b81801007387 */ /* 0x0005e40000100a00 */
[----:B--2---:R-:W-:Y:S02]  /*9a530*/  F2FP.SATFINITE.E5M2.F32.PACK_AB_MERGE_C R24, R155, R157, RZ ;  /* 0x0000009d9b18723e */ /* 0x004fe400048060ff */
[----:B------:R-:W2:Y:S04]  /*9a540*/  LDL.LU R157, [R1+0x13c0] ;  /* 0x0013c000019d7983 */ /* 0x000ea80000300800 */
[----:B------:R-:W2:Y:S04]  /*9a550*/  LDL.LU R155, [R1+0x13c4] ;  /* 0x0013c400019b7983 */ /* 0x000ea80000300800 */
[----:B------:R0:W-:Y:S04]  /*9a560*/  STL [R1+0x4788], R24 ;  /* 0x0047881801007387 */ /* 0x0001e80000100800 */
[----:B------:R-:W2:Y:S04]  /*9a570*/  LDL.LU R164, [R1+0x13c8] ;  /* 0x0013c80001a47983 */ /* 0x000ea80000300800 */
[----:B------:R-:W2:Y:S01]  /*9a580*/  LDL.LU R162, [R1+0x13cc] ;  /* 0x0013cc0001a27983 */ /* 0x000ea20000300800 */
[----:B0-----:R-:W-:-:S05]  /*9a590*/  F2FP.SATFINITE.E5M2.F32.PACK_AB_MERGE_C R24, R158, R159, RZ ;  /* 0x0000009f9e18723e */ /* 0x001fca00048060ff */
[----:B------:R0:W-:Y:S04]  /*9a5a0*/  STL [R1+0x478c], R24 ;  /* 0x00478c1801007387 */ /* 0x0001e80000100800 */
[----:B------:R-:W2:Y:S04]  /*9a5b0*/  LDL.LU R161, [R1+0x13d0] ;  /* 0x0013d00001a17983 */ /* 0x000ea80000300800 */
[----:B------:R-:W2:Y:S04]  /*9a5c0*/  LDL.LU R160, [R1+0x13d4] ;  /* 0x0013d40001a07983 */ /* 0x000ea80000300800 */
[----:B------:R-:W2:Y:S04]  /*9a5d0*/  LDL.LU R159, [R1+0x13d8] ;  /* 0x0013d800019f7983 */ /* 0x000ea80000300800 */
[----:B------:R-:W2:Y:S01]  /*9a5e0*/  LDL.LU R158, [R1+0x13dc] ;  /* 0x0013dc00019e7983 */ /* 0x000ea20000300800 */
[----:B0-----:R-:W-:-:S05]  /*9a5f0*/  IADD3 R24, P3, R153, R0, RZ ;  /* 0x0000000099187210 */ /* 0x001fca0007f7e0ff */
[----:B------:R-:W-:-:S05]  /*9a600*/  IMAD.X R25, R154, 0x1, R7, P3 ;  /* 0x000000019a197824 */ /* 0x000fca00018e0607 */
[----:B------:R0:W-:Y:S01]  /*9a610*/  STL.64 [R1+0x20b0], R24 ;  /* 0x0020b01801007387 */ /* 0x0001e20000100a00 */
[----:B---3--:R-:W-:Y:S02]  /*9a620*/  F2FP.SATFINITE.E5M2.F32.PACK_AB_MERGE_C R27, R178, R179, RZ ;  /* 0x000000b3b21b723e */ /* 0x008fe400048060ff */
[----:B0-----:R-:W-:-:S03]  /*9a630*/  IADD3 R24, P3, R153, R6, RZ ;  /* 0x0000000699187210 */ /* 0x001fc60007f7e0ff */
[----:B------:R-:W-:Y:S02]  /*9a640*/  STL [R1+0x4784], R27 ;  /* 0x0047841b01007387 */ /* 0x000fe40000100800 */
[----:B------:R-:W-:Y:S01]  /*9a650*/  IMAD.X R25, R154, 0x1, R5, P3 ;  /* 0x000000019a197824 */ /* 0x000fe200018e0605 */
[----:B------:R-:W-:-:S05]  /*9a660*/  F2FP.SATFINITE.E5M2.F32.PACK_AB_MERGE_C R26, R176, R177, RZ ;  /* 0x000000b1b01a723e */ /* 0x000fca00048060ff */
[----:B------:R0:W-:Y:S04]  /*9a670*/  STL [R1+0x4780], R26 ;  /* 0x0047801a01007387 */ /* 0x0001e80000100800 */
[----:B------:R1:W-:Y:S01]  /*9a680*/  STL.64 [R1+0x20a8], R24 ;  /* 0x0020a81801007387 */ /* 0x0003e20000100a00 */
[----:B0-----:R-:W-:-:S05]  /*9a690*/  F2FP.SATFINITE.E5M2.F32.PACK_AB_MERGE_C R26, R173, R174, RZ ;  /* 0x000000aead1a723e */ /* 0x001fca00048060ff */
[----:B------:R-:W-:Y:S01]  /*9a6a0*/  STL [R1+0x477c], R26 ;  /* 0x00477c1a01007387 */ /* 0x000fe20000100800 */
[----:B-1----:R-:W-:-:S03]  /*9a6b0*/  IADD3 R24, P3, R153, R4, RZ ;  /* 0x0000000499187210 */ /* 0x002fc60007f7e0ff */
[----:B------:R-:W3:Y:S04]  /*9a6c0*/  LDL.LU R174, [R1+0x13e0] ;  /* 0x0013e00001ae7983 */ /* 0x000ee80000300800 */
[----:B------:R-:W3:Y:S01]  /*9a6d0*/  LDL.LU R173, [R1+0x13e4] ;  /* 0x0013e40001ad7983 */ /* 0x000ee20000300800 */
[----:B------:R-:W-:-:S05]  /*9a6e0*/  IMAD.X R25, R154, 0x1, R3, P3 ;  /* 0x000000019a197824 */ /* 0x000fca00018e0603 */
[----:B------:R4:W-:Y:S01]  /*9a6f0*/  STL.64 [R1+0x20a0], R24 ;  /* 0x0020a01801007387 */ /* 0x0009e20000100a00 */
[----:B------:R-:W-:Y:S01]  /*9a700*/  VIADD R153, R153, UR5 ;  /* 0x0000000599997c36 */ /* 0x000fe20008000000 */
[----:B------:R-:W-:-:S04]  /*9a710*/  ULDC UR5, c[0x0][0x248] ;  /* 0x0000920000057ab9 */ /* 0x000fc80000000800 */
[----:B------:R-:W-:Y:S02]  /*9a720*/  SHF.R.S32.HI R154, RZ, 0x1f, R153 ;  /* 0x0000001fff9a7819 */ /* 0x000fe40000011499 */
[----:B----4-:R-:W-:Y:S02]  /*9a730*/  F2FP.SATFINITE.E5M2.F32.PACK_AB_MERGE_C R25, R171, R172, RZ ;  /* 0x000000acab19723e */ /* 0x010fe400048060ff */
        /* <DEDUP_REMOVED lines=8> */
[----:B------:R-:W-:-:S03]  /*9a7c0*/  F2FP.SATFINITE.E5M2.F32.PACK_AB_MERGE_C R26, R168, R175, RZ ;  /* 0x000000afa81a723e */ /* 0x000fc600048060ff */
[----:B------:R-:W-:Y:S02]  /*9a7d0*/  IMAD.X R25, R154, 0x1, R13, P3 ;  /* 0x000000019a197824 */ /* 0x000fe400018e060d */
[----:B------:R-:W-:Y:S04]  /*9a7e0*/  STL [R1+0x4770], R26 ;  /* 0x0047701a01007387 */ /* 0x000fe80000100800 */
[----:B------:R2:W-:Y:S02]  /*9a7f0*/  STL.64 [R1+0x2098], R24 ;  /* 0x0020981801007387 */ /* 0x0005e40000100a00 */
[----:B--2---:R-:W-:Y:S02]  /*9a800*/  F2FP.SATFINITE.E5M2.F32.PACK_AB_MERGE_C R24, R155, R157, RZ ;  /* 0x0000009d9b18723e */ /* 0x004fe400048060ff */
[----:B------:R-:W2:Y:S04]  /*9a810*/  LDL.LU R157, [R1+0x13f8] ;  /* 0x0013f800019d7983 */ /* 0x000ea80000300800 */
[----:B------:R-:W2:Y:S04]  /*9a820*/  LDL.LU R155, [R1+0x13fc] ;  /* 0x0013fc00019b7983 */ /* 0x000ea80000300800 */
[----:B------:R0:W-:Y:S01]  /*9a830*/  STL [R1+0x476c], R24 ;  /* 0x00476c1801007387 */ /* 0x0001e20000100800 */
[----:B------:R-:W-:-:S02]  /*9a840*/  F2FP.SATFINITE.E5M2.F32.PACK_AB_MERGE_C R26, R162, R164, RZ ;  /* 0x000000a4a21a723e */ /* 0x000fc400048060ff */
[----:B0-----:R-:W-:-:S03]  /*9a850*/  IADD3 R24, P3, R153, R0, RZ ;  /* 0x0000000099187210 */ /* 0x001fc60007f7e0ff */
[----:B------:R-:W-:Y:S02]  /*9a860*/  STL [R1+0x4768], R26 ;  /* 0x0047681a01007387 */ /* 0x000fe40000100800 */
[----:B------:R-:W-:-:S05]  /*9a870*/  IMAD.X R25, R154, 0x1, R7, P3 ;  /* 0x000000019a197824 */ /* 0x000fca00018e0607 */
[----:B------:R0:W-:Y:S04]  /*9a880*/  STL.64 [R1+0x2090], R24 ;  /* 0x0020901801007387 */ /* 0x0001e80000100a00 */
[----:B------:R-:W2:Y:S01]  /*9a890*/  LDL.LU R179, [R1+0x1000] ;  /* 0x0010000001b37983 */ /* 0x000ea20000300800 */
[----:B0-----:R-:W-:Y:S02]  /*9a8a0*/  F2FP.SATFINITE.E5M2.F32.PACK_AB_MERGE_C R25, R160, R161, RZ ;  /* 0x000000a1a019723e */ /* 0x001fe400048060ff */
[----:B------:R-:W-:-:S03]  /*9a8b0*/  F2FP.SATFINITE.E5M2.F32.PACK_AB_MERGE_C R24, R158, R159, RZ ;  /* 0x0000009f9e18723e */ /* 0x000fc600048060ff */
[----:B------:R-:W-:Y:S04]  /*9a8c0*/  STL [R1+0x4760], R25 ;  /* 0x0047601901007387 */ /* 0x000fe80000100800 */
[----:B------:R-:W2:Y:S04]  /*9a8d0*/  LDL.LU R162, [R1+0x1004] ;  /* 0x0010040001a27983 */ /* 0x000ea80000300800 */
[----:B------:R0:W-:Y:S04]  /*9a8e0*/  STL [R1+0x4764], R24 ;  /* 0x0047641801007387 */ /* 0x0001e80000100800 */
[----:B------:R-:W2:Y:S04]  /*9a8f0*/  LDL.LU R168, [R1+0x1008] ;  /* 0x0010080001a87983 */ /* 0x000ea80000300800 */
[----:B------:R-:W2:Y:S04]  /*9a900*/  LDL.LU R161, [R1+0x100c] ;  /* 0x00100c0001a17983 */ /* 0x000ea80000300800 */
[----:B------:R-:W2:Y:S04]  /*9a910*/  LDL.LU R164, [R1+0x1010] ;  /* 0x0010100001a47983 */ /* 0x000ea80000300800 */
[----:B------:R-:W2:Y:S04]  /*9a920*/  LDL.LU R160, [R1+0x1014] ;  /* 0x0010140001a07983 */ /* 0x000ea80000300800 */
[----:B------:R-:W2:Y:S04]  /*9a930*/  LDL.LU R159, [R1+0x1018] ;  /* 0x00101800019f7983 */ /* 0x000ea80000300800 */
[----:B------:R-:W2:Y:S01]  /*9a940*/  LDL.LU R158, [R1+0x101c] ;  /* 0x00101c00019e7983 */ /* 0x000ea20000300800 */
[----:B0-----:R-:W-:-:S05]  /*9a950*/  IADD3 R24, P3, R153, R6, RZ ;  /* 0x0000000699187210 */ /* 0x001fca0007f7e0ff */
[----:B------:R-:W-:-:S05]  /*9a960*/  IMAD.X R25, R154, 0x1, R5, P3 ;  /* 0x000000019a197824 */ /* 0x000fca00018e0605 */
[----:B------:R0:W-:Y:S01]  /*9a970*/  STL.64 [R1+0x2088], R24 ;  /* 0x0020881801007387 */ /* 0x0001e20000100a00 */
[----:B---3--:R-:W-:-:S05]  /*9a980*/  F2FP.SATFINITE.E5M2.F32.PACK_AB_MERGE_C R26, R173, R174, RZ ;  /* 0x000000aead1a723e */ /* 0x008fca00048060ff */
[----:B------:R-:W-:Y:S01]  /*9a990*/  STL [R1+0x4750], R26 ;  /* 0x0047501a01007387 */ /* 0x000fe20000100800 */
        /* <DEDUP_REMOVED lines=18> */
[----:B0-----:R-:W-:-:S05]  /*9aac0*/  IADD3 R24, P3, R153, R2, RZ ;  /* 0x0000000299187210 */ /* 0x001fca0007f7e0ff */
[----:B------:R-:W-:Y:S01]  /*9aad0*/  IMAD.X R25, R154, 0x1, R13, P3 ;  /* 0x000000019a197824 */ /* 0x000fe200018e060d */
[----:B--2---:R-:W-:-:S05]  /*9aae0*/  F2FP.SATFINITE.E5M2.F32.PACK_AB_MERGE_C R26, R155, R157, RZ ;  /* 0x0000009d9b1a723e */ /* 0x004fca00048060ff */
[----:B------:R-:W-:Y:S04]  /*9aaf0*/  STL [R1+0x4744], R26 ;  /* 0x0047441a01007387 */ /* 0x000fe80000100800 */
[----:B------:R-:W2:Y:S04]  /*9ab00*/  LDL.LU R172, [R1+0x1040] ;  /* 0x0010400001ac7983 */ /* 0x000ea80000300800 */
[----:B------:R-:W2:Y:S04]  /*9ab10*/  LDL.LU R171, [R1+0x1044] ;  /* 0x0010440001ab7983 */ /* 0x000ea80000300800 */
[----:B------:R-:W2:Y:S04]  /*9ab20*/  LDL.LU R157, [R1+0x1048] ;  /* 0x00104800019d7983 */ /* 0x000ea80000300800 */
[----:B------:R0:W-:Y:S04]  /*9ab30*/  STL.64 [R1+0x2078], R24 ;  /* 0x0020781801007387 */ /* 0x0001e80000100a00 */
[----:B------:R-:W2:Y:S01]  /*9ab40*/  LDL.LU R155, [R1+0x104c] ;  /* 0x00104c00019b7983 */ /* 0x000ea20000300800 */
[----:B0-----:R-:W-:-:S05]  /*9ab50*/  IADD3 R24, P3, R153, R0, RZ ;  /* 0x0000000099187210 */ /* 0x001fca0007f7e0ff */
[----:B------:R-:W-:-:S05]  /*9ab60*/  IMAD.X R25, R154, 0x1, R7, P3 ;  /* 0x000000019a197824 */ /* 0x000fca00018e0607 */
[----:B------:R0:W-:Y:S01]  /*9ab70*/  STL.64 [R1+0x2070], R24 ;  /* 0x0020701801007387 */ /* 0x0001e20000100a00 */
[----:B------:R-:W-:-:S03]  /*9ab80*/  F2FP.SATFINITE.E5M2.F32.PACK_AB_MERGE_C R161, R161, R168, RZ ;  /* 0x000000a8a1a1723e */ /* 0x000fc600048060ff */
[----:B------:R-:W2:Y:S01]  /*9ab90*/  LDL.LU R168, [R1+0x1050] ;  /* 0x0010500001a87983 */ /* 0x000ea20000300800 */
[----:B------:R-:W-:-:S03]  /*9aba0*/  F2FP.SATFINITE.E5M2.F32.PACK_AB_MERGE_C R164, R160, R164, RZ ;  /* 0x000000a4a0a4723e */ /* 0x000fc600048060ff */
[----:B------:R-:W2:Y:S01]  /*9abb0*/  LDL.LU R160, [R1+0x1054] ;  /* 0x0010540001a07983 */ /* 0x000ea20000300800 */
[----:B0-----:R-:W-:-:S05]  /*9abc0*/  F2FP.SATFINITE.E5M2.F32.PACK_AB_MERGE_C R24, R158, R159, RZ ;  /* 0x0000009f9e18723e */ /* 0x001fca00048060ff */
[----:B------:R0:W-:Y:S04]  /*9abd0*/  STL [R1+0x1000], R24 ;  /* 0x0010001801007387 */ /* 0x0001e80000100800 */
        /* <DEDUP_REMOVED lines=11> */
[----:B------:R4:W-:Y:S01]  /*9ac90*/  STL.64 [R1+0x2060], R24 ;  /* 0x0020601801007387 */ /* 0x0009e20000100a00 */
[----:B------:R-:W-:Y:S01]  /*9aca0*/  VIADD R153, R153, UR5 ;  /* 0x0000000599997c36 */ /* 0x000fe20008000000 */
[----:B------:R-:W-:Y:S01]  /*9acb0*/  F2FP.SATFINITE.E5M2.F32.PACK_AB_MERGE_C R162, R162, R179, RZ ;  /* 0x000000b3a2a2723e */ /* 0x000fe200048060ff */
[----:B------:R-:W-:-:S03]  /*9acc0*/  ULDC UR5, c[0x0][0x248] ;  /* 0x0000920000057ab9 */ /* 0x000fc60000000800 */
[----:B------:R-:W-:Y:S02]  /*9acd0*/  SHF.R.S32.HI R154, RZ, 0x1f, R153 ;  /* 0x0000001fff9a7819 */ /* 0x000fe40000011499 */
[----:B----4-:R-:W-:-:S05]  /*9ace0*/  F2FP.SATFINITE.E5M2.F32.PACK_AB_MERGE_C R25, R177, R178, RZ ;  /* 0x000000b2b119723e */ /* 0x010fca00048060ff */
        /* <DEDUP_REMOVED lines=9> */
[----:B0-----:R-:W-:-:S05]  /*9ad80*/  IADD3 R24, P3, R153, R2, RZ ;  /* 0x0000000299187210 */ /* 0x001fca0007f7e0ff */
[----:B------:R-:W-:-:S05]  /*9ad90*/  IMAD.X R25, R154, 0x1, R13, P3 ;  /* 0x000000019a197824 */ /* 0x000fca00018e060d */
[----:B------:R2:W-:Y:S04]  /*9ada0*/  STL.64 [R1+0x2058], R24 ;  /* 0x0020581801007387 */ /* 0x0005e80000100a00 */
[----:B------:R-:W4:Y:S04]  /*9adb0*/  LDL.LU R180, [R1+0x1078] ;  /* 0x0010780001b47983 */ /* 0x000f280000300800 */
[----:B------:R-:W4:Y:S01]  /*9adc0*/  LDL.LU R179, [R1+0x107c] ;  /* 0x00107c0001b37983 */ /* 0x000f220000300800 */
[----:B--2---:R-:W-:-:S05]  /*9add0*/  F2FP.SATFINITE.E5M2.F32.PACK_AB_MERGE_C R24, R171, R172, RZ ;  /* 0x000000acab18723e */ /* 0x004fca00048060ff */
        /* <DEDUP_REMOVED lines=20> */
[----:B------:R0:W-:Y:S01]  /*9af20*/  STL.64 [R1+0x2048], R24 ;  /* 0x0020481801007387 */ /* 0x0001e20000100a00 */
[----:B---3--:R-:W-:Y:S02]  /*9af30*/  F2FP.SATFINITE.E5M2.F32.PACK_AB_MERGE_C R26, R173, R174, RZ ;  /* 0x000000aead1a723e */ /* 0x008fe400048060ff */
[----:B0-----:R-:W-:-:S03]  /*9af40*/  IADD3 R24, P3, R153, R4, RZ ;  /* 0x0000000499187210 */ /* 0x001fc60007f7e0ff */
[----:B------:R-:W-:Y:S04]  /*9af50*/  STL [R1+0x1028], R26 ;  /* 0x0010281a01007387 */ /* 0x000fe80000100800 */
[----:B------:R-:W3:Y:S01]  /*9af60*/  LDL.LU R178, [R1+0x10a0] ;  /* 0x0010a00001b27983 */ /* 0x000ee20000300800 */
[----:B------:R-:W-:-:S03]  /*9af70*/  IMAD.X R25, R154, 0x1, R3, P3 ;  /* 0x000000019a197824 */ /* 0x000fc600018e0603 */
[----:B------:R-:W3:Y:S04]  /*9af80*/  LDL.LU R177, [R1+0x10a4] ;  /* 0x0010a40001b17983 */ /* 0x000ee80000300800 */
[----:B------:R-:W3:Y:S04]  /*9af90*/  LDL.LU R176, [R1+0x10a8] ;  /* 0x0010a80001b07983 */ /* 0x000ee80000300800 */
[----:B------:R4:W-:Y:S04]  /*9afa0*/  STL.64 [R1+0x2040], R24 ;  /* 0x0020401801007387 */ /* 0x0009e80000100a00 */
[----:B------:R-:W3:Y:S04]  /*9afb0*/  LDL.LU R175, [R1+0x10ac] ;  /* 0x0010ac0001af7983 */ /* 0x000ee80000300800 */
[----:B------:R-:W3:Y:S04]  /*9afc0*/  LDL.LU R174, [R1+0x10b0] ;  /* 0x0010b00001ae7983 */ /* 0x000ee80000300800 */
[----:B------:R-:W3:Y:S01]  /*9afd0*/  LDL.LU R173, [R1+0x10b4] ;  /* 0x0010b40001ad7983 */ /* 0x000ee20000300800 */
[----:B------:R-:W-:Y:S01]  /*9afe0*/  VIADD R153, R153, UR5 ;  /* 0x0000000599997c36 */ /* 0x000fe20008000000 */
[----:B------:R-:W-:-:S04]  /*9aff0*/  ULDC UR5, c[0x0][0x248] ;  /* 0x0000920000057ab9 */ /* 0x000fc80000000800 */
[----:B------:R-:W-:Y:S02]  /*9b000*/  SHF.R.S32.HI R154, RZ, 0x1f, R153 ;  /* 0x0000001fff9a7819 */ /* 0x000fe40000011499 */
[----:B----4-:R-:W-:Y:S02]  /*9b010*/  F2FP.SATFINITE.E5M2.F32.PACK_AB_MERGE_C R25, R181, R182, RZ ;  /* 0x000000b6b519723e */ /* 0x010fe400048060ff */
[----:B------:R-:W-:Y:S02]  /*9b020*/  F2FP.SATFINITE.E5M2.F32.PACK_AB_MERGE_C R24, R169, R170, RZ ;  /* 0x000000aaa918723e */ /* 0x000fe400048060ff */
[----:B------:R-:W4:Y:S04]  /*9b030*/  LDL.LU R170, [R1+0x10b8] ;  /* 0x0010b80001aa7983 */ /* 0x000f280000300800 */
[----:B------:R-:W-:Y:S04]  /*9b040*/  STL [R1+0x1024], R25 ;  /* 0x0010241901007387 */ /* 0x000fe80000100800 */
[----:B------:R-:W4:Y:S04]  /*9b050*/  LDL.LU R169, [R1+0x10bc] ;  /* 0x0010bc0001a97983 */ /* 0x000f280000300800 */
[----:B------:R0:W-:Y:S01]  /*9b060*/  STL [R1+0x1030], R24 ;  /* 0x0010301801007387 */ /* 0x0001e20000100800 */
[----:B------:R-:W-:-:S02]  /*9b070*/  F2FP.SATFINITE.E5M2.F32.PACK_AB_MERGE_C R26, R179, R180, RZ ;  /* 0x000000b4b31a723e */ /* 0x000fc400048060ff */
[----:B0-----:R-:W-:-:S03]  /*9b080*/  IADD3 R24, P3, R153, R2, RZ ;  /* 0x0000000299187210 */ /* 0x001fc60007f7e0ff */
[----:B------:R-:W-:Y:S02]  /*9b090*/  STL [R1+0x102c], R26 ;  /* 0x00102c1a01007387 */ /* 0x000fe40000100800 */
[----:B------:R-:W-:-:S05]  /*9b0a0*/  IMAD.X R25, R154, 0x1, R13, P3 ;  /* 0x000000019a197824 */ /* 0x000fca00018e060d */
[----:B------:R2:W-:Y:S02]  /*9b0b0*/  STL.64 [R1+0x2038], R24 ;  /* 0x0020381801007387 */ /* 0x0005e40000100a00 */
[----:B--2---:R-:W-:Y:S02]  /*9b0c0*/  F2FP.SATFINITE.E5M2.F32.PACK_AB_MERGE_C R24, R171, R172, RZ ;  /* 0x000000acab18723e */ /* 0x004fe400048060ff */
        /* <DEDUP_REMOVED lines=24> */
[----:B------:R-:W-:-:S05]  /*9b250*/  IMAD.X R25, R154, 0x1, R3, P3 ;  /* 0x000000019a197824 */ /* 0x000fca00018e0603 */
[----:B------:R0:W-:Y:S02]  /*9b260*/  STL.64 [R1+0x2020], R24 ;  /* 0x0020201801007387 */ /* 0x0001e40000100a00 */
[----:B0-----:R-:W-:Y:S02]  /*9b270*/  F2FP.SATFINITE.E5M2.F32.PACK_AB_MERGE_C R25, R175, R176, RZ ;  /* 0x000000b0af19723e */ /* 0x001fe400048060ff */
[----:B------:R-:W-:Y:S02]  /*9b280*/  F2FP.SATFINITE.E5M2.F32.PACK_AB_MERGE_C R24, R173, R174, RZ ;  /* 0x000000aead18723e */ /* 0x000fe400048060ff */
[----:B------:R-:W3:Y:S04]  /*9b290*/  LDL.LU R174, [R1+0x10e0] ;  /* 0x0010e00001ae7983 */ /* 0x000ee80000300800 */
[----:B------:R-:W-:Y:S04]  /*9b2a0*/  STL [R1+0x1044], R25 ;  /* 0x0010441901007387 */ /* 0x000fe80000100800 */
[----:B------:R-:W3:Y:S01]  /*9b2b0*/  LDL.LU R173, [R1+0x10e4] ;  /* 0x0010e40001ad7983 */ /* 0x000ee20000300800 */
[----:B------:R-:W-:Y:S01]  /*9b2c0*/  VIADD R153, R153, UR5 ;  /* 0x0000000599997c36 */ /* 0x000fe20008000000 */
[----:B------:R-:W-:-:S02]  /*9b2d0*/  ULDC UR5, c[0x0][0x248] ;  /* 0x0000920000057ab9 */ /* 0x000fc40000000800 */
[----:B------:R4:W-:Y:S02]  /*9b2e0*/  STL [R1+0x1050], R24 ;  /* 0x0010501801007387 */ /* 0x0009e40000100800 */
[----:B------:R-:W-:Y:S02]  /*9b2f0*/  SHF.R.S32.HI R154, RZ, 0x1f, R153 ;  /* 0x0000001fff9a7819 */ /* 0x000fe40000011499 */
[----:B----4-:R-:W-:Y:S02]  /*9b300*/  F2FP.SATFINITE.E5M2.F32.PACK_AB_MERGE_C R24, R169, R170, RZ ;  /* 0x000000aaa918723e */ /* 0x010fe400048060ff */
[----:B------:R-:W4:Y:S04]  /*9b310*/  LDL.LU R170, [R1+0x10e8] ;  /* 0x0010e80001aa7983 */ /* 0x000f280000300800 */
[----:B------:R-:W4:Y:S04]  /*9b320*/  LDL.LU R169, [R1+0x10ec] ;  /* 0x0010ec0001a97983 */ /* 0x000f280000300800 */
        /* <DEDUP_REMOVED lines=18> */
[----:B------:R0:W-:Y:S04]  /*9b450*/  STL.64 [R1+0x17f8], R24 ;  /* 0x0017f81801007387 */ /* 0x0001e80000100a00 */
[----:B------:R-:W2:Y:S01]  /*9b460*/  LDL.LU R178, [R1+0x1110] ;  /* 0x0011100001b27983 */ /* 0x000ea20000300800 */
[----:B0-----:R-:W-:-:S05]  /*9b470*/  F2FP.SATFINITE.E5M2.F32.PACK_AB_MERGE_C R25, R160, R168, RZ ;  /* 0x000000a8a019723e */ /* 0x001fca00048060ff */
[----:B------:R-:W-:Y:S04]  /*9b480*/  STL [R1+0x1060], R25 ;  /* 0x0010601901007387 */ /* 0x000fe80000100800 */
[----:B------:R-:W2:Y:S01]  /*9b490*/  LDL.LU R177, [R1+0x1114] ;  /* 0x0011140001b17983 */ /* 0x000ea20000300800 */
[----:B------:R-:W-:-:S05]  /*9b4a0*/  F2FP.SATFINITE.E5M2.F32.PACK_AB_MERGE_C R24, R158, R159, RZ ;  /* 0x0000009f9e18723e */ /* 0x000fca00048060ff */
        /* <DEDUP_REMOVED lines=9> */
[----:B------:R0:W-:Y:S02]  /*9b540*/  STL.64 [R1+0x17f0], R24 ;  /* 0x0017f01801007387 */ /* 0x0001e40000100a00 */
[----:B0-----:R-:W-:Y:S02]  /*9b550*/  IADD3 R24, P3, R153, R4, RZ ;  /* 0x0000000499187210 */ /* 0x001fe40007f7e0ff */
[----:B---3--:R-:W-:-:S03]  /*9b560*/  F2FP.SATFINITE.E5M2.F32.PACK_AB_MERGE_C R26, R173, R174, RZ ;  /* 0x000000aead1a723e */ /* 0x008fc600048060ff */
[----:B------:R-:W-:Y:S02]  /*9b570*/  IMAD.X R25, R154, 0x1, R3, P3 ;  /* 0x000000019a197824 */ /* 0x000fe400018e0603 */
[----:B------:R-:W-:Y:S04]  /*9b580*/  STL [R1+0x4f50], R26 ;  /* 0x004f501a01007387 */ /* 0x000fe80000100800 */
[----:B------:R-:W3:Y:S04]  /*9b590*/  LDL.LU R174, [R1+0x1130] ;  /* 0x0011300001ae7983 */ /* 0x000ee80000300800 */
[----:B------:R-:W3:Y:S04]  /*9b5a0*/  LDL.LU R173, [R1+0x1134] ;  /* 0x0011340001ad7983 */ /* 0x000ee80000300800 */
[----:B------:R4:W-:Y:S01]  /*9b5b0*/  STL.64 [R1+0x17e8], R24 ;  /* 0x0017e81801007387 */ /* 0x0009e20000100a00 */
[----:B------:R-:W-:Y:S01]  /*9b5c0*/  VIADD R153, R153, UR5 ;  /* 0x0000000599997c36 */ /* 0x000fe20008000000 */
[----:B------:R-:W-:-:S04]  /*9b5d0*/  ULDC UR5, c[0x0][0x248] ;  /* 0x0000920000057ab9 */ /* 0x000fc80000000800 */
[----:B------:R-:W-:Y:S02]  /*9b5e0*/  SHF.R.S32.HI R154, RZ, 0x1f, R153 ;  /* 0x0000001fff9a7819 */ /* 0x000fe40000011499 */
[----:B----4-:R-:W-:Y:S02]  /*9b5f0*/  F2FP.SATFINITE.E5M2.F32.PACK_AB_MERGE_C R24, R169, R170, RZ ;  /* 0x000000aaa918723e */ /* 0x010fe400048060ff */
[----:B------:R-:W4:Y:S04]  /*9b600*/  LDL.LU R170, [R1+0x1138] ;  /* 0x0011380001aa7983 */ /* 0x000f280000300800 */
[----:B------:R-:W4:Y:S04]  /*9b610*/  LDL.LU R169, [R1+0x113c] ;  /* 0x00113c0001a97983 */ /* 0x000f280000300800 */
[----:B------:R0:W-:Y:S02]  /*9b620*/  STL [R1+0x4f5c], R24 ;  /* 0x004f5c1801007387 */ /* 0x0001e40000100800 */
[----:B0-----:R-:W-:-:S05]  /*9b630*/  F2FP.SATFINITE.E5M2.F32.PACK_AB_MERGE_C R24, R181, R182, RZ ;  /* 0x000000b6b518723e */ /* 0x001fca00048060ff */
[----:B------:R0:W-:Y:S02]  /*9b640*/  STL [R1+0x4f3c], R24 ;  /* 0x004f3c1801007387 */ /* 0x0001e40000100800 */
        /* <DEDUP_REMOVED lines=16> */
[----:B0-----:R-:W-:Y:S02]  /*9b750*/  IADD3 R24, P3, R153, R6, RZ ;  /* 0x0000000699187210 */ /* 0x001fe40007f7e0ff */
[----:B------:R-:W-:-:S03]  /*9b760*/  F2FP.SATFINITE.E5M2.F32.PACK_AB_MERGE_C R27, R177, R178, RZ ;  /* 0x000000b2b11b723e */ /* 0x000fc600048060ff */
[----:B------:R-:W-:Y:S02]  /*9b770*/  IMAD.X R25, R154, 0x1, R5, P3 ;  /* 0x000000019a197824 */ /* 0x000fe400018e0605 */
[----:B------:R-:W-:Y:S01]  /*9b780*/  STL [R1+0x4f08], R27 ;  /* 0x004f081b01007387 */ /* 0x000fe20000100800 */
[----:B------:R-:W-:-:S05]  /*9b790*/  F2FP.SATFINITE.E5M2.F32.PACK_AB_MERGE_C R26, R175, R176, RZ ;  /* 0x000000b0af1a723e */ /* 0x000fca00048060ff */
[----:B------:R0:W-:Y:S04]  /*9b7a0*/  STL [R1+0x4f10], R26 ;  /* 0x004f101a01007387 */ /* 0x0001e80000100800 */
[----:B------:R1:W-:Y:S01]  /*9b7b0*/  STL.64 [R1+0x17d0], R24 ;  /* 0x0017d01801007387 */ /* 0x0003e20000100a00 */
[----:B0-----:R-:W-:Y:S02]  /*9b7c0*/  F2FP.SATFINITE.E5M2.F32.PACK_AB_MERGE_C R26, R160, R168, RZ ;  /* 0x000000a8a01a723e */ /* 0x001fe400048060ff */
[----:B-1----:R-:W-:-:S03]  /*9b7d0*/  IADD3 R24, P3, R153, R4, RZ ;  /* 0x0000000499187210 */ /* 0x002fc60007f7e0ff */
[----:B------:R-:W-:Y:S02]  /*9b7e0*/  STL [R1+0x4ef0], R26 ;  /* 0x004ef01a01007387 */ /* 0x000fe40000100800 */
[----:B------:R-:W-:-:S05]  /*9b7f0*/  IMAD.X R25, R154, 0x1, R3, P3 ;  /* 0x000000019a197824 */ /* 0x000fca00018e0603 */
[----:B------:R0:W-:Y:S04]  /*9b800*/  STL.64 [R1+0x17c8], R24 ;  /* 0x0017c81801007387 */ /* 0x0001e80000100a00 */
[----:B------:R-:W2:Y:S04]  /*9b810*/  LDL.LU R168, [R1+0x1150] ;  /* 0x0011500001a87983 */ /* 0x000ea80000300800 */
[----:B------:R-:W2:Y:S01]  /*9b820*/  LDL.LU R160, [R1+0x1154] ;  /* 0x0011540001a07983 */ /* 0x000ea20000300800 */
[----:B0-----:R-:W-:-:S05]  /*9b830*/  F2FP.SATFINITE.E5M2.F32.PACK_AB_MERGE_C R24, R158, R159, RZ ;  /* 0x0000009f9e18723e */ /* 0x001fca00048060ff */
[----:B------:R3:W-:Y:S04]  /*9b840*/  STL [R1+0x4efc], R24 ;  /* 0x004efc1801007387 */ /* 0x0007e80000100800 */
[----:B------:R-:W2:Y:S04]  /*9b850*/  LDL.LU R159, [R1+0x1158] ;  /* 0x00115800019f7983 */ /* 0x000ea80000300800 */
[----:B------:R-:W2:Y:S01]  /*9b860*/  LDL.LU R158, [R1+0x115c] ;  /* 0x00115c00019e7983 */ /* 0x000ea20000300800 */
[----:B---3--:R-:W-:-:S05]  /*9b870*/  F2FP.SATFINITE.E5M2.F32.PACK_AB_MERGE_C R24, R173, R174, RZ ;  /* 0x000000aead18723e */ /* 0x008fca00048060ff */
[----:B------:R4:W-:Y:S04]  /*9b880*/  STL [R1+0x4eb4], R24 ;  /* 0x004eb41801007387 */ /* 0x0009e80000100800 */
[----:B------:R-:W3:Y:S04]  /*9b890*/  LDL.LU R184, [R1+0x1160] ;  /* 0x0011600001b87983 */ /* 0x000ee80000300800 */
[----:B------:R-:W3:Y:S01]  /*9b8a0*/  LDL.LU R183, [R1+0x1164] ;  /* 0x0011640001b77983 */ /* 0x000ee20000300800 */
[----:B------:R-:W-:Y:S01]  /*9b8b0*/  VIADD R153, R153, UR5 ;  /* 0x0000000599997c36 */ /* 0x000fe20008000000 */
[----:B------:R-:W-:-:S04]  /*9b8c0*/  ULDC UR5, c[0x0][0x248] ;  /* 0x0000920000057ab9 */ /* 0x000fc80000000800 */
[----:B------:R-:W-:Y:S02]  /*9b8d0*/  SHF.R.S32.HI R154, RZ, 0x1f, R153 ;  /* 0x0000001fff9a7819 */ /* 0x000fe40000011499 */
[----:B----4-:R-:W-:-:S05]  /*9b8e0*/  F2FP.SATFINITE.E5M2.F32.PACK_AB_MERGE_C R24, R169, R170, RZ ;  /* 0x000000aaa918723e */ /* 0x010fca00048060ff */
[----:B------:R0:W-:Y:S04]  /*9b8f0*/  STL [R1+0x4edc], R24 ;  /* 0x004edc1801007387 */ /* 0x0001e80000100800 */
[----:B------:R-:W4:Y:S04]  /*9b900*/  LDL.LU R182, [R1+0x1168] ;  /* 0x0011680001b67983 */ /* 0x000f280000300800 */
[----:B------:R-:W4:Y:S04]  /*9b910*/  LDL.LU R181, [R1+0x116c] ;  /* 0x00116c0001b57983 */ /* 0x000f280000300800 */
[----:B------:R-:W4:Y:S01]  /*9b920*/  LDL.LU R170, [R1+0x1170] ;  /* 0x0011700001aa7983 */ /* 0x000f220000300800 */
[----:B0-----:R-:W-:-:S03]  /*9b930*/  IADD3 R24, P3, R153, R2, RZ ;  /* 0x0000000299187210 */ /* 0x001fc60007f7e0ff */
[----:B------:R-:W4:Y:S02]  /*9b940*/  LDL.LU R169, [R1+0x1174] ;  /* 0x0011740001a97983 */ /* 0x000f240000300800 */
        /* <DEDUP_REMOVED lines=36> */
[----:B------:R4:W-:Y:S01]  /*9bb90*/  STL.64 [R1+0x17a8], R24 ;  /* 0x0017a81801007387 */ /* 0x0009e20000100a00 */
[----:B------:R-:W-:Y:S01]  /*9bba0*/  VIADD R153, R153, UR5 ;  /* 0x0000000599997c36 */ /* 0x000fe20008000000 */
[----:B------:R-:W-:-:S04]  /*9bbb0*/  ULDC UR5, c[0x0][0x248] ;  /* 0x0000920000057ab9 */ /* 0x000fc80000000800 */
[----:B------:R-:W-:Y:S02]  /*9bbc0*/  SHF.R.S32.HI R154, RZ, 0x1f, R153 ;  /* 0x0000001fff9a7819 */ /* 0x000fe40000011499 */
[----:B----4-:R-:W-:Y:S02]  /*9bbd0*/  F2FP.SATFINITE.E5M2.F32.PACK_AB_MERGE_C R25, R181, R182, RZ ;  /* 0x000000b6b519723e */ /* 0x010fe400048060ff */
[----:B------:R-:W-:Y:S02]  /*9bbe0*/  F2FP.SATFINITE.E5M2.F32.PACK_AB_MERGE_C R24, R169, R170, RZ ;  /* 0x000000aaa918723e */ /* 0x000fe400048060ff */
[----:B------:R-:W3:Y:S04]  /*9bbf0*/  LDL.LU R170, [R1+0x11b8] ;  /* 0x0011b80001aa7983 */ /* 0x000ee80000300800 */
[----:B------:R-:W-:Y:S04]  /*9bc00*/  STL [R1+0x4e60], R25 ;  /* 0x004e601901007387 */ /* 0x000fe80000100800 */
[----:B------:R-:W3:Y:S04]  /*9bc10*/  LDL.LU R169, [R1+0x11bc] ;  /* 0x0011bc0001a97983 */ /* 0x000ee80000300800 */
[----:B------:R0:W-:Y:S01]  /*9bc20*/  STL [R1+0x4e34], R24 ;  /* 0x004e341801007387 */ /* 0x0001e20000100800 */
[----:B------:R-:W-:-:S02]  /*9bc30*/  F2FP.SATFINITE.E5M2.F32.PACK_AB_MERGE_C R26, R179, R180, RZ ;  /* 0x000000b4b31a723e */ /* 0x000fc400048060ff */
[----:B0-----:R-:W-:-:S03]  /*9bc40*/  IADD3 R24, P3, R153, R2, RZ ;  /* 0x0000000299187210 */ /* 0x001fc60007f7e0ff */
[----:B------:R-:W-:Y:S02]  /*9bc50*/  STL [R1+0x4e40], R26 ;  /* 0x004e401a01007387 */ /* 0x000fe40000100800 */
[----:B------:R-:W-:-:S05]  /*9bc60*/  IMAD.X R25, R154, 0x1, R13, P3 ;  /* 0x000000019a197824 */ /* 0x000fca00018e060d */
[----:B------:R0:W-:Y:S02]  /*9bc70*/  STL.64 [R1+0x17a0], R24 ;  /* 0x0017a01801007387 */ /* 0x0001e40000100a00 */
[----:B0-----:R-:W-:-:S05]  /*9bc80*/  IADD3 R24, P3, R153, R0, RZ ;  /* 0x0000000099187210 */ /* 0x001fca0007f7e0ff */
[----:B------:R-:W-:Y:S01]  /*9bc90*/  IMAD.X R25, R154, 0x1, R7, P3 ;  /* 0x000000019a197824 */ /* 0x000fe200018e0607 */
[----:B--2---:R-:W-:-:S05]  /*9bca0*/  F2FP.SATFINITE.E5M2.F32.PACK_AB_MERGE_C R27, R177, R178, RZ ;  /* 0x000000b2b11b723e */ /* 0x004fca00048060ff */
[----:B------:R0:W-:Y:S01]  /*9bcb0*/  STL [R1+0x4e14], R27 ;  /* 0x004e141b01007387 */ /* 0x0001e20000100800 */
[----:B------:R-:W-:-:S05]  /*9bcc0*/  F2FP.SATFINITE.E5M2.F32.PACK_AB_MERGE_C R26, R175, R176, RZ ;  /* 0x000000b0af1a723e */ /* 0x000fca00048060ff */
[----:B------:R1:W-:Y:S01]  /*9bcd0*/  STL [R1+0x4e20], R26 ;  /* 0x004e201a01007387 */ /* 0x0003e20000100800 */
[----:B0-----:R-:W-:-:S03]  /*9bce0*/  F2FP.SATFINITE.E5M2.F32.PACK_AB_MERGE_C R27, R173, R174, RZ ;  /* 0x000000aead1b723e */ /* 0x001fc600048060ff */
[----:B------:R0:W-:Y:S01]  /*9bcf0*/  STL.64 [R1+0x1798], R24 ;  /* 0x0017981801007387 */ /* 0x0001e20000100a00 */
[----:B-1----:R-:W-:-:S03]  /*9bd00*/  F2FP.SATFINITE.E5M2.F32.PACK_AB_MERGE_C R26, R171, R172, RZ ;  /* 0x000000acab1a723e */ /* 0x002fc600048060ff */
[----:B------:R-:W-:Y:S01]  /*9bd10*/  STL [R1+0x4dec], R27 ;  /* 0x004dec1b01007387 */ /* 0x000fe20000100800 */
[----:B0-----:R-:W-:-:S03]  /*9bd20*/  IADD3 R24, P3, R153, R6, RZ ;  /* 0x0000000699187210 */ /* 0x001fc60007f7e0ff */
[----:B------:R0:W-:Y:S02]  /*9bd30*/  STL [R1+0x4e00], R26 ;  /* 0x004e001a01007387 */ /* 0x0001e40000100800 */
[----:B------:R-:W-:Y:S01]  /*9bd40*/  IMAD.X R25, R154, 0x1, R5, P3 ;  /* 0x000000019a197824 */ /* 0x000fe200018e0605 */
[----:B0-----:R-:W-:-:S04]  /*9bd50*/  F2FP.SATFINITE.E5M2.F32.PACK_AB_MERGE_C R26, R155, R157, RZ ;  /* 0x0000009d9b1a723e */ /* 0x001fc800048060ff */
[----:B------:R0:W-:Y:S04]  /*9bd60*/  STL.64 [R1+0x1790], R24 ;  /* 0x0017901801007387 */ /* 0x0001e80000100a00 */
[----:B------:R-:W-:Y:S04]  /*9bd70*/  STL [R1+0x4db8], R26 ;  /* 0x004db81a01007387 */ /* 0x000fe80000100800 */
[----:B------:R-:W2:Y:S04]  /*9bd80*/  LDL.LU R157, [R1+0x11c0] ;  /* 0x0011c000019d7983 */ /* 0x000ea80000300800 */
[----:B------:R-:W2:Y:S01]  /*9bd90*/  LDL.LU R155, [R1+0x11c4] ;  /* 0x0011c400019b7983 */ /* 0x000ea20000300800 */
[----:B0-----:R-:W-:-:S05]  /*9bda0*/  IADD3 R24, P3, R153, R4, RZ ;  /* 0x0000000499187210 */ /* 0x001fca0007f7e0ff */
[----:B------:R-:W-:-:S05]  /*9bdb0*/  IMAD.X R25, R154, 0x1, R3, P3 ;  /* 0x000000019a197824 */ /* 0x000fca00018e0603 */
[----:B------:R0:W-:Y:S02]  /*9bdc0*/  STL.64 [R1+0x1788], R24 ;  /* 0x0017881801007387 */ /* 0x0001e40000100a00 */
[----:B0-----:R-:W-:Y:S02]  /*9bdd0*/  F2FP.SATFINITE.E5M2.F32.PACK_AB_MERGE_C R24, R160, R168, RZ ;  /* 0x000000a8a018723e */ /* 0x001fe400048060ff */
[----:B------:R-:W4:Y:S04]  /*9bde0*/  LDL.LU R168, [R1+0x11c8] ;  /* 0x0011c80001a87983 */ /* 0x000f280000300800 */
[----:B------:R-:W4:Y:S04]  /*9bdf0*/  LDL.LU R160, [R1+0x11cc] ;  /* 0x0011cc0001a07983 */ /* 0x000f280000300800 */
[----:B------:R0:W-:Y:S04]  /*9be00*/  STL [R1+0x4dcc], R24 ;  /* 0x004dcc1801007387 */ /* 0x0001e80000100800 */
[----:B------:R-:W4:Y:S04]  /*9be10*/  LDL.LU R186, [R1+0x11d0] ;  /* 0x0011d00001ba7983 */ /* 0x000f280000300800 */
[----:B------:R-:W4:Y:S01]  /*9be20*/  LDL.LU R185, [R1+0x11d4] ;  /* 0x0011d40001b97983 */ /* 0x000f220000300800 */
[----:B0-----:R-:W-:-:S05]  /*9be30*/  F2FP.SATFINITE.E5M2.F32.PACK_AB_MERGE_C R24, R158, R159, RZ ;  /* 0x0000009f9e18723e */ /* 0x001fca00048060ff */
[----:B------:R3:W-:Y:S04]  /*9be40*/  STL [R1+0x4d7c], R24 ;  /* 0x004d7c1801007387 */ /* 0x0007e80000100800 */
[----:B------:R-:W4:Y:S04]  /*9be50*/  LDL.LU R184, [R1+0x11d8] ;  /* 0x0011d80001b87983 */ /* 0x000f280000300800 */
[----:B------:R-:W4:Y:S04]  /*9be60*/  LDL.LU R183, [R1+0x11dc] ;  /* 0x0011dc0001b77983 */ /* 0x000f280000300800 */
[----:B------:R-:W4:Y:S04]  /*9be70*/  LDL.LU R159, [R1+0x11e0] ;  /* 0x0011e000019f7983 */ /* 0x000f280000300800 */
[----:B------:R-:W4:Y:S04]  /*9be80*/  LDL.LU R158, [R1+0x11e4] ;  /* 0x0011e400019e7983 */ /* 0x000f280000300800 */
[----:B------:R-:W4:Y:S04]  /*9be90*/  LDL.LU R182, [R1+0x11e8] ;  /* 0x0011e80001b67983 */ /* 0x000f280000300800 */
[----:B------:R-:W4:Y:S01]  /*9bea0*/  LDL.LU R181, [R1+0x11ec] ;  /* 0x0011ec0001b57983 */ /* 0x000f220000300800 */
[----:B------:R-:W-:Y:S01]  /*9beb0*/  VIADD R153, R153, UR5 ;  /* 0x0000000599997c36 */ /* 0x000fe20008000000 */
[----:B------:R-:W-:-:S04]  /*9bec0*/  ULDC UR5, c[0x0][0x248] ;  /* 0x0000920000057ab9 */ /* 0x000fc80000000800 */
[----:B------:R-:W-:Y:S02]  /*9bed0*/  SHF.R.S32.HI R154, RZ, 0x1f, R153 ;  /* 0x0000001fff9a7819 */ /* 0x000fe40000011499 */
[----:B---3--:R-:W-:-:S05]  /*9bee0*/  F2FP.SATFINITE.E5M2.F32.PACK_AB_MERGE_C R24, R169, R170, RZ ;  /* 0x000000aaa918723e */ /* 0x008fca00048060ff */
[----:B------:R0:W-:Y:S04]  /*9bef0*/  STL [R1+0x4da8], R24 ;  /* 0x004da81801007387 */ /* 0x0001e80000100800 */
[----:B------:R-:W3:Y:S04]  /*9bf00*/  LDL.LU R180, [R1+0x11f0] ;  /* 0x0011f00001b47983 */ /* 0x000ee80000300800 */
[----:B------:R-:W3:Y:S01]  /*9bf10*/  LDL.LU R179, [R1+0x11f4] ;  /* 0x0011f40001b37983 */ /* 0x000ee20000300800 */
[----:B0-----:R-:W-:-:S03]  /*9bf20*/  IADD3 R24, P3, R153, R2, RZ ;  /* 0x0000000299187210 */ /* 0x001fc60007f7e0ff */
[----:B------:R-:W3:Y:S04]  /*9bf30*/  LDL.LU R178, [R1+0x11f8] ;  /* 0x0011f80001b27983 */ /* 0x000ee80000300800 */
[----:B------:R-:W3:Y:S01]  /*9bf40*/  LDL.LU R177, [R1+0x11fc] ;  /* 0x0011fc0001b17983 */ /* 0x000ee20000300800 */
[----:B------:R-:W-:-:S03]  /*9bf50*/  IMAD.X R25, R154, 0x1, R13, P3 ;  /* 0x000000019a197824 */ /* 0x000fc600018e060d */
[----:B------:R-:W3:Y:S04]  /*9bf60*/  LDL.LU R176, [R1+0xe00] ;  /* 0x000e000001b07983 */ /* 0x000ee80000300800 */
[----:B------:R-:W3:Y:S04]  /*9bf70*/  LDL.LU R175, [R1+0xe04] ;  /* 0x000e040001af7983 */ /* 0x000ee80000300800 */
[----:B------:R-:W3:Y:S04]  /*9bf80*/  LDL.LU R174, [R1+0xe08] ;  /* 0x000e080001ae7983 */ /* 0x000ee80000300800 */
[----:B------:R2:W-:Y:S04]  /*9bf90*/  STL.64 [R1+0x1780], R24 ;  /* 0x0017801801007387 */ /* 0x0005e80000100a00 */
[----:B------:R-:W3:Y:S04]  /*9bfa0*/  LDL.LU R173, [R1+0xe0c] ;  /* 0x000e0c0001ad7983 */ /* 0x000ee80000300800 */
[----:B------:R-:W3:Y:S04]  /*9bfb0*/  LDL.LU R172, [R1+0xe10] ;  /* 0x000e100001ac7983 */ /* 0x000ee80000300800 */
[----:B------:R-:W3:Y:S04]  /*9bfc0*/  LDL.LU R171, [R1+0xe14] ;  /* 0x000e140001ab7983 */ /* 0x000ee80000300800 */
[----:B------:R-:W3:Y:S04]  /*9bfd0*/  LDL.LU R170, [R1+0xe18] ;  /* 0x000e180001aa7983 */ /* 0x000ee80000300800 */
[----:B------:R-:W3:Y:S01]  /*9bfe0*/  LDL.LU R169, [R1+0xe1c] ;  /* 0x000e1c0001a97983 */ /* 0x000ee20000300800 */
[----:B--2---:R-:W-:-:S03]  /*9bff0*/  F2FP.SATFINITE.E5M2.F32.PACK_AB_MERGE_C R24, R155, R157, RZ ;  /* 0x0000009d9b18723e */ /* 0x004fc600048060ff */
[----:B------:R-:W2:Y:S04]  /*9c000*/  LDL.LU R157, [R1+0xe20] ;  /* 0x000e2000019d7983 */ /* 0x000ea80000300800 */
[----:B------:R-:W2:Y:S04]  /*9c010*/  LDL.LU R155, [R1+0xe24] ;  /* 0x000e2400019b7983 */ /* 0x000ea80000300800 */
[----:B------:R0:W-:Y:S02]  /*9c020*/  STL [R1+0x4d3c], R24 ;  /* 0x004d3c1801007387 */ /* 0x0001e40000100800 */
[----:B0-----:R-:W-:-:S05]  /*9c030*/  IADD3 R24, P3, R153, R0, RZ ;  /* 0x0000000099187210 */ /* 0x001fca0007f7e0ff */
[----:B------:R-:W-:Y:S01]  /*9c040*/  IMAD.X R25, R154, 0x1, R7, P3 ;  /* 0x000000019a197824 */ /* 0x000fe200018e0607 */
[----:B----4-:R-:W-:-:S05]  /*9c050*/  F2FP.SATFINITE.E5M2.F32.PACK_AB_MERGE_C R26, R160, R168, RZ ;  /* 0x000000a8a01a723e */ /* 0x010fca00048060ff */
[----:B------:R-:W-:Y:S04]  /*9c060*/  STL [R1+0x4d58], R26 ;  /* 0x004d581a01007387 */ /* 0x000fe80000100800 */
[----:B------:R-:W4:Y:S04]  /*9c070*/  LDL.LU R168, [R1+0xe28] ;  /* 0x000e280001a87983 */ /* 0x000f280000300800 */
[----:B------:R-:W4:Y:S04]  /*9c080*/  LDL.LU R160, [R1+0xe2c] ;  /* 0x000e2c0001a07983 */ /* 0x000f280000300800 */
[----:B------:R0:W-:Y:S01]  /*9c090*/  STL.64 [R1+0x1778], R24 ;  /* 0x0017781801007387 */ /* 0x0001e20000100a00 */
[----:B------:R-:W-:-:S02]  /*9c0a0*/  F2FP.SATFINITE.E5M2.F32.PACK_AB_MERGE_C R27, R185, R186, RZ ;  /* 0x000000bab91b723e */ /* 0x000fc400048060ff */
[----:B0-----:R-:W-:Y:S02]  /*9c0b0*/  IADD3 R24, P3, R153, R6, RZ ;  /* 0x0000000699187210 */ /* 0x001fe40007f7e0ff */
[----:B------:R-:W-:-:S03]  /*9c0c0*/  F2FP.SATFINITE.E5M2.F32.PACK_AB_MERGE_C R26, R183, R184, RZ ;  /* 0x000000b8b71a723e */ /* 0x000fc600048060ff */
[----:B------:R-:W-:Y:S01]  /*9c0d0*/  IMAD.X R25, R154, 0x1, R5, P3 ;  /* 0x000000019a197824 */ /* 0x000fe200018e0605 */
[----:B------:R-:W-:Y:S04]  /*9c0e0*/  STL [R1+0x4cfc], R27 ;  /* 0x004cfc1b01007387 */ /* 0x000fe80000100800 */
[----:B------:R0:W-:Y:S04]  /*9c0f0*/  STL [R1+0x4d14], R26 ;  /* 0x004d141a01007387 */ /* 0x0001e80000100800 */
[----:B------:R1:W-:Y:S01]  /*9c100*/  STL.64 [R1+0x1770], R24 ;  /* 0x0017701801007387 */ /* 0x0003e20000100a00 */
[----:B0-----:R-:W-:-:S02]  /*9c110*/  F2FP.SATFINITE.E5M2.F32.PACK_AB_MERGE_C R26, R158, R159, RZ ;  /* 0x0000009f9e1a723e */ /* 0x001fc400048060ff */
[----:B-1----:R-:W-:-:S03]  /*9c120*/  IADD3 R24, P3, R153, R4, RZ ;  /* 0x0000000499187210 */ /* 0x002fc60007f7e0ff */
[----:B------:R-:W-:Y:S02]  /*9c130*/  STL [R1+0x4c84], R26 ;  /* 0x004c841a01007387 */ /* 0x000fe40000100800 */
[----:B------:R-:W-:Y:S02]  /*9c140*/  IMAD.X R25, R154, 0x1, R3, P3 ;  /* 0x000000019a197824 */ /* 0x000fe400018e0603 */
[----:B------:R-:W4:Y:S04]  /*9c150*/  LDL.LU R159, [R1+0xe30] ;  /* 0x000e3000019f7983 */ /* 0x000f280000300800 */
[----:B------:R-:W4:Y:S01]  /*9c160*/  LDL.LU R158, [R1+0xe34] ;  /* 0x000e3400019e7983 */ /* 0x000f220000300800 */
[----:B------:R-:W-:Y:S01]  /*9c170*/  VIADD R153, R153, UR5 ;  /* 0x0000000599997c36 */ /* 0x000fe20008000000 */
[----:B------:R-:W-:-:S02]  /*9c180*/  ULDC UR5, c[0x0][0x248] ;  /* 0x0000920000057ab9 */ /* 0x000fc40000000800 */
[----:B------:R0:W-:Y:S02]  /*9c190*/  STL.64 [R1+0x1768], R24 ;  /* 0x0017681801007387 */ /* 0x0001e40000100a00 */
[----:B------:R-:W-:Y:S02]  /*9c1a0*/  SHF.R.S32.HI R154, RZ, 0x1f, R153 ;  /* 0x0000001fff9a7819 */ /* 0x000fe40000011499 */
[----:B0-----:R-:W-:-:S05]  /*9c1b0*/  F2FP.SATFINITE.E5M2.F32.PACK_AB_MERGE_C R25, R181, R182, RZ ;  /* 0x000000b6b519723e */ /* 0x001fca00048060ff */
[----:B------:R-:W-:Y:S01]  /*9c1c0*/  STL [R1+0x4cc4], R25 ;  /* 0x004cc41901007387 */ /* 0x000fe20000100800 */
[----:B---3--:R-:W-:-:S05]  /*9c1d0*/  F2FP.SATFINITE.E5M2.F32.PACK_AB_MERGE_C R24, R179, R180, RZ ;  /* 0x000000b4b318723e */ /* 0x008fca00048060ff */
[----:B------:R0:W-:Y:S01]  /*9c1e0*/  STL [R1+0x4c24], R24 ;  /* 0x004c241801007387 */ /* 0x0001e20000100800 */
[----:B------:R-:W-:Y:S02]  /*9c1f0*/  F2FP.SATFINITE.E5M2.F32.PACK_AB_MERGE_C R26, R177, R178, RZ ;  /* 0x000000b2b11a723e */ /* 0x000fe400048060ff */
[----:B0-----:R-:W-:-:S03]  /*9c200*/  IADD3 R24, P3, R153, R2, RZ ;  /* 0x0000000299187210 */ /* 0x001fc60007f7e0ff */
[----:B------:R0:W-:Y:S02]  /*9c210*/  STL [R1+0x4c40], R26 ;  /* 0x004c401a01007387 */ /* 0x0001e40000100800 */
[----:B------:R-:W-:Y:S01]  /*9c220*/  IMAD.X R25, R154, 0x1, R13, P3 ;  /* 0x000000019a197824 */ /* 0x000fe200018e060d */
[----:B------:R-:W-:-:S04]  /*9c230*/  F2FP.SATFINITE.E5M2.F32.PACK_AB_MERGE_C R27, R175, R176, RZ ;  /* 0x000000b0af1b723e */ /* 0x000fc800048060ff */
[----:B------:R1:W-:Y:S01]  /*9c240*/  STL.64 [R1+0x1760], R24 ;  /* 0x0017601801007387 */ /* 0x0003e20000100a00 */
[----:B0-----:R-:W-:-:S03]  /*9c250*/  F2FP.SATFINITE.E5M2.F32.PACK_AB_MERGE_C R26, R173, R174, RZ ;  /* 0x000000aead1a723e */ /* 0x001fc600048060ff */
[----:B------:R0:W-:Y:S01]  /*9c260*/  STL [R1+0x4bd4], R27 ;  /* 0x004bd41b01007387 */ /* 0x0001e20000100800 */
[----:B-1----:R-:W-:-:S03]  /*9c270*/  IADD3 R24, P3, R153, R0, RZ ;  /* 0x0000000099187210 */ /* 0x002fc60007f7e0ff */
[----:B------:R1:W-:Y:S02]  /*9c280*/  STL [R1+0x4bdc], R26 ;  /* 0x004bdc1a01007387 */ /* 0x0003e40000100800 */
[----:B------:R-:W-:Y:S01]  /*9c290*/  IMAD.X R25, R154, 0x1, R7, P3 ;  /* 0x000000019a197824 */ /* 0x000fe200018e0607 */
[----:B0-----:R-:W-:-:S04]  /*9c2a0*/  F2FP.SATFINITE.E5M2.F32.PACK_AB_MERGE_C R27, R171, R172, RZ ;  /* 0x000000acab1b723e */ /* 0x001fc800048060ff */
[----:B------:R0:W-:Y:S01]  /*9c2b0*/  STL.64 [R1+0x1758], R24 ;  /* 0x0017581801007387 */ /* 0x0001e20000100a00 */
[----:B-1----:R-:W-:-:S03]  /*9c2c0*/  F2FP.SATFINITE.E5M2.F32.PACK_AB_MERGE_C R26, R169, R170, RZ ;  /* 0x000000aaa91a723e */ /* 0x002fc600048060ff */
[----:B------:R-:W-:Y:S01]  /*9c2d0*/  STL [R1+0x4b8c], R27 ;  /* 0x004b8c1b01007387 */ /* 0x000fe20000100800 */
        /* <DEDUP_REMOVED lines=39> */
[----:B--2---:R-:W-:-:S03]  /*9c550*/  F2FP.SATFINITE.E5M2.F32.PACK_AB_MERGE_C R24, R155, R157, RZ ;  /* 0x0000009d9b18723e */ /* 0x004fc600048060ff */
[----:B------:R-:W2:Y:S04]  /*9c560*/  LDL.LU R157, [R1+0xea0] ;  /* 0x000ea000019d7983 */ /* 0x000ea80000300800 */
[----:B------:R-:W2:Y:S01]  /*9c570*/  LDL.LU R155, [R1+0xea4] ;  /* 0x000ea400019b7983 */ /* 0x000ea20000300800 */
[----:B------:R-:W-:Y:S01]  /*9c580*/  VIADD R153, R153, UR5 ;  /* 0x0000000599997c36 */ /* 0x000fe20008000000 */
[----:B------:R-:W-:Y:S02]  /*9c590*/  ULDC UR5, c[0x0][0x248] ;  /* 0x0000920000057ab9 */ /* 0x000fe40000000800 */
[----:B------:R0:W-:Y:S02]  /*9c5a0*/  STL [R1+0x4b04], R24 ;  /* 0x004b041801007387 */ /* 0x0001e40000100800 */
[----:B------:R-:W-:-:S02]  /*9c5b0*/  SHF.R.S32.HI R154, RZ, 0x1f, R153 ;  /* 0x0000001fff9a7819 */ /* 0x000fc40000011499 */
[----:B0-----:R-:W-:-:S05]  /*9c5c0*/  IADD3 R24, P3, R153, R2, RZ ;  /* 0x0000000299187210 */ /* 0x001fca0007f7e0ff */
[----:B------:R-:W-:-:S05]  /*9c5d0*/  IMAD.X R25, R154, 0x1, R13, P3 ;  /* 0x000000019a197824 */ /* 0x000fca00018e060d */
[----:B------:R0:W-:Y:S01]  /*9c5e0*/  STL.64 [R1+0x1740], R24 ;  /* 0x0017401801007387 */ /* 0x0001e20000100a00 */
[----:B---3--:R-:W-:Y:S02]  /*9c5f0*/  F2FP.SATFINITE.E5M2.F32.PACK_AB_MERGE_C R27, R187, R188, RZ ;  /* 0x000000bcbb1b723e */ /* 0x008fe400048060ff */
[----:B0-----:R-:W-:-:S03]  /*9c600*/  IADD3 R24, P3, R153, R0, RZ ;  /* 0x0000000099187210 */ /* 0x001fc60007f7e0ff */
[----:B------:R0:W-:Y:S02]  /*9c610*/  STL [R1+0x4a7c], R27 ;  /* 0x004a7c1b01007387 */ /* 0x0001e40000100800 */
[----:B------:R-:W-:Y:S01]  /*9c620*/  IMAD.X R25, R154, 0x1, R7, P3 ;  /* 0x000000019a197824 */ /* 0x000fe200018e0607 */
[----:B----4-:R-:W-:-:S05]  /*9c630*/  F2FP.SATFINITE.E5M2.F32.PACK_AB_MERGE_C R26, R185, R186, RZ ;  /* 0x000000bab91a723e */ /* 0x010fca00048060ff */
[----:B------:R1:W-:Y:S04]  /*9c640*/  STL [R1+0x4aa4], R26 ;  /* 0x004aa41a01007387 */ /* 0x0003e80000100800 */
[----:B------:R3:W-:Y:S01]  /*9c650*/  STL.64 [R1+0x1738], R24 ;  /* 0x0017381801007387 */ /* 0x0007e20000100a00 */
[----:B0-----:R-:W-:Y:S02]  /*9c660*/  F2FP.SATFINITE.E5M2.F32.PACK_AB_MERGE_C R27, R183, R184, RZ ;  /* 0x000000b8b71b723e */ /* 0x001fe400048060ff */
[----:B-1----:R-:W-:Y:S02]  /*9c670*/  F2FP.SATFINITE.E5M2.F32.PACK_AB_MERGE_C R26, R181, R182, RZ ;  /* 0x000000b6b51a723e */ /* 0x002fe400048060ff */
[----:B---3--:R-:W-:Y:S01]  /*9c680*/  IADD3 R24, P3, R153, R6, RZ ;  /* 0x0000000699187210 */ /* 0x008fe20007f7e0ff */
[----:B------:R-:W-:Y:S04]  /*9c690*/  STL [R1+0x4a34], R27 ;  /* 0x004a341b01007387 */ /* 0x000fe80000100800 */
[----:B------:R-:W-:Y:S01]  /*9c6a0*/  IMAD.X R25, R154, 0x1, R5, P3 ;  /* 0x000000019a197824 */ /* 0x000fe200018e0605 */
[----:B------:R0:W-:Y:S04]  /*9c6b0*/  STL [R1+0x4a4c], R26 ;  /* 0x004a4c1a01007387 */ /* 0x0001e80000100800 */
[----:B------:R1:W-:Y:S01]  /*9c6c0*/  STL.64 [R1+0x1730], R24 ;  /* 0x0017301801007387 */ /* 0x0003e20000100a00 */
[----:B0-----:R-:W-:-:S02]  /*9c6d0*/  F2FP.SATFINITE.E5M2.F32.PACK_AB_MERGE_C R26, R179, R180, RZ ;  /* 0x000000b4b31a723e */ /* 0x001fc400048060ff */
[----:B-1----:R-:W-:-:S03]  /*9c6e0*/  IADD3 R24, P3, R153, R4, RZ ;  /* 0x0000000499187210 */ /* 0x002fc60007f7e0ff */
[----:B------:R-:W-:Y:S02]  /*9c6f0*/  STL [R1+0x49d0], R26 ;  /* 0x0049d01a01007387 */ /* 0x000fe40000100800 */
[----:B------:R-:W-:Y:S02]  /*9c700*/  IMAD.X R25, R154, 0x1, R3, P3 ;  /* 0x000000019a197824 */ /* 0x000fe400018e0603 */
[----:B------:R-:W-:Y:S01]  /*9c710*/  VIADD R153, R153, UR5 ;  /* 0x0000000599997c36 */ /* 0x000fe20008000000 */
[----:B------:R-:W-:Y:S02]  /*9c720*/  ULDC UR5, c[0x0][0x248] ;  /* 0x0000920000057ab9 */ /* 0x000fe40000000800 */
[----:B------:R0:W-:Y:S02]  /*9c730*/  STL.64 [R1+0x1728], R24 ;  /* 0x0017281801007387 */ /* 0x0001e40000100a00 */
[----:B------:R-:W-:Y:S02]  /*9c740*/  SHF.R.S32.HI R154, RZ, 0x1f, R153 ;  /* 0x0000001fff9a7819 */ /* 0x000fe40000011499 */
[----:B0-----:R-:W-:-:S02]  /*9c750*/  F2FP.SATFINITE.E5M2.F32.PACK_AB_MERGE_C R25, R177, R178, RZ ;  /* 0x000000b2b119723e */ /* 0x001fc400048060ff */
[----:B------:R-:W-:-:S03]  /*9c760*/  F2FP.SATFINITE.E5M2.F32.PACK_AB_MERGE_C R24, R175, R176, RZ ;  /* 0x000000b0af18723e */ /* 0x000fc600048060ff */
[----:B------:R-:W-:Y:S04]  /*9c770*/  STL [R1+0x49ec], R25 ;  /* 0x0049ec1901007387 */ /* 0x000fe80000100800 */
        /* <DEDUP_REMOVED lines=20> */
[----:B0-----:R-:W-:-:S05]  /*9c8c0*/  IADD3 R24, P3, R153, R4, RZ ;  /* 0x0000000499187210 */ /* 0x001fca0007f7e0ff */
[----:B------:R-:W-:Y:S01]  /*9c8d0*/  IMAD.X R25, R154, 0x1, R3, P3 ;  /* 0x000000019a197824 */ /* 0x000fe200018e0603 */
[----:B--2---:R-:W-:-:S05]  /*9c8e0*/  F2FP.SATFINITE.E5M2.F32.PACK_AB_MERGE_C R26, R155, R157, RZ ;  /* 0x0000009d9b1a723e */ /* 0x004fca00048060ff */
[----:B------:R-:W-:Y:S04]  /*9c8f0*/  STL [R1+0x48c8], R26 ;  /* 0x0048c81a01007387 */ /* 0x000fe80000100800 */
[----:B------:R-:W2:Y:S04]  /*9c900*/  LDL.LU R212, [R1+0xea8] ;  /* 0x000ea80001d47983 */ /* 0x000ea80000300800 */
[----:B------:R-:W2:Y:S04]  /*9c910*/  LDL.LU R211, [R1+0xeac] ;  /* 0x000eac0001d37983 */ /* 0x000ea80000300800 */
[----:B------:R-:W3:Y:S04]  /*9c920*/  LDL.LU R210, [R1+0xeb0] ;  /* 0x000eb00001d27983 */ /* 0x000ee80000300800 */
[----:B------:R2:W-:Y:S04]  /*9c930*/  STL.64 [R1+0x1708], R24 ;  /* 0x0017081801007387 */ /* 0x0005e80000100a00 */
        /* <DEDUP_REMOVED lines=47> */
[----:B--2---:R-:W-:-:S05]  /*9cc30*/  F2FP.SATFINITE.E5M2.F32.PACK_AB_MERGE_C R25, R211, R212, RZ ;  /* 0x000000d4d319723e */ /* 0x004fca00048060ff */
[----:B------:R-:W-:Y:S01]  /*9cc40*/  STL [R1+0x48cc], R25 ;  /* 0x0048cc1901007387 */ /* 0x000fe20000100800 */
[----:B---3--:R-:W-:Y:S01]  /*9cc50*/  F2FP.SATFINITE.E5M2.F32.PACK_AB_MERGE_C R24, R169, R210, RZ ;  /* 0x000000d2a918723e */ /* 0x008fe200048060ff */
[----:B------:R-:W-:Y:S01]  /*9cc60*/  VIADD R169, R153, UR5 ;  /* 0x0000000599a97c36 */ /* 0x000fe20008000000 */
[----:B------:R-:W-:Y:S01]  /*9cc70*/  LOP3.LUT R165, R165, 0xffff, RZ, 0xc0, !PT ;  /* 0x0000ffffa5a57812 */ /* 0x000fe200078ec0ff */
[----:B------:R-:W-:Y:S02]  /*9cc80*/  ULDC UR5, c[0x0][0x228] ;  /* 0x00008a0000057ab9 */ /* 0x000fe40000000800 */
[----:B------:R4:W-:Y:S01]  /*9cc90*/  STL [R1+0x4894], R24 ;  /* 0x0048941801007387 */ /* 0x0009e20000100800 */
[----:B------:R-:W-:-:S03]  /*9cca0*/  SHF.R.S32.HI R26, RZ, 0x1f, R169 ;  /* 0x0000001fff1a7819 */ /* 0x000fc600000114a9 */
[----:B------:R-:W-:Y:S01]  /*9ccb0*/  STL [R1+0xe00], R169 ;  /* 0x000e00a901007387 */ /* 0x000fe20000100800 */
[----:B----4-:R-:W-:-:S05]  /*9ccc0*/  F2FP.SATFINITE.E5M2.F32.PACK_AB_MERGE_C R24, R208, R209, RZ ;  /* 0x000000d1d018723e */ /* 0x010fca00048060ff */
[----:B------:R0:W-:Y:S02]  /*9ccd0*/  STL [R1+0x48ac], R24 ;  /* 0x0048ac1801007387 */ /* 0x0001e40000100800 */
[----:B0-----:R-:W-:Y:S02]  /*9cce0*/  IADD3 R24, P3, R169, R2, RZ ;  /* 0x00000002a9187210 */ /* 0x001fe40007f7e0ff */
[----:B------:R0:W-:Y:S03]  /*9ccf0*/  STL [R1+0xe04], R26 ;  /* 0x000e041a01007387 */ /* 0x0001e60000100800 */
[----:B------:R-:W-:-:S05]  /*9cd00*/  IMAD.X R25, R26, 0x1, R13, P3 ;  /* 0x000000011a197824 */ /* 0x000fca00018e060d */
[----:B------:R1:W-:Y:S01]  /*9cd10*/  STL.64 [R1+0x1700], R24 ;  /* 0x0017001801007387 */ /* 0x0003e20000100a00 */
[----:B0-----:R-:W-:Y:S02]  /*9cd20*/  F2FP.SATFINITE.E5M2.F32.PACK_AB_MERGE_C R26, R204, R205, RZ ;  /* 0x000000cdcc1a723e */ /* 0x001fe400048060ff */
[----:B-1----:R-:W-:Y:S02]  /*9cd30*/  F2FP.SATFINITE.E5M2.F32.PACK_AB_MERGE_C R24, R206, R207, RZ ;  /* 0x000000cfce18723e */ /* 0x002fe400048060ff */
[----:B------:R-:W-:-:S03]  /*9cd40*/  F2FP.SATFINITE.E5M2.F32.PACK_AB_MERGE_C R25, R202, R203, RZ ;  /* 0x000000cbca19723e */ /* 0x000fc600048060ff */
[----:B------:R0:W-:Y:S04]  /*9cd50*/  STL [R1+0x486c], R24 ;  /* 0x00486c1801007387 */ /* 0x0001e80000100800 */
[----:B------:R1:W-:Y:S01]  /*9cd60*/  STL [R1+0x4888], R26 ;  /* 0x0048881a01007387 */ /* 0x0003e20000100800 */
[----:B0-----:R-:W-:-:S03]  /*9cd70*/  F2FP.SATFINITE.E5M2.F32.PACK_AB_MERGE_C R24, R200, R201, RZ ;  /* 0x000000c9c818723e */ /* 0x001fc600048060ff */
[----:B------:R0:W-:Y:S01]  /*9cd80*/  STL [R1+0x4850], R25 ;  /* 0x0048501901007387 */ /* 0x0001e20000100800 */
[----:B-1----:R-:W-:-:S03]  /*9cd90*/  F2FP.SATFINITE.E5M2.F32.PACK_AB_MERGE_C R26, R198, R199, RZ ;  /* 0x000000c7c61a723e */ /* 0x002fc600048060ff */
        /* <DEDUP_REMOVED lines=20> */
[----:B------:R1:W-:Y:S04]  /*9cee0*/  STL [R1+0x4734], R26 ;  /* 0x0047341a01007387 */ /* 0x0003e80000100800 */
[----:B------:R2:W-:Y:S01]  /*9cef0*/  STL [R1+0x4728], R25 ;  /* 0x0047281901007387 */ /* 0x0005e20000100800 */
[----:B0-----:R-:W-:-:S05]  /*9cf00*/  F2FP.SATFINITE.E5M2.F32.PACK_AB_MERGE_C R24, R176, R177, RZ ;  /* 0x000000b1b018723e */ /* 0x001fca00048060ff */
[----:B------:R0:W-:Y:S01]  /*9cf10*/  STL [R1+0x472c], R24 ;  /* 0x00472c1801007387 */ /* 0x0001e20000100800 */
[----:B-1----:R-:W-:-:S05]  /*9cf20*/  F2FP.SATFINITE.E5M2.F32.PACK_AB_MERGE_C R26, R174, R175, RZ ;  /* 0x000000afae1a723e */ /* 0x002fca00048060ff */
[----:B------:R1:W-:Y:S01]  /*9cf30*/  STL [R1+0x4720], R26 ;  /* 0x0047201a01007387 */ /* 0x0003e20000100800 */
[----:B--2---:R-:W-:-:S05]  /*9cf40*/  F2FP.SATFINITE.E5M2.F32.PACK_AB_MERGE_C R25, R172, R173, RZ ;  /* 0x000000adac19723e */ /* 0x004fca00048060ff */
[----:B------:R2:W-:Y:S01]  /*9cf50*/  STL [R1+0x4724], R25 ;  /* 0x0047241901007387 */ /* 0x0005e20000100800 */
[----:B0-----:R-:W-:-:S05]  /*9cf60*/  F2FP.SATFINITE.E5M2.F32.PACK_AB_MERGE_C R24, R170, R171, RZ ;  /* 0x000000abaa18723e */ /* 0x001fca00048060ff */
[----:B------:R-:W-:Y:S01]  /*9cf70*/  STL [R1+0x4718], R24 ;  /* 0x0047181801007387 */ /* 0x000fe20000100800 */
[----:B-1----:R-:W-:-:S05]  /*9cf80*/  F2FP.SATFINITE.E5M2.F32.PACK_AB_MERGE_C R26, R160, R168, RZ ;  /* 0x000000a8a01a723e */ /* 0x002fca00048060ff */
[----:B------:R0:W-:Y:S01]  /*9cf90*/  STL [R1+0x471c], R26 ;  /* 0x00471c1a01007387 */ /* 0x0001e20000100800 */
[----:B--2---:R-:W-:-:S03]  /*9cfa0*/  F2FP.SATFINITE.E5M2.F32.PACK_AB_MERGE_C R25, R158, R159, RZ ;  /* 0x0000009f9e19723e */ /* 0x004fc600048060ff */
[----:B0-----:R-:W2:Y:S01]  /*9cfb0*/  LDL.LU R26, [R1+0xf70] ;  /* 0x000f7000011a7983 */ /* 0x001ea20000300800 */
[----:B------:R-:W-:-:S03]  /*9cfc0*/  F2FP.SATFINITE.E5M2.F32.PACK_AB_MERGE_C R24, R155, R157, RZ ;  /* 0x0000009d9b18723e */ /* 0x000fc600048060ff */
[----:B------:R0:W-:Y:S04]  /*9cfd0*/  STL [R1+0x4710], R25 ;  /* 0x0047101901007387 */ /* 0x0001e80000100800 */
[----:B------:R-:W2:Y:S04]  /*9cfe0*/  LDL.LU R27, [R1+0xf74] ;  /* 0x000f7400011b7983 */ /* 0x000ea80000300800 */
[----:B------:R1:W-:Y:S04]  /*9cff0*/  STL [R1+0x4714], R24 ;  /* 0x0047141801007387 */ /* 0x0003e80000100800 */
[----:B------:R-:W0:Y:S04]  /*9d000*/  LDL.LU R28, [R1+0xf78] ;  /* 0x000f7800011c7983 */ /* 0x000e280000300800 */
[----:B------:R-:W0:Y:S04]  /*9d010*/  LDL.LU R29, [R1+0xf7c] ;  /* 0x000f7c00011d7983 */ /* 0x000e280000300800 */
[----:B------:R-:W1:Y:S04]  /*9d020*/  LDL.LU R152, [R1+0xf80] ;  /* 0x000f800001987983 */ /* 0x000e680000300800 */
[----:B------:R-:W1:Y:S04]  /*9d030*/  LDL.LU R252, [R1+0xf84] ;  /* 0x000f840001fc7983 */ /* 0x000e680000300800 */
        /* <DEDUP_REMOVED lines=50> */
[----:B------:R-:W4:Y:S04]  /*9d360*/  LDL R173, [R1+0xc50] ;  /* 0x000c500001ad7983 */ /* 0x000f280000100800 */
[----:B------:R-:W4:Y:S04]  /*9d370*/  LDL.LU R172, [R1+0xc54] ;  /* 0x000c540001ac7983 */ /* 0x000f280000300800 */
[----:B------:R-:W4:Y:S04]  /*9d380*/  LDL.LU R171, [R1+0xc58] ;  /* 0x000c580001ab7983 */ /* 0x000f280000300800 */
[----:B------:R-:W4:Y:S04]  /*9d390*/  LDL.LU R170, [R1+0xc5c] ;  /* 0x000c5c0001aa7983 */ /* 0x000f280000300800 */
[----:B------:R-:W4:Y:S04]  /*9d3a0*/  LDL.LU R168, [R1+0xc60] ;  /* 0x000c600001a87983 */ /* 0x000f280000300800 */
[----:B------:R-:W4:Y:S01]  /*9d3b0*/  LDL.LU R157, [R1+0xc64] ;  /* 0x000c6400019d7983 */ /* 0x000f220000300800 */
[----:B--2---:R-:W-:-:S05]  /*9d3c0*/  F2FP.SATFINITE.E5M2.F32.PACK_AB_MERGE_C R26, R27, R26, RZ ;  /* 0x0000001a1b1a723e */ /* 0x004fca00048060ff */
[----:B------:R3:W-:Y:S01]  /*9d3d0*/  STL [R1+0x4708], R26 ;  /* 0x0047081a01007387 */ /* 0x0007e20000100800 */
[----:B0-----:R-:W-:-:S05]  /*9d3e0*/  F2FP.SATFINITE.E5M2.F32.PACK_AB_MERGE_C R25, R29, R28, RZ ;  /* 0x0000001c1d19723e */ /* 0x001fca00048060ff */
[----:B------:R4:W-:Y:S01]  /*9d3f0*/  STL [R1+0x470c], R25 ;  /* 0x00470c1901007387 */ /* 0x0009e20000100800 */
[----:B-1----:R-:W-:-:S05]  /*9d400*/  F2FP.SATFINITE.E5M2.F32.PACK_AB_MERGE_C R24, R252, R152, RZ ;  /* 0x00000098fc18723e */ /* 0x002fca00048060ff */
[----:B------:R0:W-:Y:S01]  /*9d410*/  STL [R1+0x4700], R24 ;  /* 0x0047001801007387 */ /* 0x0001e20000100800 */
[----:B---3--:R-:W-:-:S05]  /*9d420*/  F2FP.SATFINITE.E5M2.F32.PACK_AB_MERGE_C R26, R250, R251, RZ ;  /* 0x000000fbfa1a723e */ /* 0x008fca00048060ff */
[----:B------:R1:W-:Y:S01]  /*9d430*/  STL [R1+0x4704], R26 ;  /* 0x0047041a01007387 */ /* 0x0003e20000100800 */
[----:B----4-:R-:W-:-:S05]  /*9d440*/  F2FP.SATFINITE.E5M2.F32.PACK_AB_MERGE_C R25, R222, R249, RZ ;  /* 0x000000f9de19723e */ /* 0x010fca00048060ff */
        /* <DEDUP_REMOVED lines=41> */
[----:B--2---:R-:W-:-:S03]  /*9d6e0*/  F2FP.SATFINITE.E5M2.F32.PACK_AB_MERGE_C R25, R170, R171, RZ ;  /* 0x000000abaa19723e */ /* 0x004fc600048060ff */
[----:B------:R-:W2:Y:S04]  /*9d6f0*/  LDL.LU R29, [R1+0xc68] ;  /* 0x000c6800011d7983 */ /* 0x000ea80000300800 */
[----:B------:R3:W-:Y:S01]  /*9d700*/  STL [R1+0xe10], R25 ;  /* 0x000e101901007387 */ /* 0x0007e20000100800 */
[----:B0-----:R-:W-:-:S03]  /*9d710*/  F2FP.SATFINITE.E5M2.F32.PACK_AB_MERGE_C R24, R157, R168, RZ ;  /* 0x000000a89d18723e */ /* 0x001fc600048060ff */
[----:B------:R-:W2:Y:S04]  /*9d720*/  LDL.LU R28, [R1+0xc6c] ;  /* 0x000c6c00011c7983 */ /* 0x000ea80000300800 */
[----:B------:R0:W-:Y:S04]  /*9d730*/  STL [R1+0xe1c], R24 ;  /* 0x000e1c1801007387 */ /* 0x0001e80000100800 */
[----:B------:R-:W4:Y:S04]  /*9d740*/  LDL.LU R27, [R1+0xc70] ;  /* 0x000c7000011b7983 */ /* 0x000f280000300800 */
[----:B-1----:R-:W4:Y:S04]  /*9d750*/  LDL.LU R26, [R1+0xc74] ;  /* 0x000c7400011a7983 */ /* 0x002f280000300800 */
[----:B---3--:R-:W3:Y:S04]  /*9d760*/  LDL.LU R25, [R1+0xc78] ;  /* 0x000c780001197983 */ /* 0x008ee80000300800 */
[----:B------:R-:W3:Y:S04]  /*9d770*/  LDL.LU R153, [R1+0xc7c] ;  /* 0x000c7c0001997983 */ /* 0x000ee80000300800 */
[----:B------:R-:W3:Y:S04]  /*9d780*/  LDL.LU R154, [R1+0xc80] ;  /* 0x000c8000019a7983 */ /* 0x000ee80000300800 */
[----:B0-----:R-:W3:Y:S04]  /*9d790*/  LDL.LU R24, [R1+0xc84] ;  /* 0x000c840001187983 */ /* 0x001ee80000300800 */
[----:B------:R-:W3:Y:S04]  /*9d7a0*/  LDL.LU R152, [R1+0xc88] ;  /* 0x000c880001987983 */ /* 0x000ee80000300800 */
        /* <DEDUP_REMOVED lines=26> */
[----:B------:R-:W3:Y:S01]  /*9d950*/  LDL.LU R194, [R1+0xcf4] ;  /* 0x000cf40001c27983 */ /* 0x000ee20000300800 */
[----:B------:R-:W-:-:S03]  /*9d960*/  F2FP.SATFINITE.E5M2.F32.PACK_AB_MERGE_C R160, R160, R189, RZ ;  /* 0x000000bda0a0723e */ /* 0x000fc600048060ff */
[----:B------:R-:W3:Y:S01]  /*9d970*/  LDL.LU R193, [R1+0xcf8] ;  /* 0x000cf80001c17983 */ /* 0x000ee20000300800 */
[----:B------:R-:W-:-:S03]  /*9d980*/  F2FP.SATFINITE.E5M2.F32.PACK_AB_MERGE_C R155, R155, R188, RZ ;  /* 0x000000bc9b9b723e */ /* 0x000fc600048060ff */
[----:B------:R-:W3:Y:S01]  /*9d990*/  LDL.LU R192, [R1+0xcfc] ;  /* 0x000cfc0001c07983 */ /* 0x000ee20000300800 */
[----:B------:R-:W-:-:S03]  /*9d9a0*/  F2FP.SATFINITE.E5M2.F32.PACK_AB_MERGE_C R159, R159, R187, RZ ;  /* 0x000000bb9f9f723e */ /* 0x000fc600048060ff */
[----:B------:R-:W3:Y:S01]  /*9d9b0*/  LDL.LU R191, [R1+0xd00] ;  /* 0x000d000001bf7983 */ /* 0x000ee20000300800 */
[----:B------:R-:W-:-:S03]  /*9d9c0*/  F2FP.SATFINITE.E5M2.F32.PACK_AB_MERGE_C R158, R158, R186, RZ ;  /* 0x000000ba9e9e723e */ /* 0x000fc600048060ff */
        /* <DEDUP_REMOVED lines=23> */
[----:B--2---:R-:W-:-:S03]  /*9db40*/  F2FP.SATFINITE.E5M2.F32.PACK_AB_MERGE_C R28, R28, R29, RZ ;  /* 0x0000001d1c1c723e */ /* 0x004fc600048060ff */
[----:B------:R-:W2:Y:S04]  /*9db50*/  LDL.LU R29, [R1+0x51e4] ;  /* 0x0051e400011d7983 */ /* 0x000ea80000300800 */
[----:B------:R0:W-:Y:S01]  /*9db60*/  STL [R1+0xe18], R28 ;  /* 0x000e181c01007387 */ /* 0x0001e20000100800 */
[----:B----4-:R-:W-:-:S03]  /*9db70*/  F2FP.SATFINITE.E5M2.F32.PACK_AB_MERGE_C R26, R26, R27, RZ ;  /* 0x0000001b1a1a723e */ /* 0x010fc600048060ff */
[----:B0-----:R-:W2:Y:S01]  /*9db80*/  LDL.LU R28, [R1+0x51e0] ;  /* 0x0051e000011c7983 */ /* 0x001ea20000300800 */
[----:B---3--:R-:W-:-:S03]  /*9db90*/  F2FP.SATFINITE.E5M2.F32.PACK_AB_MERGE_C R153, R153, R25, RZ ;  /* 0x000000199999723e */ /* 0x008fc600048060ff */
[----:B------:R-:W3:Y:S04]  /*9dba0*/  LDL.LU R27, [R1+0x51dc] ;  /* 0x0051dc00011b7983 */ /* 0x000ee80000300800 */
[----:B------:R0:W-:Y:S04]  /*9dbb0*/  STL [R1+0xe24], R26 ;  /* 0x000e241a01007387 */ /* 0x0001e80000100800 */
[----:B0-----:R-:W3:Y:S04]  /*9dbc0*/  LDL.LU R26, [R1+0x51d8] ;  /* 0x0051d800011a7983 */ /* 0x001ee80000300800 */
[----:B------:R-:W4:Y:S04]  /*9dbd0*/  LDL.LU R25, [R1+0x51d4] ;  /* 0x0051d40001197983 */ /* 0x000f280000300800 */
[----:B------:R0:W-:Y:S02]  /*9dbe0*/  STL [R1+0xe20], R153 ;  /* 0x000e209901007387 */ /* 0x0001e40000100800 */
[----:B0-----:R-:W-:-:S02]  /*9dbf0*/  F2FP.SATFINITE.E5M2.F32.PACK_AB_MERGE_C R153, R24, R154, RZ ;  /* 0x0000009a1899723e */ /* 0x001fc400048060ff */
[----:B------:R-:W-:Y:S02]  /*9dc00*/  F2FP.SATFINITE.E5M2.F32.PACK_AB_MERGE_C R24, R252, R152, RZ ;  /* 0x00000098fc18723e */ /* 0x000fe400048060ff */
[----:B------:R-:W-:Y:S01]  /*9dc10*/  F2FP.SATFINITE.E5M2.F32.PACK_AB_MERGE_C R152, R250, R251, RZ ;  /* 0x000000fbfa98723e */ /* 0x000fe200048060ff */
        /* <DEDUP_REMOVED lines=23> */
[----:B------:R-:W-:-:S05]  /*9dd90*/  F2FP.SATFINITE.E5M2.F32.PACK_AB_MERGE_C R24, R196, R197, RZ ;  /* 0x000000c5c418723e */ /* 0x000fca00048060ff */
        /* <DEDUP_REMOVED lines=22> */
[----:B------:R-:W-:Y:S01]  /*9df00*/  STL [R1+0x4e08], R153 ;  /* 0x004e089901007387 */ /* 0x000fe20000100800 */
[----:B------:R-:W-:-:S05]  /*9df10*/  F2FP.SATFINITE.E5M2.F32.PACK_AB_MERGE_C R24, R172, R173, RZ ;  /* 0x000000adac18723e */ /* 0x000fca00048060ff */
[----:B------:R1:W-:Y:S01]  /*9df20*/  STL [R1+0x4e18], R24 ;  /* 0x004e181801007387 */ /* 0x0003e20000100800 */
[----:B0-----:R-:W-:-:S03]  /*9df30*/  F2FP.SATFINITE.E5M2.F32.PACK_AB_MERGE_C R152, R170, R171, RZ ;  /* 0x000000abaa98723e */ /* 0x001fc600048060ff */
[----:B-1----:R-:W2:Y:S01]  /*9df40*/  LDL.LU R24, [R1+0xd60] ;  /* 0x000d600001187983 */ /* 0x002ea20000300800 */
[----:B------:R-:W-:-:S03]  /*9df50*/  F2FP.SATFINITE.E5M2.F32.PACK_AB_MERGE_C R153, R157, R168, RZ ;  /* 0x000000a89d99723e */ /* 0x000fc600048060ff */
[----:B------:R0:W-:Y:S04]  /*9df60*/  STL [R1+0x4dd0], R152 ;  /* 0x004dd09801007387 */ /* 0x0001e80000100800 */
[----:B0-----:R-:W2:Y:S04]  /*9df70*/  LDL.LU R152, [R1+0xd64] ;  /* 0x000d640001987983 */ /* 0x001ea80000300800 */
[----:B------:R0:W-:Y:S04]  /*9df80*/  STL [R1+0x4dd4], R153 ;  /* 0x004dd49901007387 */ /* 0x0001e80000100800 */
[----:B0-----:R-:W3:Y:S04]  /*9df90*/  LDL.LU R153, [R1+0xd68] ;  /* 0x000d680001997983 */ /* 0x001ee80000300800 */
        /* <DEDUP_REMOVED lines=45> */
[----:B------:R-:W4:Y:S04]  /*9e270*/  LDL.LU R179, [R1] ;  /* 0x0000000001b37983 */ /* 0x000f280000300800 */
        /* <DEDUP_REMOVED lines=10> */
[----:B------:R-:W-:Y:S01]  /*9e320*/  STL [R1+0x4dac], R152 ;  /* 0x004dac9801007387 */ /* 0x000fe20000100800 */
[----:B---3--:R-:W-:Y:S02]  /*9e330*/  F2FP.SATFINITE.E5M2.F32.PACK_AB_MERGE_C R154, R154, R153, RZ ;  /* 0x000000999a9a723e */ /* 0x008fe400048060ff */
[----:B----4-:R-:W-:-:S03]  /*9e340*/  F2FP.SATFINITE.E5M2.F32.PACK_AB_MERGE_C R153, R251, R252, RZ ;  /* 0x000000fcfb99723e */ /* 0x010fc600048060ff */
[----:B------:R0:W-:Y:S04]  /*9e350*/  STL [R1+0x4dbc], R154 ;  /* 0x004dbc9a01007387 */ /* 0x0001e80000100800 */
[----:B------:R1:W-:Y:S01]  /*9e360*/  STL [R1+0x4d74], R153 ;  /* 0x004d749901007387 */ /* 0x0003e20000100800 */
[----:B------:R-:W-:Y:S02]  /*9e370*/  F2FP.SATFINITE.E5M2.F32.PACK_AB_MERGE_C R249, R249, R250, RZ ;  /* 0x000000faf9f9723e */ /* 0x000fe400048060ff */
[----:B0-----:R-:W-:-:S03]  /*9e380*/  F2FP.SATFINITE.E5M2.F32.PACK_AB_MERGE_C R154, R215, R222, RZ ;  /* 0x000000ded79a723e */ /* 0x001fc600048060ff */
[----:B------:R-:W-:Y:S01]  /*9e390*/  STL [R1+0x4d80], R249 ;  /* 0x004d80f901007387 */ /* 0x000fe20000100800 */
[----:B-1----:R-:W-:-:S03]  /*9e3a0*/  F2FP.SATFINITE.E5M2.F32.PACK_AB_MERGE_C R153, R213, R214, RZ ;  /* 0x000000d6d599723e */ /* 0x002fc600048060ff */
[----:B------:R0:W-:Y:S04]  /*9e3b0*/  STL [R1+0x4d34], R154 ;  /* 0x004d349a01007387 */ /* 0x0001e80000100800 */
[----:B------:R1:W-:Y:S01]  /*9e3c0*/  STL [R1+0x4d18], R153 ;  /* 0x004d189901007387 */ /* 0x0003e20000100800 */
[----:B------:R-:W-:Y:S02]  /*9e3d0*/  F2FP.SATFINITE.E5M2.F32.PACK_AB_MERGE_C R211, R211, R212, RZ ;  /* 0x000000d4d3d3723e */ /* 0x000fe400048060ff */
[----:B0-----:R-:W-:-:S03]  /*9e3e0*/  F2FP.SATFINITE.E5M2.F32.PACK_AB_MERGE_C R154, R209, R210, RZ ;  /* 0x000000d2d19a723e */ /* 0x001fc600048060ff */
[----:B------:R-:W-:Y:S01]  /*9e3f0*/  STL [R1+0x4cd0], R211 ;  /* 0x004cd0d301007387 */ /* 0x000fe20000100800 */
[----:B-1----:R-:W-:-:S03]  /*9e400*/  F2FP.SATFINITE.E5M2.F32.PACK_AB_MERGE_C R153, R207, R208, RZ ;  /* 0x000000d0cf99723e */ /* 0x002fc600048060ff */
[----:B------:R-:W-:Y:S01]  /*9e410*/  STL [R1+0x4ce4], R154 ;  /* 0x004ce49a01007387 */ /* 0x000fe20000100800 */
[----:B------:R-:W-:-:S03]  /*9e420*/  F2FP.SATFINITE.E5M2.F32.PACK_AB_MERGE_C R205, R205, R206, RZ ;  /* 0x000000cecdcd723e */ /* 0x000fc600048060ff */
[----:B------:R0:W-:Y:S04]  /*9e430*/  STL [R1+0x4c58], R153 ;  /* 0x004c589901007387 */ /* 0x0001e80000100800 */
[----:B------:R-:W-:Y:S01]  /*9e440*/  STL [R1+0x4c80], R205 ;  /* 0x004c80cd01007387 */ /* 0x000fe20000100800 */
[----:B0-----:R-:W-:-:S03]  /*9e450*/  F2FP.SATFINITE.E5M2.F32.PACK_AB_MERGE_C R153, R171, R202, RZ ;  /* 0x000000caab99723e */ /* 0x001fc600048060ff */
[----:B------:R-:W3:Y:S01]  /*9e460*/  LDL.LU R171, [R1+0x4660] ;  /* 0x0046600001ab7983 */ /* 0x000ee20000300800 */
[----:B------:R-:W-:-:S05]  /*9e470*/  F2FP.SATFINITE.E5M2.F32.PACK_AB_MERGE_C R154, R203, R204, RZ ;  /* 0x000000cccb9a723e */ /* 0x000fca00048060ff */
[----:B------:R0:W-:Y:S04]  /*9e480*/  STL [R1+0x4bec], R154 ;  /* 0x004bec9a01007387 */ /* 0x0001e80000100800 */
[----:B------:R1:W-:Y:S01]  /*9e490*/  STL [R1+0x4c1c], R153 ;  /* 0x004c1c9901007387 */ /* 0x0003e20000100800 */
[----:B0-----:R-:W-:Y:S02]  /*9e4a0*/  F2FP.SATFINITE.E5M2.F32.PACK_AB_MERGE_C R154, R200, R201, RZ ;  /* 0x000000c9c89a723e */ /* 0x001fe400048060ff */
[----:B-1----:R-:W-:Y:S02]  /*9e4b0*/  F2FP.SATFINITE.E5M2.F32.PACK_AB_MERGE_C R153, R198, R199, RZ ;  /* 0x000000c7c699723e */ /* 0x002fe400048060ff */
[----:B------:R-:W-:Y:S01]  /*9e4c0*/  F2FP.SATFINITE.E5M2.F32.PACK_AB_MERGE_C R196, R196, R197, RZ ;  /* 0x000000c5c4c4723e */ /* 0x000fe200048060ff */
[----:B------:R-:W-:Y:S04]  /*9e4d0*/  STL [R1+0x4ba8], R154 ;  /* 0x004ba89a01007387 */ /* 0x000fe80000100800 */
[----:B------:R-:W-:Y:S04]  /*9e4e0*/  STL [R1+0x4bc4], R153 ;  /* 0x004bc49901007387 */ /* 0x000fe80000100800 */
[----:B------:R-:W-:Y:S01]  /*9e4f0*/  STL [R1+0x4b70], R196 ;  /* 0x004b70c401007387 */ /* 0x000fe20000100800 */
[----:B------:R-:W-:-:S02]  /*9e500*/  F2FP.SATFINITE.E5M2.F32.PACK_AB_MERGE_C R189, R189, R190, RZ ;  /* 0x000000bebdbd723e */ /* 0x000fc400048060ff */
[----:B------:R-:W-:-:S03]  /*9e510*/  F2FP.SATFINITE.E5M2.F32.PACK_AB_MERGE_C R187, R187, R188, RZ ;  /* 0x000000bcbbbb723e */ /* 0x000fc600048060ff */
[----:B------:R-:W-:Y:S01]  /*9e520*/  STL [R1+0x80c], R189 ;  /* 0x00080cbd01007387 */ /* 0x000fe20000100800 */
[----:B------:R-:W-:-:S03]  /*9e530*/  F2FP.SATFINITE.E5M2.F32.PACK_AB_MERGE_C R185, R185, R186, RZ ;  /* 0x000000bab9b9723e */ /* 0x000fc600048060ff */
[----:B------:R-:W-:Y:S04]  /*9e540*/  STL [R1+0x810], R187 ;  /* 0x000810bb01007387 */ /* 0x000fe80000100800 */
[----:B------:R-:W-:Y:S01]  /*9e550*/  STL [R1+0x804], R185 ;  /* 0x000804b901007387 */ /* 0x000fe20000100800 */
[----:B------:R-:W-:-:S03]  /*9e560*/  F2FP.SATFINITE.E5M2.F32.PACK_AB_MERGE_C R182, R170, R182, RZ ;  /* 0x000000b6aab6723e */ /* 0x000fc600048060ff */
[----:B------:R-:W4:Y:S01]  /*9e570*/  LDL.LU R170, [R1+0x4648] ;  /* 0x0046480001aa7983 */ /* 0x000f220000300800 */
[----:B------:R-:W-:Y:S02]  /*9e580*/  F2FP.SATFINITE.E5M2.F32.PACK_AB_MERGE_C R183, R183, R184, RZ ;  /* 0x000000b8b7b7723e */ /* 0x000fe400048060ff */
[----:B------:R-:W-:-:S03]  /*9e590*/  F2FP.SATFINITE.E5M2.F32.PACK_AB_MERGE_C R180, R180, R181, RZ ;  /* 0x000000b5b4b4723e */ /* 0x000fc600048060ff */
[----:B------:R-:W-:Y:S04]  /*9e5a0*/  STL [R1+0x800], R183 ;  /* 0x000800b701007387 */ /* 0x000fe80000100800 */
[----:B------:R-:W-:Y:S01]  /*9e5b0*/  STL [R1+0x808], R182 ;  /* 0x000808b601007387 */ /* 0x000fe20000100800 */
[----:B------:R-:W-:-:S03]  /*9e5c0*/  F2FP.SATFINITE.E5M2.F32.PACK_AB_MERGE_C R178, R178, R179, RZ ;  /* 0x000000b3b2b2723e */ /* 0x000fc600048060ff */
[----:B------:R-:W-:Y:S01]  /*9e5d0*/  STL [R1+0x41c], R180 ;  /* 0x00041cb401007387 */ /* 0x000fe20000100800 */
[----:B------:R-:W-:-:S03]  /*9e5e0*/  F2FP.SATFINITE.E5M2.F32.PACK_AB_MERGE_C R176, R176, R177, RZ ;  /* 0x000000b1b0b0723e */ /* 0x000fc600048060ff */
[----:B------:R-:W-:Y:S01]  /*9e5f0*/  STL [R1+0x410], R178 ;  /* 0x000410b201007387 */ /* 0x000fe20000100800 */
[----:B------:R-:W-:-:S03]  /*9e600*/  F2FP.SATFINITE.E5M2.F32.PACK_AB_MERGE_C R174, R174, R175, RZ ;  /* 0x000000afaeae723e */ /* 0x000fc600048060ff */
[----:B------:R-:W-:Y:S01]  /*9e610*/  STL [R1+0x400], R176 ;  /* 0x000400b001007387 */ /* 0x000fe20000100800 */
[----:B------:R-:W-:-:S03]  /*9e620*/  F2FP.SATFINITE.E5M2.F32.PACK_AB_MERGE_C R172, R172, R173, RZ ;  /* 0x000000adacac723e */ /* 0x000fc600048060ff */
[----:B------:R-:W-:Y:S01]  /*9e630*/  STL [R1+0x418], R174 ;  /* 0x000418ae01007387 */ /* 0x000fe20000100800 */
[----:B------:R-:W-:-:S03]  /*9e640*/  LOP3.LUT R168, R168, 0xffff, RZ, 0xc0, !PT ;  /* 0x0000ffffa8a87812 */ /* 0x000fc600078ec0ff */
[----:B------:R0:W-:Y:S04]  /*9e650*/  STL [R1+0x414], R172 ;  /* 0x000414ac01007387 */ /* 0x0001e80000100800 */
[----:B------:R1:W-:Y:S01]  /*9e660*/  STL [R1+0xc54], R168 ;  /* 0x000c54a801007387 */ /* 0x0003e20000100800 */
[----:B0-----:R-:W-:-:S05]  /*9e670*/  LOP3.LUT R172, R155, 0xffff, RZ, 0xc0, !PT ;  /* 0x0000ffff9bac7812 */ /* 0x001fca00078ec0ff */
[----:B------:R0:W-:Y:S04]  /*9e680*/  STL [R1+0xc58], R172 ;  /* 0x000c58ac01007387 */ /* 0x0001e80000100800 */
[----:B------:R-:W2:Y:S01]  /*9e690*/  LDL.LU R173, [R1+0x4638] ;  /* 0x0046380001ad7983 */ /* 0x000ea20000300800 */
[----:B------:R-:W-:Y:S02]  /*9e6a0*/  LOP3.LUT R222, R163, 0xffff, RZ, 0xc0, !PT ;  /* 0x0000ffffa3de7812 */ /* 0x000fe400078ec0ff */
[----:B------:R-:W-:-:S04]  /*9e6b0*/  SHF.R.U32.HI R163, RZ, 0x8, R172 ;  /* 0x00000008ffa37819 */ /* 0x000fc800000116ac */
[----:B------:R-:W-:-:S04]  /*9e6c0*/  LOP3.LUT R163, R163, 0xffff, RZ, 0xc0, !PT ;  /* 0x0000ffffa3a37812 */ /* 0x000fc800078ec0ff */
[----:B------:R-:W-:Y:S02]  /*9e6d0*/  PRMT R156, R163, 0x3340, R156 ;  /* 0x00003340a39c7816 */ /* 0x000fe4000000009c */
[----:B------:R-:W-:Y:S02]  /*9e6e0*/  LOP3.LUT R163, R160, 0xffff, RZ, 0xc0, !PT ;  /* 0x0000ffffa0a37812 */ /* 0x000fe400078ec0ff */
[----:B------:R-:W-:Y:S02]  /*9e6f0*/  SHF.R.U32.HI R155, RZ, 0x8, R168 ;  /* 0x00000008ff9b7819 */ /* 0x000fe400000116a8 */
[----:B-1----:R-:W-:Y:S02]  /*9e700*/  SHF.R.U32.HI R168, RZ, 0x8, R222 ;  /* 0x00000008ffa87819 */ /* 0x002fe400000116de */
[----:B------:R-:W-:Y:S02]  /*9e710*/  LOP3.LUT R155, R155, 0xffff, RZ, 0xc0, !PT ;  /* 0x0000ffff9b9b7812 */ /* 0x000fe400078ec0ff */
[----:B------:R-:W-:-:S04]  /*9e720*/  LOP3.LUT R168, R168, 0xffff, RZ, 0xc0, !PT ;  /* 0x0000ffffa8a87812 */ /* 0x000fc800078ec0ff */
[----:B------:R-:W-:Y:S02]  /*9e730*/  PRMT R168, R155, 0x3340, R168 ;  /* 0x000033409ba87816 */ /* 0x000fe400000000a8 */
[----:B------:R-:W-:Y:S02]  /*9e740*/  SHF.R.U32.HI R160, RZ, 0x8, R165 ;  /* 0x00000008ffa07819 */ /* 0x000fe400000116a5 */
[----:B------:R-:W-:Y:S02]  /*9e750*/  LOP3.LUT R162, R162, 0xffff, RZ, 0xc0, !PT ;  /* 0x0000ffffa2a27812 */ /* 0x000fe400078ec0ff */
[----:B---3--:R-:W-:-:S05]  /*9e760*/  LOP3.LUT R171, R171, 0xffff, RZ, 0xc0, !PT ;  /* 0x0000ffffabab7812 */ /* 0x008fca00078ec0ff */
[----:B------:R1:W-:Y:S04]  /*9e770*/  STL [R1+0xc30], R171 ;  /* 0x000c30ab01007387 */ /* 0x0003e80000100800 */
[----:B------:R4:W-:Y:S04]  /*9e780*/  STL [R1+0xc24], R165 ;  /* 0x000c24a501007387 */ /* 0x0009e80000100800 */
[----:B------:R3:W-:Y:S04]  /*9e790*/  STL [R1+0xc18], R163 ;  /* 0x000c18a301007387 */ /* 0x0007e80000100800 */
[----:B0-----:R-:W2:Y:S01]  /*9e7a0*/  LDL.LU R172, [R1+0x466c] ;  /* 0x00466c0001ac7983 */ /* 0x001ea20000300800 */
[----:B------:R-:W-:-:S03]  /*9e7b0*/  SHF.R.U32.HI R155, RZ, 0x8, R171 ;  /* 0x00000008ff9b7819 */ /* 0x000fc600000116ab */
[----:B-1----:R-:W2:Y:S01]  /*9e7c0*/  LDL.LU R171, [R1+0x4678] ;  /* 0x0046780001ab7983 */ /* 0x002ea20000300800 */
[----:B----4-:R-:W-:-:S05]  /*9e7d0*/  LOP3.LUT R165, R170, 0xffff, RZ, 0xc0, !PT ;  /* 0x0000ffffaaa57812 */ /* 0x010fca00078ec0ff */
[----:B------:R-:W-:Y:S04]  /*9e7e0*/  STL [R1+0xc2c], R165 ;  /* 0x000c2ca501007387 */ /* 0x000fe80000100800 */
[----:B------:R0:W-:Y:S04]  /*9e7f0*/  STL [R1+0xc1c], R162 ;  /* 0x000c1ca201007387 */ /* 0x0001e80000100800 */
[----:B------:R-:W4:Y:S01]  /*9e800*/  LDL.LU R170, [R1+0x464c] ;  /* 0x00464c0001aa7983 */ /* 0x000f220000300800 */
[----:B---3--:R-:W-:Y:S02]  /*9e810*/  SHF.R.U32.HI R163, RZ, 0x8, R163 ;  /* 0x00000008ffa37819 */ /* 0x008fe400000116a3 */
[----:B------:R-:W-:-:S02]  /*9e820*/  LOP3.LUT R155, R155, 0xffff, RZ, 0xc0, !PT ;  /* 0x0000ffff9b9b7812 */ /* 0x000fc400078ec0ff */
[----:B------:R-:W-:Y:S02]  /*9e830*/  LOP3.LUT R160, R160, 0xffff, RZ, 0xc0, !PT ;  /* 0x0000ffffa0a07812 */ /* 0x000fe400078ec0ff */
[----:B------:R-:W-:Y:S02]  /*9e840*/  LOP3.LUT R163, R163, 0xffff, RZ, 0xc0, !PT ;  /* 0x0000ffffa3a37812 */ /* 0x000fe400078ec0ff */
[----:B------:R-:W-:Y:S02]  /*9e850*/  F2FP.SATFINITE.E5M2.F32.PACK_AB_MERGE_C R154, R194, R195, RZ ;  /* 0x000000c3c29a723e */ /* 0x000fe400048060ff */
[----:B------:R-:W-:Y:S02]  /*9e860*/  PRMT R160, R155, 0x3340, R160 ;  /* 0x000033409ba07816 */ /* 0x000fe400000000a0 */
[----:B------:R-:W-:Y:S02]  /*9e870*/  PRMT R155, R163, 0x3340, R0 ;  /* 0x00003340a39b7816 */ /* 0x000fe40000000000 */
[----:B------:R-:W-:-:S02]  /*9e880*/  LOP3.LUT R163, R154, 0xffff, RZ, 0xc0, !PT ;  /* 0x0000ffff9aa37812 */ /* 0x000fc400078ec0ff */
[----:B------:R-:W-:Y:S02]  /*9e890*/  SHF.R.U32.HI R154, RZ, 0x8, R165 ;  /* 0x00000008ff9a7819 */ /* 0x000fe400000116a5 */
[----:B0-----:R-:W-:Y:S01]  /*9e8a0*/  SHF.R.U32.HI R162, RZ, 0x8, R162 ;  /* 0x00000008ffa27819 */ /* 0x001fe200000116a2 */
[----:B------:R0:W-:Y:S01]  /*9e8b0*/  STL [R1+0xc14], R163 ;  /* 0x000c14a301007387 */ /* 0x0001e20000100800 */
[----:B------:R-:W-:Y:S02]  /*9e8c0*/  F2FP.SATFINITE.E5M2.F32.PACK_AB_MERGE_C R153, R192, R193, RZ ;  /* 0x000000c1c099723e */ /* 0x000fe400048060ff */
[----:B------:R-:W-:Y:S02]  /*9e8d0*/  LOP3.LUT R154, R154, 0xffff, RZ, 0xc0, !PT ;  /* 0x0000ffff9a9a7812 */ /* 0x000fe400078ec0ff */
[----:B------:R-:W-:Y:S02]  /*9e8e0*/  LOP3.LUT R162, R162, 0xffff, RZ, 0xc0, !PT ;  /* 0x0000ffffa2a27812 */ /* 0x000fe400078ec0ff */
[----:B0-----:R-:W-:-:S02]  /*9e8f0*/  SHF.R.U32.HI R163, RZ, 0x8, R163 ;  /* 0x00000008ffa37819 */ /* 0x001fc400000116a3 */
[----:B------:R-:W-:Y:S02]  /*9e900*/  LOP3.LUT R161, R161, 0xffff, RZ, 0xc0, !PT ;  /* 0x0000ffffa1a17812 */ /* 0x000fe400078ec0ff */
[----:B------:R-:W-:Y:S02]  /*9e910*/  LOP3.LUT R163, R163, 0xffff, RZ, 0xc0, !PT ;  /* 0x0000ffffa3a37812 */ /* 0x000fe400078ec0ff */
[----:B------:R-:W-:Y:S02]  /*9e920*/  LOP3.LUT R165, R153, 0xffff, RZ, 0xc0, !PT ;  /* 0x0000ffff99a57812 */ /* 0x000fe400078ec0ff */
[----:B------:R-:W-:Y:S02]  /*9e930*/  PRMT R162, R154, 0x3340, R162 ;  /* 0x000033409aa27816 */ /* 0x000fe400000000a2 */
[----:B------:R-:W-:Y:S02]  /*9e940*/  PRMT R154, R163, 0x3340, R0 ;  /* 0x00003340a39a7816 */ /* 0x000fe40000000000 */
[----:B------:R-:W-:-:S02]  /*9e950*/  SHF.R.U32.HI R163, RZ, 0x8, R161 ;  /* 0x00000008ffa37819 */ /* 0x000fc400000116a1 */
[----:B--2---:R-:W-:-:S04]  /*9e960*/  LOP3.LUT R173, R173, 0xffff, RZ, 0xc0, !PT ;  /* 0x0000ffffadad7812 */ /* 0x004fc800078ec0ff */
[----:B------:R-:W-:Y:S01]  /*9e970*/  SHF.R.U32.HI R153, RZ, 0x8, R173 ;  /* 0x00000008ff997819 */ /* 0x000fe200000116ad */
[----:B------:R-:W-:Y:S04]  /*9e980*/  STL [R1+0x824], R173 ;  /* 0x000824ad01007387 */ /* 0x000fe80000100800 */
[----:B------:R0:W-:Y:S01]  /*9e990*/  STL [R1+0x820], R161 ;  /* 0x000820a101007387 */ /* 0x0001e20000100800 */
[----:B------:R-:W-:Y:S02]  /*9e9a0*/  LOP3.LUT R153, R153, 0xffff, RZ, 0xc0, !PT ;  /* 0x0000ffff99997812 */ /* 0x000fe400078ec0ff */
[----:B------:R-:W-:Y:S02]  /*9e9b0*/  LOP3.LUT R163, R163, 0xffff, RZ, 0xc0, !PT ;  /* 0x0000ffffa3a37812 */ /* 0x000fe400078ec0ff */
[----:B0-----:R-:W-:-:S04]  /*9e9c0*/  SHF.R.U32.HI R161, RZ, 0x8, R165 ;  /* 0x00000008ffa17819 */ /* 0x001fc800000116a5 */
[----:B------:R-:W-:Y:S02]  /*9e9d0*/  LOP3.LUT R161, R161, 0xffff, RZ, 0xc0, !PT ;  /* 0x0000ffffa1a17812 */ /* 0x000fe400078ec0ff */
[----:B------:R-:W-:Y:S02]  /*9e9e0*/  PRMT R163, R153, 0x3340, R163 ;  /* 0x0000334099a37816 */ /* 0x000fe400000000a3 */
[----:B------:R-:W-:Y:S01]  /*9e9f0*/  PRMT R153, R161, 0x3340, R0 ;  /* 0x00003340a1997816 */ /* 0x000fe20000000000 */
[----:B------:R-:W-:Y:S01]  /*9ea00*/  STL [R1+0xc10], R165 ;  /* 0x000c10a501007387 */ /* 0x000fe20000100800 */
[----:B------:R-:W-:Y:S02]  /*9ea10*/  PRMT R162, R162, 0x5410, R154 ;  /* 0x00005410a2a27816 */ /* 0x000fe4000000009a */
[----:B------:R-:W-:Y:S02]  /*9ea20*/  PRMT R163, R163, 0x5410, R153 ;  /* 0x00005410a3a37816 */ /* 0x000fe40000000099 */
[----:B------:R-:W-:-:S02]  /*9ea30*/  LOP3.LUT R153, R159, 0xffff, RZ, 0xc0, !PT ;  /* 0x0000ffff9f997812 */ /* 0x000fc400078ec0ff */
[----:B------:R-:W-:-:S03]  /*9ea40*/  LOP3.LUT R154, R167, 0xffff, RZ, 0xc0, !PT ;  /* 0x0000ffffa79a7812 */ /* 0x000fc600078ec0ff */
[----:B------:R0:W-:Y:S02]  /*9ea50*/  STL [R1+0xc4c], R153 ;  /* 0x000c4c9901007387 */ /* 0x0001e40000100800 */
[----:B0-----:R-:W-:Y:S02]  /*9ea60*/  PRMT R153, R153, 0x3340, R0 ;  /* 0x0000334099997816 */ /* 0x001fe40000000000 */
[----:B------:R-:W-:Y:S02]  /*9ea70*/  F2FP.SATFINITE.E5M2.F32.PACK_AB_MERGE_C R157, R157, R191, RZ ;  /* 0x000000bf9d9d723e */ /* 0x000fe400048060ff */
[----:B------:R-:W-:Y:S02]  /*9ea80*/  PRMT R161, R168, 0x5410, R156 ;  /* 0x00005410a8a17816 */ /* 0x000fe4000000009c */
[----:B------:R-:W-:Y:S01]  /*9ea90*/  ISETP.LT.AND P2, PT, R9, UR14, !P2 ;  /* 0x0000000e09007c0c */ /* 0x000fe2000d741270 */
[----:B------:R-:W-:Y:S01]  /*9eaa0*/  ULDC.64 UR14, c[0x0][0x228] ;  /* 0x00008a00000e7ab9 */ /* 0x000fe20000000a00 */
[----:B------:R-:W-:-:S11]  /*9eab0*/  LOP3.LUT R223, R223, 0xff7fffff, RZ, 0xc0, !PT ;  /* 0xff7fffffdfdf7812 */ /* 0x000fd600078ec0ff */
[----:B------:R-:W-:-:S04]  /*9eac0*/  @P2 LOP3.LUT R223, R223, 0x800000, RZ, 0xfc, !PT ;  /* 0x00800000dfdf2812 */ /* 0x000fc800078efcff */
[----:B------:R-:W-:Y:S02]  /*9ead0*/  LOP3.LUT R223, R223, 0xffbfffff, RZ, 0xc0, !PT ;  /* 0xffbfffffdfdf7812 */ /* 0x000fe400078ec0ff */
[----:B------:R-:W-:-:S05]  /*9eae0*/  LOP3.LUT R165, R172, 0xffff, RZ, 0xc0, !PT ;  /* 0x0000ffffaca57812 */ /* 0x000fca00078ec0ff */
[----:B------:R-:W-:Y:S04]  /*9eaf0*/  STL [R1+0xc3c], R165 ;  /* 0x000c3ca501007387 */ /* 0x000fe80000100800 */
[----:B------:R0:W-:Y:S01]  /*9eb00*/  STL [R1+0xc20], R154 ;  /* 0x000c209a01007387 */ /* 0x0001e20000100800 */
[----:B------:R-:W-:Y:S02]  /*9eb10*/  LOP3.LUT R159, R171, 0xffff, RZ, 0xc0, !PT ;  /* 0x0000ffffab9f7812 */ /* 0x000fe400078ec0ff */
[----:B0-----:R-:W-:-:S04]  /*9eb20*/  PRMT R154, R165, 0x3340, R154 ;  /* 0x00003340a59a7816 */ /* 0x001fc8000000009a */
[----:B------:R-:W-:Y:S02]  /*9eb30*/  PRMT R154, R154, 0x5410, R153 ;  /* 0x000054109a9a7816 */ /* 0x000fe40000000099 */
[----:B------:R-:W-:-:S03]  /*9eb40*/  LOP3.LUT R153, R158, 0xffff, RZ, 0xc0, !PT ;  /* 0x0000ffff9e997812 */ /* 0x000fc600078ec0ff */
[----:B------:R0:W-:Y:S04]  /*9eb50*/  STL [R1+0x81c], R154 ;  /* 0x00081c9a01007387 */ /* 0x0001e80000100800 */
[----:B------:R-:W-:Y:S01]  /*9eb60*/  STL [R1+0xc40], R159 ;  /* 0x000c409f01007387 */ /* 0x000fe20000100800 */
[----:B0-----:R-:W-:-:S03]  /*9eb70*/  LOP3.LUT R154, R166, 0xffff, RZ, 0xc0, !PT ;  /* 0x0000ffffa69a7812 */ /* 0x001fc600078ec0ff */
[----:B------:R0:W-:Y:S01]  /*9eb80*/  STL [R1+0xc34], R153 ;  /* 0x000c349901007387 */ /* 0x0001e20000100800 */
[----:B------:R-:W-:-:S03]  /*9eb90*/  LOP3.LUT R158, R157, 0xffff, RZ, 0xc0, !PT ;  /* 0x0000ffff9d9e7812 */ /* 0x000fc600078ec0ff */
[----:B------:R1:W-:Y:S01]  /*9eba0*/  STL [R1+0xc28], R154 ;  /* 0x000c289a01007387 */ /* 0x0003e20000100800 */
[----:B------:R-:W-:Y:S02]  /*9ebb0*/  LOP3.LUT R157, R164, 0xffff, RZ, 0xc0, !PT ;  /* 0x0000ffffa49d7812 */ /* 0x000fe400078ec0ff */
[----:B0-----:R-:W-:Y:S02]  /*9ebc0*/  PRMT R153, R153, 0x3340, R0 ;  /* 0x0000334099997816 */ /* 0x001fe40000000000 */
[----:B-1----:R-:W-:-:S04]  /*9ebd0*/  PRMT R154, R159, 0x3340, R154 ;  /* 0x000033409f9a7816 */ /* 0x002fc8000000009a */
[----:B------:R-:W-:Y:S02]  /*9ebe0*/  PRMT R154, R154, 0x5410, R153 ;  /* 0x000054109a9a7816 */ /* 0x000fe40000000099 */
[----:B------:R-:W-:Y:S02]  /*9ebf0*/  PRMT R153, R158, 0x3340, R0 ;  /* 0x000033409e997816 */ /* 0x000fe40000000000 */
[----:B----4-:R-:W-:-:S05]  /*9ec00*/  LOP3.LUT R156, R170, 0xffff, RZ, 0xc0, !PT ;  /* 0x0000ffffaa9c7812 */ /* 0x010fca00078ec0ff */
[----:B------:R-:W-:Y:S04]  /*9ec10*/  STL [R1+0xc48], R156 ;  /* 0x000c489c01007387 */ /* 0x000fe80000100800 */
[----:B------:R-:W-:Y:S04]  /*9ec20*/  STL [R1+0xc44], R158 ;  /* 0x000c449e01007387 */ /* 0x000fe80000100800 */
[----:B------:R-:W-:Y:S04]  /*9ec30*/  STL [R1+0xc38], R157 ;  /* 0x000c389d01007387 */ /* 0x000fe80000100800 */
[----:B------:R0:W-:Y:S02]  /*9ec40*/  STL [R1+0x818], R154 ;  /* 0x0008189a01007387 */ /* 0x0001e40000100800 */
[----:B0-----:R-:W-:-:S04]  /*9ec50*/  PRMT R154, R156, 0x3340, R157 ;  /* 0x000033409c9a7816 */ /* 0x001fc8000000009d */
[----:B------:R-:W-:-:S05]  /*9ec60*/  PRMT R153, R154, 0x5410, R153 ;  /* 0x000054109a997816 */ /* 0x000fca0000000099 */
[----:B------:R0:W-:Y:S02]  /*9ec70*/  STL [R1+0x814], R153 ;  /* 0x0008149901007387 */ /* 0x0001e40000100800 */
[----:B0-----:R-:W-:-:S05]  /*9ec80*/  VIADD R153, R8, 0x81 ;  /* 0x0000008108997836 */ /* 0x001fca0000000000 */
[----:B------:R-:W-:Y:S01]  /*9ec90*/  ISETP.GE.AND P2, PT, R153, UR43, PT ;  /* 0x0000002b99007c0c */ /* 0x000fe2000bf46270 */
[----:B------:R-:W-:Y:S01]  /*9eca0*/  VIADD R153, R8, 0x80 ;  /* 0x0000008008997836 */ /* 0x000fe20000000000 */
[----:B------:R-:W-:Y:S01]  /*9ecb0*/  LOP3.LUT R221, R221, 0x7fffffff, RZ, 0xc0, !PT ;  /* 0x7fffffffdddd7812 */ /* 0x000fe200078ec0ff */
[----:B------:R-:W-:Y:S01]  /*9ecc0*/  ULDC UR43, c[0x0][0x228] ;  /* 0x00008a00002b7ab9 */ /* 0x000fe20000000800 */
[----:B------:R-:W-:Y:S02]  /*9ecd0*/  ISETP.LT.AND P5, PT, R10, UR14, !P2 ;  /* 0x0000000e0a007c0c */ /* 0x000fe4000d7a1270 */
        /* <DEDUP_REMOVED lines=93> */
[----:B------:R-:W-:-:S06]  /*9f2b0*/  @P5 LOP3.LUT R223, R223, 0x4, RZ, 0xfc, !PT ;  /* 0x00000004dfdf5812 */ /* 0x000fcc00078efcff */
[----:B------:R-:W-:Y:S02]  /*9f2c0*/  @P2 LOP3.LUT R221, R221, 0x80000000, RZ, 0xfc, !PT ;  /* 0x80000000dddd2812 */ /* 0x000fe400078efcff */
[----:B------:R-:W-:Y:S02]  /*9f2d0*/  ISETP.GE.AND P2, PT, R153, UR7, PT ;  /* 0x0000000799007c0c */ /* 0x000fe4000bf46270 */
[----:B------:R-:W-:Y:S02]  /*9f2e0*/  LOP3.LUT R223, R223, 0xfffffffd, RZ, 0xc0, !PT ;  /* 0xfffffffddfdf7812 */ /* 0x000fe400078ec0ff */
[----:B------:R-:W-:Y:S01]  /*9f2f0*/  LOP3.LUT R221, R221, 0xbfffffff, RZ, 0xc0, !PT ;  /* 0xbfffffffdddd7812 */ /* 0x000fe200078ec0ff */
[----:B------:R-:W-:Y:S01]  /*9f300*/  VIADD R153, R8, 0x7a ;  /* 0x0000007a08997836 */ /* 0x000fe20000000000 */
[----:B------:R-:W-:Y:S01]  /*9f310*/  ISETP.LT.AND P5, PT, R10, UR8, !P2 ;  /* 0x000000080a007c0c */ /* 0x000fe2000d7a1270 */
[----:B------:R-:W-:Y:S01]  /*9f320*/  ULDC.64 UR6, c[0x0][0x228] ;  /* 0x00008a0000067ab9 */ /* 0x000fe20000000a00 */
[----:B------:R-:W-:-:S02]  /*9f330*/  @P4 LOP3.LUT R223, R223, 0x2, RZ, 0xfc, !PT ;  /* 0x00000002dfdf4812 */ /* 0x000fc400078efcff */
[----:B------:R-:W-:Y:S01]  /*9f340*/  ISETP.LT.AND P4, PT, R11, UR25, !P2 ;  /* 0x000000190b007c0c */ /* 0x000fe2000d781270 */
[----:B------:R-:W-:Y:S01]  /*9f350*/  ULDC UR25, c[0x0][0x228] ;  /* 0x00008a0000197ab9 */ /* 0x000fe20000000800 */
[----:B------:R-:W-:-:S04]  /*9f360*/  LOP3.LUT R223, R223, 0xfffffffe, RZ, 0xc0, !PT ;  /* 0xfffffffedfdf7812 */ /* 0x000fc800078ec0ff */
[----:B------:R-:W-:-:S03]  /*9f370*/  @P3 LOP3.LUT R223, R223, 0x1, RZ, 0xfc, !PT ;  /* 0x00000001dfdf3812 */ /* 0x000fc600078efcff */
        /* <DEDUP_REMOVED lines=131> */
[----:B------:R-:W-:-:S05]  /*9fbb0*/  LOP3.LUT R221, R221, 0xfffffffb, RZ, 0xc0, !PT ;  /* 0xfffffffbdddd7812 */ /* 0x000fca00078ec0ff */
        /* <DEDUP_REMOVED lines=8> */
[----:B------:R-:W-:Y:S01]  /*9fc40*/  @P4 LOP3.LUT R221, R221, 0x2, RZ, 0xfc, !PT ;  /* 0x00000002dddd4812 */ /* 0x000fe200078efcff */
[----:B------:R-:W-:Y:S01]  /*9fc50*/  ULDC UR8, c[0x0][0x228] ;  /* 0x00008a0000087ab9 */ /* 0x000fe20000000800 */
        /* <DEDUP_REMOVED lines=40> */
[----:B------:R-:W-:-:S06]  /*9fee0*/  ULDC.64 UR18, c[0x0][0x228] ;  /* 0x00008a0000127ab9 */ /* 0x000fcc0000000a00 */
        /* <DEDUP_REMOVED lines=235> */
[----:B------:R-:W-:Y:S01]  /*a0da0*/  ULDC.64 UR36, c[0x0][0x228] ;  /* 0x00008a0000247ab9 */ /* 0x000fe20000000a00 */
        /* <DEDUP_REMOVED lines=8> */
[----:B------:R-:W-:Y:S01]  /*a0e30*/  ULDC UR7, c[0x0][0x228] ;  /* 0x00008a0000077ab9 */ /* 0x000fe20000000800 */
        /* <DEDUP_REMOVED lines=288> */
[----:B------:R-:W-:Y:S01]  /*a2040*/  ULDC.64 UR24, c[0x0][0x228] ;  /* 0x00008a0000187ab9 */ /* 0x000fe20000000a00 */
        /* <DEDUP_REMOVED lines=271> */
[----:B------:R-:W-:Y:S01]  /*a3140*/  ISETP.LT.AND P3, PT, R12, UR28, !P2 ;  /* 0x0000001c0c007c0c */ /* 0x000fe2000d761270 */
[----:B------:R-:W-:Y:S01]  /*a3150*/  VIADD R153, R8, 0x43 ;  /* 0x0000004308997836 */ /* 0x000fe20000000000 */
[----:B------:R-:W-:Y:S01]  /*a3160*/  ISETP.LT.AND P2, PT, R9, UR27, !P2 ;  /* 0x0000001b09007c0c */ /* 0x000fe2000d741270 */
[----:B------:R-:W-:Y:S01]  /*a3170*/  ULDC.64 UR28, c[0x0][0x228] ;  /* 0x00008a00001c7ab9 */ /* 0x000fe20000000a00 */
[----:B------:R-:W-:Y:S02]  /*a3180*/  LOP3.LUT R22, R22, 0x7fffffff, RZ, 0xc0, !PT ;  /* 0x7fffffff16167812 */ /* 0x000fe400078ec0ff */
[----:B------:R-:W-:-:S04]  /*a3190*/  LOP3.LUT R23, R23, 0xfffffffb, RZ, 0xc0, !PT ;  /* 0xfffffffb17177812 */ /* 0x000fc800078ec0ff */
[----:B------:R-:W-:-:S05]  /*a31a0*/  @P5 LOP3.LUT R23, R23, 0x4, RZ, 0xfc, !PT ;  /* 0x0000000417175812 */ /* 0x000fca00078efcff */
        /* <DEDUP_REMOVED lines=8> */
[----:B------:R-:W-:Y:S02]  /*a3230*/  ISETP.LT.AND P4, PT, R11, UR17, !P2 ;  /* 0x000000110b007c0c */ /* 0x000fe4000d781270 */
[----:B------:R-:W-:-:S04]  /*a3240*/  LOP3.LUT R23, R23, 0xfffffffe, RZ, 0xc0, !PT ;  /* 0xfffffffe17177812 */ /* 0x000fc800078ec0ff */
[----:B------:R-:W-:-:S03]  /*a3250*/  @P3 LOP3.LUT R23, R23, 0x1, RZ, 0xfc, !PT ;  /* 0x0000000117173812 */ /* 0x000fc600078efcff */
[----:B------:R-:W-:Y:S02]  /*a3260*/  @P5 LOP3.LUT R22, R22, 0x40000000, RZ, 0xfc, !PT ;  /* 0x4000000016165812 */ /* 0x000fe400078efcff */
[----:B------:R-:W-:Y:S02]  /*a3270*/  ISETP.LT.AND P3, PT, R12, UR14, !P2 ;  /* 0x0000000e0c007c0c */ /* 0x000fe4000d761270 */
        /* <DEDUP_REMOVED lines=126> */
[----:B------:R-:W-:-:S09]  /*a3a60*/  ISETP.LT.AND P3, PT, R12, UR39, !P2 ;  /* 0x000000270c007c0c */ /* 0x000fd2000d761270 */
[----:B------:R-:W-:Y:S01]  /*a3a70*/  @P5 LOP3.LUT R22, R22, 0x4, RZ, 0xfc, !PT ;  /* 0x0000000416165812 */ /* 0x000fe200078efcff */
[----:B------:R-:W-:Y:S01]  /*a3a80*/  VIADD R164, R169, UR18 ;  /* 0x00000012a9a47c36 */ /* 0x000fe20008000000 */
[----:B------:R-:W-:Y:S01]  /*a3a90*/  ISETP.LT.AND P2, PT, R9, UR38, !P2 ;  /* 0x0000002609007c0c */ /* 0x000fe2000d741270 */
[----:B------:R-:W-:Y:S01]  /*a3aa0*/  ULDC UR18, c[0x0][0x228] ;  /* 0x00008a0000127ab9 */ /* 0x000fe20000000800 */
[----:B------:R-:W-:Y:S01]  /*a3ab0*/  LOP3.LUT R22, R22, 0xfffffffd, RZ, 0xc0, !PT ;  /* 0xfffffffd16167812 */ /* 0x000fe200078ec0ff */
[----:B------:R-:W-:Y:S01]  /*a3ac0*/  ULDC UR38, c[0x0][0x228] ;  /* 0x00008a0000267ab9 */ /* 0x000fe20000000800 */
[----:B------:R-:W-:Y:S01]  /*a3ad0*/  LOP3.LUT R20, R20, 0x7fffffff, RZ, 0xc0, !PT ;  /* 0x7fffffff14147812 */ /* 0x000fe200078ec0ff */
[----:B------:R-:W-:-:S08]  /*a3ae0*/  ULDC UR39, c[0x0][0x228] ;  /* 0x00008a0000277ab9 */ /* 0x000fd00000000800 */
        /* <DEDUP_REMOVED lines=8> */
[----:B------:R-:W-:Y:S01]  /*a3b70*/  ULDC UR43, c[0x0][0x228] ;  /* 0x00008a00002b7ab9 */ /* 0x000fe20000000800 */
[----:B------:R-:W-:Y:S01]  /*a3b80*/  LOP3.LUT R22, R22, 0xfffffffe, RZ, 0xc0, !PT ;  /* 0xfffffffe16167812 */ /* 0x000fe200078ec0ff */
[----:B------:R-:W-:-:S03]  /*a3b90*/  ULDC UR17, c[0x0][0x248] ;  /* 0x0000920000117ab9 */ /* 0x000fc60000000800 */
[----:B------:R-:W-:Y:S02]  /*a3ba0*/  @P3 LOP3.LUT R22, R22, 0x1, RZ, 0xfc, !PT ;  /* 0x0000000116163812 */ /* 0x000fe400078efcff */
[----:B------:R-:W-:-:S03]  /*a3bb0*/  ISETP.LT.AND P3, PT, R12, UR42, !P2 ;  /* 0x0000002a0c007c0c */ /* 0x000fc6000d761270 */
[----:B------:R-:W-:Y:S01]  /*a3bc0*/  @P5 LOP3.LUT R21, R21, 0x40000000, RZ, 0xfc, !PT ;  /* 0x4000000015155812 */ /* 0x000fe200078efcff */
[----:B------:R-:W-:Y:S01]  /*a3bd0*/  VIADD R165, R164, UR17 ;  /* 0x00000011a4a57c36 */ /* 0x000fe20008000000 */
[----:B------:R-:W-:Y:S01]  /*a3be0*/  ISETP.LT.AND P2, PT, R9, UR41, !P2 ;  /* 0x0000002909007c0c */ /* 0x000fe2000d741270 */
[----:B------:R-:W-:Y:S01]  /*a3bf0*/  ULDC.64 UR40, c[0x0][0x228] ;  /* 0x00008a0000287ab9 */ /* 0x000fe20000000a00 */
[----:B------:R-:W-:Y:S01]  /*a3c00*/  LOP3.LUT R21, R21, 0xdfffffff, RZ, 0xc0, !PT ;  /* 0xdfffffff15157812 */ /* 0x000fe200078ec0ff */
[----:B------:R-:W-:Y:S01]  /*a3c10*/  ULDC UR17, c[0x0][0x248] ;  /* 0x0000920000117ab9 */ /* 0x000fe20000000800 */
[----:B------:R-:W-:Y:S01]  /*a3c20*/  LOP3.LUT R19, R19, 0x7fffffff, RZ, 0xc0, !PT ;  /* 0x7fffffff13137812 */ /* 0x000fe200078ec0ff */
[----:B------:R-:W-:Y:S01]  /*a3c30*/  ULDC UR42, c[0x0][0x228] ;  /* 0x00008a00002a7ab9 */ /* 0x000fe20000000800 */
[----:B------:R-:W-:-:S04]  /*a3c40*/  @P4 LOP3.LUT R21, R21, 0x20000000, RZ, 0xfc, !PT ;  /* 0x2000000015154812 */ /* 0x000fc800078efcff */
        /* <DEDUP_REMOVED lines=8> */
[----:B------:R-:W-:Y:S01]  /*a3cd0*/  VIADD R168, R165, UR17 ;  /* 0x00000011a5a87c36 */ /* 0x000fe20008000000 */
[----:B------:R-:W-:Y:S01]  /*a3ce0*/  ISETP.LT.AND P4, PT, R11, UR45, !P2 ;  /* 0x0000002d0b007c0c */ /* 0x000fe2000d781270 */
[----:B------:R-:W-:Y:S01]  /*a3cf0*/  ULDC UR45, c[0x0][0x228] ;  /* 0x00008a00002d7ab9 */ /* 0x000fe20000000800 */
[----:B------:R-:W-:Y:S01]  /*a3d00*/  ISETP.LT.AND P3, PT, R12, UR44, !P2 ;  /* 0x0000002c0c007c0c */ /* 0x000fe2000d761270 */
[----:B------:R-:W-:Y:S01]  /*a3d10*/  ULDC UR44, c[0x0][0x228] ;  /* 0x00008a00002c7ab9 */ /* 0x000fe20000000800 */
[----:B------:R-:W-:-:S07]  /*a3d20*/  ULDC UR23, c[0x0][0x228] ;  /* 0x00008a0000177ab9 */ /* 0x000fce0000000800 */
[----:B------:R-:W-:Y:S01]  /*a3d30*/  @P5 LOP3.LUT R21, R21, 0x4000000, RZ, 0xfc, !PT ;  /* 0x0400000015155812 */ /* 0x000fe200078efcff */
[----:B------:R-:W-:-:S03]  /*a3d40*/  ULDC UR17, c[0x0][0x248] ;  /* 0x0000920000117ab9 */ /* 0x000fc60000000800 */
[----:B------:R-:W-:-:S04]  /*a3d50*/  LOP3.LUT R21, R21, 0xfdffffff, RZ, 0xc0, !PT ;  /* 0xfdffffff15157812 */ /* 0x000fc800078ec0ff */
[----:B------:R-:W-:Y:S02]  /*a3d60*/  @P4 LOP3.LUT R21, R21, 0x2000000, RZ, 0xfc, !PT ;  /* 0x0200000015154812 */ /* 0x000fe400078efcff */
[----:B------:R-:W-:Y:S01]  /*a3d70*/  ISETP.LT.AND P2, PT, R9, UR46, !P2 ;  /* 0x0000002e09007c0c */ /* 0x000fe2000d741270 */
[----:B------:R-:W-:Y:S01]  /*a3d80*/  VIADD R167, R168, UR17 ;  /* 0x00000011a8a77c36 */ /* 0x000fe20008000000 */
[----:B------:R-:W-:Y:S01]  /*a3d90*/  LOP3.LUT R21, R21, 0xfeffffff, RZ, 0xc0, !PT ;  /* 0xfeffffff15157812 */ /* 0x000fe200078ec0ff */
[----:B------:R-:W-:Y:S01]  /*a3da0*/  ULDC UR17, c[0x0][0x248] ;  /* 0x0000920000117ab9 */ /* 0x000fe20000000800 */
[----:B------:R-:W-:Y:S01]  /*a3db0*/  LOP3.LUT R18, R18, 0x7fffffff, RZ, 0xc0, !PT ;  /* 0x7fffffff12127812 */ /* 0x000fe200078ec0ff */
[----:B------:R-:W-:Y:S01]  /*a3dc0*/  ULDC UR46, c[0x0][0x228] ;  /* 0x00008a00002e7ab9 */ /* 0x000fe20000000800 */
        /* <DEDUP_REMOVED lines=11> */
[----:B------:R-:W-:Y:S01]  /*a3e80*/  ULDC.64 UR34, c[0x0][0x228] ;  /* 0x00008a0000227ab9 */ /* 0x000fe20000000a00 */
[----:B------:R-:W-:Y:S01]  /*a3e90*/  ULDC UR40, c[0x0][0x228] ;  /* 0x00008a0000287ab9 */ /* 0x000fe20000000800 */
[----:B------:R-:W-:-:S06]  /*a3ea0*/  ULDC UR19, c[0x0][0x228] ;  /* 0x00008a0000137ab9 */ /* 0x000fcc0000000800 */
        /* <DEDUP_REMOVED lines=8> */
[----:B------:R-:W-:Y:S02]  /*a3f30*/  ULDC UR49, c[0x0][0x228] ;  /* 0x00008a0000317ab9 */ /* 0x000fe40000000800 */
        /* <DEDUP_REMOVED lines=11> */
[----:B------:R-:W-:Y:S01]  /*a3ff0*/  VIADD R172, R169, UR17 ;  /* 0x00000011a9ac7c36 */ /* 0x000fe20008000000 */
[----:B------:R-:W-:Y:S01]  /*a4000*/  ISETP.LT.AND P2, PT, R9, UR32, !P2 ;  /* 0x0000002009007c0c */ /* 0x000fe2000d741270 */
[----:B------:R-:W-:Y:S01]  /*a4010*/  ULDC UR17, c[0x0][0x248] ;  /* 0x0000920000117ab9 */ /* 0x000fe20000000800 */
[----:B------:R-:W-:Y:S01]  /*a4020*/  LOP3.LUT R21, R21, 0xfffdffff, RZ, 0xc0, !PT ;  /* 0xfffdffff15157812 */ /* 0x000fe200078ec0ff */
[----:B------:R-:W-:Y:S01]  /*a4030*/  ULDC UR32, c[0x0][0x228] ;  /* 0x00008a0000207ab9 */ /* 0x000fe20000000800 */
[----:B------:R-:W-:Y:S02]  /*a4040*/  ULDC UR33, c[0x0][0x228] ;  /* 0x00008a0000217ab9 */ /* 0x000fe40000000800 */
        /* <DEDUP_REMOVED lines=72> */
[----:B------:R-:W-:Y:S01]  /*a44d0*/  VIADD R176, R173, UR17 ;  /* 0x00000011adb07c36 */ /* 0x000fe20008000000 */
[----:B------:R-:W-:Y:S01]  /*a44e0*/  ISETP.LT.AND P3, PT, R12, UR45, !P2 ;  /* 0x0000002d0c007c0c */ /* 0x000fe2000d761270 */
[----:B------:R-:W-:Y:S01]  /*a44f0*/  ULDC UR17, c[0x0][0x248] ;  /* 0x0000920000117ab9 */ /* 0x000fe20000000800 */
[----:B------:R-:W-:-:S07]  /*a4500*/  ISETP.LT.AND P2, PT, R9, UR43, !P2 ;  /* 0x0000002b09007c0c */ /* 0x000fce000d741270 */
[----:B------:R-:W-:Y:S01]  /*a4510*/  @P5 LOP3.LUT R21, R21, 0x4, RZ, 0xfc, !PT ;  /* 0x0000000415155812 */ /* 0x000fe200078efcff */
[----:B------:R-:W-:Y:S01]  /*a4520*/  VIADD R175, R176, UR17 ;  /* 0x00000011b0af7c36 */ /* 0x000fe20008000000 */
[----:B------:R-:W-:Y:S01]  /*a4530*/  ULDC UR17, c[0x0][0x228] ;  /* 0x00008a0000117ab9 */ /* 0x000fe20000000800 */
[----:B------:R-:W-:Y:S01]  /*a4540*/  ULDC UR44, c[0x0][0x228] ;  /* 0x00008a00002c7ab9 */ /* 0x000fe20000000800 */
[----:B------:R-:W-:Y:S01]  /*a4550*/  ULDC UR43, c[0x0][0x228] ;  /* 0x00008a00002b7ab9 */ /* 0x000fe20000000800 */
[----:B------:R-:W-:Y:S01]  /*a4560*/  ULDC UR45, c[0x0][0x228] ;  /* 0x00008a00002d7ab9 */ /* 0x000fe20000000800 */
[----:B------:R-:W-:Y:S02]  /*a4570*/  @P2 LOP3.LUT R20, R20, 0x80000000, RZ, 0xfc, !PT ;  /* 0x8000000014142812 */ /* 0x000fe400078efcff */
[----:B------:R-:W-:-:S04]  /*a4580*/  ISETP.GE.AND P2, PT, R153, UR27, PT ;  /* 0x0000001b99007c0c */ /* 0x000fc8000bf46270 */
[----:B------:R-:W-:Y:S02]  /*a4590*/  ISETP.LT.AND P5, PT, R10, UR28, !P2 ;  /* 0x0000001c0a007c0c */ /* 0x000fe4000d7a1270 */
[----:B------:R-:W-:Y:S02]  /*a45a0*/  LOP3.LUT R21, R21, 0xfffffffd, RZ, 0xc0, !PT ;  /* 0xfffffffd15157812 */ /* 0x000fe400078ec0ff */
[----:B------:R-:W-:Y:S01]  /*a45b0*/  LOP3.LUT R20, R20, 0xbfffffff, RZ, 0xc0, !PT ;  /* 0xbfffffff14147812 */ /* 0x000fe200078ec0ff */
[----:B------:R-:W-:Y:S01]  /*a45c0*/  VIADD R174, R175, UR18 ;  /* 0x00000012afae7c36 */ /* 0x000fe20008000000 */
[----:B------:R-:W-:Y:S01]  /*a45d0*/  @P4 LOP3.LUT R21, R21, 0x2, RZ, 0xfc, !PT ;  /* 0x0000000215154812 */ /* 0x000fe200078efcff */
[----:B------:R-:W-:Y:S01]  /*a45e0*/  VIADD R153, R8, 0x32 ;  /* 0x0000003208997836 */ /* 0x000fe20000000000 */
[----:B------:R-:W-:Y:S01]  /*a45f0*/  ISETP.LT.AND P4, PT, R11, UR61, !P2 ;  /* 0x0000003d0b007c0c */ /* 0x000fe2000d781270 */
[----:B------:R-:W-:Y:S01]  /*a4600*/  ULDC UR28, c[0x0][0x248] ;  /* 0x00009200001c7ab9 */ /* 0x000fe20000000800 */
[----:B------:R-:W-:-:S03]  /*a4610*/  LOP3.LUT R21, R21, 0xfffffffe, RZ, 0xc0, !PT ;  /* 0xfffffffe15157812 */ /* 0x000fc600078ec0ff */
[----:B------:R-:W-:Y:S01]  /*a4620*/  @P5 LOP3.LUT R20, R20, 0x40000000, RZ, 0xfc, !PT ;  /* 0x4000000014145812 */ /* 0x000fe200078efcff */
[----:B------:R-:W-:Y:S01]  /*a4630*/  VIADD R177, R174, UR26 ;  /* 0x0000001aaeb17c36 */ /* 0x000fe20008000000 */
[----:B------:R-:W-:Y:S01]  /*a4640*/  @P3 LOP3.LUT R21, R21, 0x1, RZ, 0xfc, !PT ;  /* 0x0000000115153812 */ /* 0x000fe200078efcff */
[----:B------:R-:W-:Y:S01]  /*a4650*/  ULDC UR26, c[0x0][0x248] ;  /* 0x00009200001a7ab9 */ /* 0x000fe20000000800 */
[----:B------:R-:W-:Y:S01]  /*a4660*/  ISETP.LT.AND P3, PT, R12, UR60, !P2 ;  /* 0x0000003c0c007c0c */ /* 0x000fe2000d761270 */
[----:B------:R-:W-:Y:S01]  /*a4670*/  ULDC UR18, c[0x0][0x228] ;  /* 0x00008a0000127ab9 */ /* 0x000fe20000000800 */
[----:B------:R-:W-:Y:S01]  /*a4680*/  LOP3.LUT R20, R20, 0xdfffffff, RZ, 0xc0, !PT ;  /* 0xdfffffff14147812 */ /* 0x000fe200078ec0ff */
[----:B------:R-:W-:Y:S01]  /*a4690*/  VIADD R180, R177, UR26 ;  /* 0x0000001ab1b47c36 */ /* 0x000fe20008000000 */
[----:B------:R-:W-:Y:S01]  /*a46a0*/  ISETP.LT.AND P2, PT, R9, UR59, !P2 ;  /* 0x0000003b09007c0c */ /* 0x000fe2000d741270 */
[----:B------:R-:W-:Y:S01]  /*a46b0*/  ULDC UR26, c[0x0][0x248] ;  /* 0x00009200001a7ab9 */ /* 0x000fe20000000800 */
[----:B------:R-:W-:Y:S01]  /*a46c0*/  @P4 LOP3.LUT R20, R20, 0x20000000, RZ, 0xfc, !PT ;  /* 0x2000000014144812 */ /* 0x000fe200078efcff */
[----:B------:R-:W-:Y:S01]  /*a46d0*/  ULDC UR60, c[0x0][0x228] ;  /* 0x00008a00003c7ab9 */ /* 0x000fe20000000800 */
[----:B------:R-:W-:Y:S01]  /*a46e0*/  LOP3.LUT R17, R17, 0x7fffffff, RZ, 0xc0, !PT ;  /* 0x7fffffff11117812 */ /* 0x000fe200078ec0ff */
[----:B------:R-:W-:Y:S01]  /*a46f0*/  ULDC UR59, c[0x0][0x228] ;  /* 0x00008a00003b7ab9 */ /* 0x000fe20000000800 */
[----:B------:R-:W-:Y:S01]  /*a4700*/  LOP3.LUT R20, R20, 0xefffffff, RZ, 0xc0, !PT ;  /* 0xefffffff14147812 */ /* 0x000fe200078ec0ff */
[----:B------:R-:W-:Y:S01]  /*a4710*/  VIADD R179, R180, UR26 ;  /* 0x0000001ab4b37c36 */ /* 0x000fe20008000000 */
[----:B------:R-:W-:Y:S01]  /*a4720*/  ULDC UR26, c[0x0][0x248] ;  /* 0x00009200001a7ab9 */ /* 0x000fe20000000800 */
[----:B------:R-:W-:Y:S01]  /*a4730*/  ULDC UR61, c[0x0][0x228] ;  /* 0x00008a00003d7ab9 */ /* 0x000fe20000000800 */
[----:B------:R-:W-:Y:S01]  /*a4740*/  @P3 LOP3.LUT R20, R20, 0x10000000, RZ, 0xfc, !PT ;  /* 0x1000000014143812 */ /* 0x000fe200078efcff */
[----:B------:R-:W-:Y:S01]  /*a4750*/  VIADD R178, R179, UR26 ;  /* 0x0000001ab3b27c36 */ /* 0x000fe20008000000 */
[----:B------:R-:W-:-:S02]  /*a4760*/  ULDC UR26, c[0x0][0x248] ;  /* 0x00009200001a7ab9 */ /* 0x000fc40000000800 */
[----:B------:R-:W-:Y:S01]  /*a4770*/  LOP3.LUT R20, R20, 0xf7ffffff, RZ, 0xc0, !PT ;  /* 0xf7ffffff14147812 */ /* 0x000fe200078ec0ff */
[----:B------:R-:W-:Y:S01]  /*a4780*/  VIADD R181, R178, UR26 ;  /* 0x0000001ab2b57c36 */ /* 0x000fe20008000000 */
[----:B------:R-:W-:Y:S02]  /*a4790*/  ULDC.64 UR26, c[0x0][0x228] ;  /* 0x00008a00001a7ab9 */ /* 0x000fe40000000a00 */
[----:B------:R-:W-:Y:S02]  /*a47a0*/  @P2 LOP3.LUT R20, R20, 0x8000000, RZ, 0xfc, !PT ;  /* 0x0800000014142812 */ /* 0x000fe400078efcff */
[----:B------:R-:W-:Y:S02]  /*a47b0*/  ISETP.GE.AND P2, PT, R153, UR37, PT ;  /* 0x0000002599007c0c */ /* 0x000fe4000bf46270 */
[----:B------:R-:W-:Y:S01]  /*a47c0*/  LOP3.LUT R20, R20, 0xfbffffff, RZ, 0xc0, !PT ;  /* 0xfbffffff14147812 */ /* 0x000fe200078ec0ff */
[----:B------:R-:W-:Y:S01]  /*a47d0*/  VIADD R153, R8, 0x31 ;  /* 0x0000003108997836 */ /* 0x000fe20000000000 */
[----:B------:R-:W-:Y:S01]  /*a47e0*/  ISETP.LT.AND P5, PT, R10, UR26, !P2 ;  /* 0x0000001a0a007c0c */ /* 0x000fe2000d7a1270 */
[----:B------:R-:W-:Y:S01]  /*a47f0*/  ULDC.64 UR36, c[0x0][0x228] ;  /* 0x00008a0000247ab9 */ /* 0x000fe20000000a00 */
[----:B------:R-:W-:Y:S01]  /*a4800*/  ISETP.LT.AND P4, PT, R11, UR58, !P2 ;  /* 0x0000003a0b007c0c */ /* 0x000fe2000d781270 */
[----:B------:R-:W-:Y:S01]  /*a4810*/  VIADD R184, R181, UR28 ;  /* 0x0000001cb5b87c36 */ /* 0x000fe20008000000 */
[----:B------:R-:W-:Y:S01]  /*a4820*/  ISETP.LT.AND P3, PT, R12, UR57, !P2 ;  /* 0x000000390c007c0c */ /* 0x000fe2000d761270 */
[----:B------:R-:W-:-:S08]  /*a4830*/  ULDC UR26, c[0x0][0x248] ;  /* 0x00009200001a7ab9 */ /* 0x000fd00000000800 */
[----:B------:R-:W-:Y:S01]  /*a4840*/  @P5 LOP3.LUT R20, R20, 0x4000000, RZ, 0xfc, !PT ;  /* 0x0400000014145812 */ /* 0x000fe200078efcff */
[----:B------:R-:W-:Y:S01]  /*a4850*/  ULDC UR57, c[0x0][0x228] ;  /* 0x00008a0000397ab9 */ /* 0x000fe20000000800 */
[----:B------:R-:W-:Y:S02]  /*a4860*/  ULDC UR58, c[0x0][0x228] ;  /* 0x00008a00003a7ab9 */ /* 0x000fe40000000800 */
        /* <DEDUP_REMOVED lines=18> */
[----:B------:R-:W-:Y:S01]  /*a4990*/  ULDC UR26, c[0x0][0x248] ;  /* 0x00009200001a7ab9 */ /* 0x000fe20000000800 */
[----:B------:R-:W-:-:S07]  /*a49a0*/  ULDC UR36, c[0x0][0x228] ;  /* 0x00008a0000247ab9 */ /* 0x000fce0000000800 */
[----:B------:R-:W-:Y:S01]  /*a49b0*/  @P5 LOP3.LUT R20, R20, 0x400000, RZ, 0xfc, !PT ;  /* 0x0040000014145812 */ /* 0x000fe200078efcff */
[----:B------:R-:W-:Y:S01]  /*a49c0*/  ULDC UR55, c[0x0][0x228] ;  /* 0x00008a0000377ab9 */ /* 0x000fe20000000800 */
[----:B------:R-:W-:Y:S01]  /*a49d0*/  LOP3.LUT R16, R16, 0x7fffffff, RZ, 0xc0, !PT ;  /* 0x7fffffff10107812 */ /* 0x000fe200078ec0ff */
[----:B------:R-:W-:Y:S01]  /*a49e0*/  ULDC UR54, c[0x0][0x228] ;  /* 0x00008a0000367ab9 */ /* 0x000fe20000000800 */
        /* <DEDUP_REMOVED lines=37> */
[----:B------:R-:W-:Y:S01]  /*a4c40*/  VIADD R186, R187, UR26 ;  /* 0x0000001abbba7c36 */ /* 0x000fe20008000000 */
[----:B------:R-:W-:Y:S01]  /*a4c50*/  ISETP.LT.AND P3, PT, R12, UR47, !P2 ;  /* 0x0000002f0c007c0c */ /* 0x000fe2000d761270 */
[----:B------:R-:W-:Y:S01]  /*a4c60*/  ULDC.64 UR26, c[0x0][0x228] ;  /* 0x00008a00001a7ab9 */ /* 0x000fe20000000a00 */
[----:B------:R-:W-:-:S05]  /*a4c70*/  ULDC UR28, c[0x0][0x228] ;  /* 0x00008a00001c7ab9 */ /* 0x000fca0000000800 */
[----:B------:R-:W-:Y:S01]  /*a4c80*/  @P5 LOP3.LUT R20, R20, 0x4000, RZ, 0xfc, !PT ;  /* 0x0000400014145812 */ /* 0x000fe200078efcff */
[----:B------:R-:W-:Y:S01]  /*a4c90*/  ULDC UR47, c[0x0][0x228] ;  /* 0x00008a00002f7ab9 */ /* 0x000fe20000000800 */
[----:B------:R-:W-:Y:S02]  /*a4ca0*/  ULDC UR48, c[0x0][0x228] ;  /* 0x00008a0000307ab9 */ /* 0x000fe40000000800 */
        /* <DEDUP_REMOVED lines=29> */
[----:B------:R-:W-:Y:S01]  /*a4e80*/  VIADD R192, R189, UR6 ;  /* 0x00000006bdc07c36 */ /* 0x000fe20008000000 */
[----:B------:R-:W-:Y:S01]  /*a4e90*/  ISETP.LT.AND P5, PT, R10, UR8, !P2 ;  /* 0x000000080a007c0c */ /* 0x000fe2000d7a1270 */
[----:B------:R-:W-:Y:S01]  /*a4ea0*/  ULDC UR6, c[0x0][0x248] ;  /* 0x0000920000067ab9 */ /* 0x000fe20000000800 */
[----:B------:R-:W-:Y:S01]  /*a4eb0*/  ISETP.LT.AND P4, PT, R11, UR7, !P2 ;  /* 0x000000070b007c0c */ /* 0x000fe2000d781270 */
[----:B------:R-:W-:Y:S01]  /*a4ec0*/  VIADD R153, R8, 0x2c ;  /* 0x0000002c08997836 */ /* 0x000fe20000000000 */
[----:B------:R-:W-:Y:S01]  /*a4ed0*/  ISETP.LT.AND P3, PT, R12, UR13, !P2 ;  /* 0x0000000d0c007c0c */ /* 0x000fe2000d761270 */
[----:B------:R-:W-:-:S08]  /*a4ee0*/  ULDC.64 UR34, c[0x0][0x228] ;  /* 0x00008a0000227ab9 */ /* 0x000fd00000000a00 */
[----:B------:R-:W-:Y:S01]  /*a4ef0*/  @P5 LOP3.LUT R20, R20, 0x40, RZ, 0xfc, !PT ;  /* 0x0000004014145812 */ /* 0x000fe200078efcff */
[----:B------:R-:W-:Y:S01]  /*a4f00*/  VIADD R191, R192, UR6 ;  /* 0x00000006c0bf7c36 */ /* 0x000fe20008000000 */
[----:B------:R-:W-:Y:S01]  /*a4f10*/  ISETP.LT.AND P2, PT, R9, UR5, !P2 ;  /* 0x0000000509007c0c */ /* 0x000fe2000d741270 */
[----:B------:R-:W-:Y:S01]  /*a4f20*/  ULDC UR6, c[0x0][0x248] ;  /* 0x0000920000067ab9 */ /* 0x000fe20000000800 */
[----:B------:R-:W-:Y:S01]  /*a4f30*/  LOP3.LUT R20, R20, 0xffffffdf, RZ, 0xc0, !PT ;  /* 0xffffffdf14147812 */ /* 0x000fe200078ec0ff */
[----:B------:R-:W-:Y:S01]  /*a4f40*/  ULDC.64 UR12, c[0x0][0x228] ;  /* 0x00008a00000c7ab9 */ /* 0x000fe20000000a00 */
[----:B------:R-:W-:Y:S02]  /*a4f50*/  ULDC UR5, c[0x0][0x248] ;  /* 0x0000920000057ab9 */ /* 0x000fe40000000800 */
[----:B------:R-:W-:-:S04]  /*a4f60*/  @P4 LOP3.LUT R20, R20, 0x20, RZ, 0xfc, !PT ;  /* 0x0000002014144812 */ /* 0x000fc800078efcff */
[----:B------:R-:W-:-:S04]  /*a4f70*/  LOP3.LUT R20, R20, 0xffffffef, RZ, 0xc0, !PT ;  /* 0xffffffef14147812 */ /* 0x000fc800078ec0ff */
[----:B------:R-:W-:-:S04]  /*a4f80*/  @P3 LOP3.LUT R20, R20, 0x10, RZ, 0xfc, !PT ;  /* 0x0000001014143812 */ /* 0x000fc800078efcff */
[----:B------:R-:W-:Y:S01]  /*a4f90*/  LOP3.LUT R20, R20, 0xfffffff7, RZ, 0xc0, !PT ;  /* 0xfffffff714147812 */ /* 0x000fe200078ec0ff */
[----:B------:R-:W-:Y:S01]  /*a4fa0*/  VIADD R190, R191, UR6 ;  /* 0x00000006bfbe7c36 */ /* 0x000fe20008000000 */
[----:B------:R-:W-:Y:S02]  /*a4fb0*/  ULDC.64 UR6, c[0x0][0x228] ;  /* 0x00008a0000067ab9 */ /* 0x000fe40000000a00 */
[----:B------:R-:W-:Y:S02]  /*a4fc0*/  @P2 LOP3.LUT R20, R20, 0x8, RZ, 0xfc, !PT ;  /* 0x0000000814142812 */ /* 0x000fe400078efcff */
[----:B------:R-:W-:Y:S01]  /*a4fd0*/  ISETP.GE.AND P2, PT, R153, UR29, PT ;  /* 0x0000001d99007c0c */ /* 0x000fe2000bf46270 */
[----:B------:R-:W-:Y:S01]  /*a4fe0*/  VIADD R153, R8, 0x2b ;  /* 0x0000002b08997836 */ /* 0x000fe20000000000 */
[----:B------:R-:W-:Y:S01]  /*a4ff0*/  LOP3.LUT R20, R20, 0xfffffffb, RZ, 0xc0, !PT ;  /* 0xfffffffb14147812 */ /* 0x000fe200078ec0ff */
[----:B------:R-:W-:Y:S01]  /*a5000*/  VIADD R193, R190, UR5 ;  /* 0x00000005bec17c36 */ /* 0x000fe20008000000 */
[----:B------:R-:W-:Y:S01]  /*a5010*/  ISETP.LT.AND P5, PT, R10, UR6, !P2 ;  /* 0x000000060a007c0c */ /* 0x000fe2000d7a1270 */
[----:B------:R-:W-:Y:S01]  /*a5020*/  ULDC UR5, c[0x0][0x248] ;  /* 0x0000920000057ab9 */ /* 0x000fe20000000800 */
[----:B------:R-:W-:Y:S01]  /*a5030*/  ISETP.LT.AND P4, PT, R11, UR15, !P2 ;  /* 0x0000000f0b007c0c */ /* 0x000fe2000d781270 */
[----:B------:R-:W-:Y:S01]  /*a5040*/  ULDC UR29, c[0x0][0x228] ;  /* 0x00008a00001d7ab9 */ /* 0x000fe20000000800 */
[----:B------:R-:W-:-:S09]  /*a5050*/  ISETP.LT.AND P3, PT, R12, UR16, !P2 ;  /* 0x000000100c007c0c */ /* 0x000fd2000d761270 */
[----:B------:R-:W-:Y:S01]  /*a5060*/  @P5 LOP3.LUT R20, R20, 0x4, RZ, 0xfc, !PT ;  /* 0x0000000414145812 */ /* 0x000fe200078efcff */
[----:B------:R-:W-:Y:S01]  /*a5070*/  VIADD R196, R193, UR5 ;  /* 0x00000005c1c47c36 */ /* 0x000fe20008000000 */
[----:B------:R-:W-:Y:S01]  /*a5080*/  ISETP.LT.AND P2, PT, R9, UR14, !P2 ;  /* 0x0000000e09007c0c */ /* 0x000fe2000d741270 */
[----:B------:R-:W-:Y:S01]  /*a5090*/  ULDC.64 UR14, c[0x0][0x228] ;  /* 0x00008a00000e7ab9 */ /* 0x000fe20000000a00 */
[----:B------:R-:W-:Y:S01]  /*a50a0*/  LOP3.LUT R20, R20, 0xfffffffd, RZ, 0xc0, !PT ;  /* 0xfffffffd14147812 */ /* 0x000fe200078ec0ff */
[----:B------:R-:W-:Y:S01]  /*a50b0*/  ULDC UR5, c[0x0][0x248] ;  /* 0x0000920000057ab9 */ /* 0x000fe20000000800 */
[----:B------:R-:W-:-:S09]  /*a50c0*/  ULDC UR16, c[0x0][0x228] ;  /* 0x00008a0000107ab9 */ /* 0x000fd20000000800 */
[----:B------:R-:W-:Y:S02]  /*a50d0*/  @P2 LOP3.LUT R19, R19, 0x80000000, RZ, 0xfc, !PT ;  /* 0x8000000013132812 */ /* 0x000fe400078efcff */
[----:B------:R-:W-:Y:S02]  /*a50e0*/  ISETP.GE.AND P2, PT, R153, UR27, PT ;  /* 0x0000001b99007c0c */ /* 0x000fe4000bf46270 */
[----:B------:R-:W-:Y:S02]  /*a50f0*/  @P4 LOP3.LUT R20, R20, 0x2, RZ, 0xfc, !PT ;  /* 0x0000000214144812 */ /* 0x000fe400078efcff */
[----:B------:R-:W-:Y:S01]  /*a5100*/  LOP3.LUT R19, R19, 0xbfffffff, RZ, 0xc0, !PT ;  /* 0xbfffffff13137812 */ /* 0x000fe200078ec0ff */
[----:B------:R-:W-:Y:S01]  /*a5110*/  VIADD R153, R8, 0x2a ;  /* 0x0000002a08997836 */ /* 0x000fe20000000000 */
[----:B------:R-:W-:Y:S01]  /*a5120*/  ISETP.LT.AND P5, PT, R10, UR14, !P2 ;  /* 0x0000000e0a007c0c */ /* 0x000fe2000d7a1270 */
[----:B------:R-:W-:Y:S01]  /*a5130*/  VIADD R195, R196, UR5 ;  /* 0x00000005c4c37c36 */ /* 0x000fe20008000000 */
[----:B------:R-:W-:Y:S01]  /*a5140*/  ISETP.LT.AND P4, PT, R11, UR21, !P2 ;  /* 0x000000150b007c0c */ /* 0x000fe2000d781270 */
[----:B------:R-:W-:Y:S01]  /*a5150*/  ULDC UR5, c[0x0][0x248] ;  /* 0x0000920000057ab9 */ /* 0x000fe20000000800 */
[----:B------:R-:W-:Y:S01]  /*a5160*/  LOP3.LUT R20, R20, 0xfffffffe, RZ, 0xc0, !PT ;  /* 0xfffffffe14147812 */ /* 0x000fe200078ec0ff */
[----:B------:R-:W-:Y:S01]  /*a5170*/  ULDC UR27, c[0x0][0x228] ;  /* 0x00008a00001b7ab9 */ /* 0x000fe20000000800 */
[----:B------:R-:W-:-:S02]  /*a5180*/  ULDC UR14, c[0x0][0x228] ;  /* 0x00008a00000e7ab9 */ /* 0x000fc40000000800 */
[----:B------:R-:W-:Y:S02]  /*a5190*/  @P3 LOP3.LUT R20, R20, 0x1, RZ, 0xfc, !PT ;  /* 0x0000000114143812 */ /* 0x000fe400078efcff */
[----:B------:R-:W-:-:S03]  /*a51a0*/  ISETP.LT.AND P3, PT, R12, UR22, !P2 ;  /* 0x000000160c007c0c */ /* 0x000fc6000d761270 */
        /* <DEDUP_REMOVED lines=17> */
[----:B------:R-:W-:Y:S01]  /*a52c0*/  VIADD R194, R195, UR5 ;  /* 0x00000005c3c27c36 */ /* 0x000fe20008000000 */
[----:B------:R-:W-:-:S07]  /*a52d0*/  ULDC UR12, c[0x0][0x228] ;  /* 0x00008a00000c7ab9 */ /* 0x000fce0000000800 */
        /* <DEDUP_REMOVED lines=86> */
[----:B------:R-:W-:-:S07]  /*a5840*/  ULDC UR9, c[0x0][0x228] ;  /* 0x00008a0000097ab9 */ /* 0x000fce0000000800 */
        /* <DEDUP_REMOVED lines=36> */
[----:B------:R-:W-:Y:S01]  /*a5a90*/  VIADD R205, R204, UR5 ;  /* 0x00000005cccd7c36 */ /* 0x000fe20008000000 */
[----:B------:R-:W-:Y:S01]  /*a5aa0*/  ISETP.LT.AND P4, PT, R11, UR57, !P2 ;  /* 0x000000390b007c0c */ /* 0x000fe2000d781270 */
[----:B------:R-:W-:Y:S01]  /*a5ab0*/  ULDC UR5, c[0x0][0x248] ;  /* 0x0000920000057ab9 */ /* 0x000fe20000000800 */
        /* <DEDUP_REMOVED lines=10> */
[----:B------:R-:W-:Y:S02]  /*a5b60*/  ISETP.GE.AND P2, PT, R153, UR33, PT ;  /* 0x0000002199007c0c */ /* 0x000fe4000bf46270 */
[----:B------:R-:W-:-:S02]  /*a5b70*/  LOP3.LUT R19, R19, 0xfffffffd, RZ, 0xc0, !PT ;  /* 0xfffffffd13137812 */ /* 0x000fc400078ec0ff */
[----:B------:R-:W-:Y:S01]  /*a5b80*/  LOP3.LUT R18, R18, 0xbfffffff, RZ, 0xc0, !PT ;  /* 0xbfffffff12127812 */ /* 0x000fe200078ec0ff */
[----:B------:R-:W-:Y:S01]  /*a5b90*/  VIADD R153, R8, 0x22 ;  /* 0x0000002208997836 */ /* 0x000fe20000000000 */
[----:B------:R-:W-:Y:S01]  /*a5ba0*/  ISETP.LT.AND P5, PT, R10, UR22, !P2 ;  /* 0x000000160a007c0c */ /* 0x000fe2000d7a1270 */
[----:B------:R-:W-:Y:S01]  /*a5bb0*/  ULDC.64 UR32, c[0x0][0x228] ;  /* 0x00008a0000207ab9 */ /* 0x000fe20000000a00 */
[----:B------:R-:W-:Y:S01]  /*a5bc0*/  @P4 LOP3.LUT R19, R19, 0x2, RZ, 0xfc, !PT ;  /* 0x0000000213134812 */ /* 0x000fe200078efcff */
[----:B------:R-:W-:Y:S01]  /*a5bd0*/  VIADD R207, R206, UR5 ;  /* 0x00000005cecf7c36 */ /* 0x000fe20008000000 */
[----:B------:R-:W-:Y:S01]  /*a5be0*/  ISETP.LT.AND P4, PT, R11, UR55, !P2 ;  /* 0x000000370b007c0c */ /* 0x000fe2000d781270 */
[----:B------:R-:W-:Y:S01]  /*a5bf0*/  ULDC UR5, c[0x0][0x248] ;  /* 0x0000920000057ab9 */ /* 0x000fe20000000800 */
[----:B------:R-:W-:Y:S01]  /*a5c00*/  LOP3.LUT R19, R19, 0xfffffffe, RZ, 0xc0, !PT ;  /* 0xfffffffe13137812 */ /* 0x000fe200078ec0ff */
[----:B------:R-:W-:Y:S01]  /*a5c10*/  ULDC UR22, c[0x0][0x248] ;  /* 0x0000920000167ab9 */ /* 0x000fe20000000800 */
[----:B------:R-:W-:-:S02]  /*a5c20*/  ULDC UR55, c[0x0][0x228] ;  /* 0x00008a0000377ab9 */ /* 0x000fc40000000800 */
[----:B------:R-:W-:-:S03]  /*a5c30*/  @P3 LOP3.LUT R19, R19, 0x1, RZ, 0xfc, !PT ;  /* 0x0000000113133812 */ /* 0x000fc600078efcff */
[----:B------:R-:W-:Y:S02]  /*a5c40*/  @P5 LOP3.LUT R18, R18, 0x40000000, RZ, 0xfc, !PT ;  /* 0x4000000012125812 */ /* 0x000fe400078efcff */
[----:B------:R-:W-:Y:S01]  /*a5c50*/  ISETP.LT.AND P3, PT, R12, UR36, !P2 ;  /* 0x000000240c007c0c */ /* 0x000fe2000d761270 */
        /* <DEDUP_REMOVED lines=18> */
[----:B------:R-:W-:Y:S01]  /*a5d80*/  ULDC UR37, c[0x0][0x228] ;  /* 0x00008a0000257ab9 */ /* 0x000fe20000000800 */
[----:B------:R-:W-:Y:S01]  /*a5d90*/  VIADD R209, R208, UR5 ;  /* 0x00000005d0d17c36 */ /* 0x000fe20008000000 */
[----:B------:R-:W-:-:S04]  /*a5da0*/  ULDC UR32, c[0x0][0x248] ;  /* 0x0000920000207ab9 */ /* 0x000fc80000000800 */
        /* <DEDUP_REMOVED lines=30> */
[----:B------:R-:W-:Y:S01]  /*a5f90*/  VIADD R211, R210, UR5 ;  /* 0x00000005d2d37c36 */ /* 0x000fe20008000000 */
[----:B------:R-:W-:Y:S01]  /*a5fa0*/  ULDC UR5, c[0x0][0x248] ;  /* 0x0000920000057ab9 */ /* 0x000fe20000000800 */
[----:B------:R-:W-:Y:S01]  /*a5fb0*/  LOP3.LUT R18, R18, 0xfffbffff, RZ, 0xc0, !PT ;  /* 0xfffbffff12127812 */ /* 0x000fe200078ec0ff */
[----:B------:R-:W-:Y:S01]  /*a5fc0*/  VIADD R153, R8, 0x1f ;  /* 0x0000001f08997836 */ /* 0x000fe20000000000 */
[----:B------:R-:W-:Y:S01]  /*a5fd0*/  ISETP.LT.AND P5, PT, R10, UR36, !P2 ;  /* 0x000000240a007c0c */ /* 0x000fe2000d7a1270 */
[----:B------:R-:W-:Y:S01]  /*a5fe0*/  ULDC UR23, c[0x0][0x228] ;  /* 0x00008a0000177ab9 */ /* 0x000fe20000000800 */
[----:B------:R-:W-:Y:S01]  /*a5ff0*/  ISETP.LT.AND P4, PT, R11, UR40, !P2 ;  /* 0x000000280b007c0c */ /* 0x000fe2000d781270 */
[----:B------:R-:W-:Y:S01]  /*a6000*/  VIADD R212, R211, UR5 ;  /* 0x00000005d3d47c36 */ /* 0x000fe20008000000 */
[----:B------:R-:W-:Y:S01]  /*a6010*/  ULDC UR5, c[0x0][0x248] ;  /* 0x0000920000057ab9 */ /* 0x000fe20000000800 */
[----:B------:R-:W-:Y:S01]  /*a6020*/  ISETP.LT.AND P3, PT, R12, UR39, !P2 ;  /* 0x000000270c007c0c */ /* 0x000fe2000d761270 */
[----:B------:R-:W-:Y:S01]  /*a6030*/  ULDC UR40, c[0x0][0x228] ;  /* 0x00008a0000287ab9 */ /* 0x000fe20000000800 */
[----:B------:R-:W-:-:S06]  /*a6040*/  VIADD R213, R212, UR5 ;  /* 0x00000005d4d57c36 */ /* 0x000fcc0008000000 */
[----:B------:R-:W-:Y:S01]  /*a6050*/  @P5 LOP3.LUT R18, R18, 0x40000, RZ, 0xfc, !PT ;  /* 0x0004000012125812 */ /* 0x000fe200078efcff */
[----:B------:R-:W-:Y:S01]  /*a6060*/  VIADD R214, R213, UR17 ;  /* 0x00000011d5d67c36 */ /* 0x000fe20008000000 */
[----:B------:R-:W-:Y:S01]  /*a6070*/  ULDC UR17, c[0x0][0x248] ;  /* 0x0000920000117ab9 */ /* 0x000fe20000000800 */
[----:B------:R-:W-:Y:S01]  /*a6080*/  ISETP.LT.AND P2, PT, R9, UR38, !P2 ;  /* 0x0000002609007c0c */ /* 0x000fe2000d741270 */
[----:B------:R-:W-:Y:S01]  /*a6090*/  ULDC UR39, c[0x0][0x228] ;  /* 0x00008a0000277ab9 */ /* 0x000fe20000000800 */
[----:B------:R-:W-:Y:S01]  /*a60a0*/  LOP3.LUT R18, R18, 0xfffdffff, RZ, 0xc0, !PT ;  /* 0xfffdffff12127812 */ /* 0x000fe200078ec0ff */
[----:B------:R-:W-:Y:S01]  /*a60b0*/  VIADD R215, R214, UR17 ;  /* 0x00000011d6d77c36 */ /* 0x000fe20008000000 */
[----:B------:R-:W-:Y:S01]  /*a60c0*/  ULDC UR5, c[0x0][0x228] ;  /* 0x00008a0000057ab9 */ /* 0x000fe20000000800 */
[----:B------:R-:W-:Y:S01]  /*a60d0*/  ULDC UR17, c[0x0][0x228] ;  /* 0x00008a0000117ab9 */ /* 0x000fe20000000800 */
[----:B------:R-:W-:Y:S01]  /*a60e0*/  @P4 LOP3.LUT R18, R18, 0x20000, RZ, 0xfc, !PT ;  /* 0x0002000012124812 */ /* 0x000fe200078efcff */
[----:B------:R-:W-:Y:S01]  /*a60f0*/  VIADD R249, R215, UR22 ;  /* 0x00000016d7f97c36 */ /* 0x000fe20008000000 */
[----:B------:R-:W-:Y:S01]  /*a6100*/  ULDC UR22, c[0x0][0x248] ;  /* 0x0000920000167ab9 */ /* 0x000fe20000000800 */
[----:B------:R-:W-:Y:S01]  /*a6110*/  ULDC UR38, c[0x0][0x228] ;  /* 0x00008a0000267ab9 */ /* 0x000fe20000000800 */
[----:B------:R-:W-:Y:S01]  /*a6120*/  LOP3.LUT R18, R18, 0xfffeffff, RZ, 0xc0, !PT ;  /* 0xfffeffff12127812 */ /* 0x000fe200078ec0ff */
[----:B------:R-:W-:Y:S01]  /*a6130*/  VIADD R250, R249, UR22 ;  /* 0x00000016f9fa7c36 */ /* 0x000fe20008000000 */
[----:B------:R-:W-:-:S02]  /*a6140*/  ULDC UR22, c[0x0][0x228] ;  /* 0x00008a0000167ab9 */ /* 0x000fc40000000800 */
[----:B------:R-:W-:Y:S01]  /*a6150*/  @P3 LOP3.LUT R18, R18, 0x10000, RZ, 0xfc, !PT ;  /* 0x0001000012123812 */ /* 0x000fe200078efcff */
[----:B------:R-:W-:Y:S01]  /*a6160*/  VIADD R251, R250, UR24 ;  /* 0x00000018fafb7c36 */ /* 0x000fe20008000000 */
[----:B------:R-:W-:Y:S02]  /*a6170*/  ULDC UR24, c[0x0][0x228] ;  /* 0x00008a0000187ab9 */ /* 0x000fe40000000800 */
[----:B------:R-:W-:Y:S01]  /*a6180*/  LOP3.LUT R18, R18, 0xffff7fff, RZ, 0xc0, !PT ;  /* 0xffff7fff12127812 */ /* 0x000fe200078ec0ff */
[----:B------:R-:W-:Y:S01]  /*a6190*/  VIADD R252, R251, UR30 ;  /* 0x0000001efbfc7c36 */ /* 0x000fe20008000000 */
[----:B------:R-:W-:Y:S02]  /*a61a0*/  ULDC.64 UR30, c[0x0][0x228] ;  /* 0x00008a00001e7ab9 */ /* 0x000fe40000000a00 */
        /* <DEDUP_REMOVED lines=11> */
[----:B------:R0:W-:Y:S01]  /*a6260*/  STL [R1], R154 ;  /* 0x0000009a01007387 */ /* 0x0001e20000100800 */
[----:B------:R-:W-:Y:S01]  /*a6270*/  ULDC UR39, c[0x0][0x228] ;  /* 0x00008a0000277ab9 */ /* 0x000fe20000000800 */
[----:B------:R-:W-:Y:S01]  /*a6280*/  ULDC UR40, c[0x0][0x228] ;  /* 0x00008a0000287ab9 */ /* 0x000fe20000000800 */
[----:B------:R-:W-:-:S04]  /*a6290*/  LOP3.LUT R18, R18, 0xffffdfff, RZ, 0xc0, !PT ;  /* 0xffffdfff12127812 */ /* 0x000fc800078ec0ff */
[----:B------:R-:W-:Y:S02]  /*a62a0*/  @P4 LOP3.LUT R18, R18, 0x2000, RZ, 0xfc, !PT ;  /* 0x0000200012124812 */ /* 0x000fe400078efcff */
[----:B------:R-:W-:Y:S01]  /*a62b0*/  ISETP.LT.AND P2, PT, R9, UR41, !P2 ;  /* 0x0000002909007c0c */ /* 0x000fe2000d741270 */
[----:B0-----:R-:W-:Y:S01]  /*a62c0*/  VIADD R154, R154, UR30 ;  /* 0x0000001e9a9a7c36 */ /* 0x001fe20008000000 */
        /* <DEDUP_REMOVED lines=16> */
[----:B0-----:R-:W-:Y:S01]  /*a63d0*/  VIADD R154, R154, UR30 ;  /* 0x0000001e9a9a7c36 */ /* 0x001fe20008000000 */
[----:B------:R-:W-:Y:S01]  /*a63e0*/  ISETP.LT.AND P2, PT, R9, UR43, !P2 ;  /* 0x0000002b09007c0c */ /* 0x000fe2000d741270 */
[----:B------:R-:W-:Y:S01]  /*a63f0*/  ULDC UR30, c[0x0][0x248] ;  /* 0x00009200001e7ab9 */ /* 0x000fe20000000800 */
[----:B------:R-:W-:Y:S01]  /*a6400*/  LOP3.LUT R18, R18, 0xfffffdff, RZ, 0xc0, !PT ;  /* 0xfffffdff12127812 */ /* 0x000fe200078ec0ff */
[----:B------:R-:W-:Y:S01]  /*a6410*/  ULDC UR42, c[0x0][0x228] ;  /* 0x00008a00002a7ab9 */ /* 0x000fe20000000800 */
[----:B------:R0:W-:Y:S01]  /*a6420*/  STL [R1+0x8], R154 ;  /* 0x0000089a01007387 */ /* 0x0001e20000100800 */
[----:B------:R-:W-:Y:S01]  /*a6430*/  ULDC UR44, c[0x0][0x228] ;  /* 0x00008a00002c7ab9 */ /* 0x000fe20000000800 */
[----:B------:R-:W-:Y:S01]  /*a6440*/  @P4 LOP3.LUT R18, R18, 0x200, RZ, 0xfc, !PT ;  /* 0x0000020012124812 */ /* 0x000fe200078efcff */
[----:B------:R-:W-:-:S03]  /*a6450*/  ULDC UR43, c[0x0][0x228] ;  /* 0x00008a00002b7ab9 */ /* 0x000fc60000000800 */
        /* <DEDUP_REMOVED lines=8> */
[----:B0-----:R-:W-:Y:S01]  /*a64e0*/  VIADD R154, R154, UR30 ;  /* 0x0000001e9a9a7c36 */ /* 0x001fe20008000000 */
[----:B------:R-:W-:Y:S01]  /*a64f0*/  ISETP.LT.AND P4, PT, R11, UR47, !P2 ;  /* 0x0000002f0b007c0c */ /* 0x000fe2000d781270 */
[----:B------:R-:W-:Y:S01]  /*a6500*/  ULDC UR30, c[0x0][0x248] ;  /* 0x00009200001e7ab9 */ /* 0x000fe20000000800 */
[----:B------:R-:W-:Y:S01]  /*a6510*/  ISETP.LT.AND P3, PT, R12, UR46, !P2 ;  /* 0x0000002e0c007c0c */ /* 0x000fe2000d761270 */
[----:B------:R-:W-:Y:S01]  /*a6520*/  ULDC.64 UR36, c[0x0][0x228] ;  /* 0x00008a0000247ab9 */ /* 0x000fe20000000a00 */
[----:B------:R-:W-:-:S07]  /*a6530*/  ULDC UR34, c[0x0][0x228] ;  /* 0x00008a0000227ab9 */ /* 0x000fce0000000800 */
[----:B------:R-:W-:Y:S01]  /*a6540*/  @P5 LOP3.LUT R18, R18, 0x40, RZ, 0xfc, !PT ;  /* 0x0000004012125812 */ /* 0x000fe200078efcff */
[----:B------:R0:W-:Y:S01]  /*a6550*/  STL [R1+0xc], R154 ;  /* 0x00000c9a01007387 */ /* 0x0001e20000100800 */
[----:B------:R-:W-:Y:S01]  /*a6560*/  ULDC UR46, c[0x0][0x228] ;  /* 0x00008a00002e7ab9 */ /* 0x000fe20000000800 */
[----:B------:R-:W-:Y:S01]  /*a6570*/  LOP3.LUT R15, R15, 0x7fffffff, RZ, 0xc0, !PT ;  /* 0x7fffffff0f0f7812 */ /* 0x000fe200078ec0ff */
        /* <DEDUP_REMOVED lines=11> */
[----:B------:R-:W-:Y:S01]  /*a6630*/  ISETP.GE.AND P2, PT, R153, UR31, PT ;  /* 0x0000001f99007c0c */ /* 0x000fe2000bf46270 */
[----:B------:R0:W-:Y:S03]  /*a6640*/  STL [R1+0x10], R154 ;  /* 0x0000109a01007387 */ /* 0x0001e60000100800 */
[----:B------:R-:W-:Y:S02]  /*a6650*/  ISETP.LT.AND P5, PT, R10, UR36, !P2 ;  /* 0x000000240a007c0c */ /* 0x000fe4000d7a1270 */
[----:B------:R-:W-:Y:S01]  /*a6660*/  ISETP.LT.AND P4, PT, R11, UR32, !P2 ;  /* 0x000000200b007c0c */ /* 0x000fe2000d781270 */
[----:B------:R-:W-:Y:S01]  /*a6670*/  VIADD R153, R8, 0x1b ;  /* 0x0000001b08997836 */ /* 0x000fe20000000000 */
[----:B------:R-:W-:Y:S01]  /*a6680*/  ISETP.LT.AND P3, PT, R12, UR49, !P2 ;  /* 0x000000310c007c0c */ /* 0x000fe2000d761270 */
[----:B------:R-:W-:Y:S01]  /*a6690*/  ULDC UR32, c[0x0][0x248] ;  /* 0x0000920000207ab9 */ /* 0x000fe20000000800 */
[----:B------:R-:W-:Y:S01]  /*a66a0*/  ISETP.LT.AND P2, PT, R9, UR48, !P2 ;  /* 0x0000003009007c0c */ /* 0x000fe2000d741270 */
[----:B0-----:R-:W-:Y:S01]  /*a66b0*/  VIADD R154, R154, UR30 ;  /* 0x0000001e9a9a7c36 */ /* 0x001fe20008000000 */
[----:B------:R-:W-:Y:S01]  /*a66c0*/  ULDC UR30, c[0x0][0x248] ;  /* 0x00009200001e7ab9 */ /* 0x000fe20000000800 */
[----:B------:R-:W-:Y:S01]  /*a66d0*/  LOP3.LUT R18, R18, 0xfffffffb, RZ, 0xc0, !PT ;  /* 0xfffffffb12127812 */ /* 0x000fe200078ec0ff */
[----:B------:R-:W-:Y:S01]  /*a66e0*/  ULDC UR49, c[0x0][0x228] ;  /* 0x00008a0000317ab9 */ /* 0x000fe20000000800 */
[----:B------:R-:W-:Y:S01]  /*a66f0*/  ULDC UR48, c[0x0][0x228] ;  /* 0x00008a0000307ab9 */ /* 0x000fe20000000800 */
[----:B------:R0:W-:Y:S01]  /*a6700*/  STL [R1+0x14], R154 ;  /* 0x0000149a01007387 */ /* 0x0001e20000100800 */
[----:B------:R-:W-:Y:S01]  /*a6710*/  @P5 LOP3.LUT R18, R18, 0x4, RZ, 0xfc, !PT ;  /* 0x0000000412125812 */ /* 0x000fe200078efcff */
[----:B0-----:R-:W-:-:S05]  /*a6720*/  VIADD R154, R154, UR30 ;  /* 0x0000001e9a9a7c36 */ /* 0x001fca0008000000 */
[----:B------:R-:W-:Y:S01]  /*a6730*/  @P2 LOP3.LUT R17, R17, 0x80000000, RZ, 0xfc, !PT ;  /* 0x8000000011112812 */ /* 0x000fe200078efcff */
[----:B------:R-:W-:Y:S01]  /*a6740*/  ULDC UR30, c[0x0][0x248] ;  /* 0x00009200001e7ab9 */ /* 0x000fe20000000800 */
[----:B------:R-:W-:Y:S01]  /*a6750*/  ISETP.GE.AND P2, PT, R153, UR33, PT ;  /* 0x0000002199007c0c */ /* 0x000fe2000bf46270 */
[----:B------:R0:W-:Y:S01]  /*a6760*/  STL [R1+0x18], R154 ;  /* 0x0000189a01007387 */ /* 0x0001e20000100800 */
[----:B------:R-:W-:Y:S01]  /*a6770*/  LOP3.LUT R18, R18, 0xfffffffd, RZ, 0xc0, !PT ;  /* 0xfffffffd12127812 */ /* 0x000fe200078ec0ff */
[----:B0-----:R-:W-:Y:S01]  /*a6780*/  VIADD R154, R154, UR30 ;  /* 0x0000001e9a9a7c36 */ /* 0x001fe20008000000 */
[----:B------:R-:W-:Y:S02]  /*a6790*/  ULDC.64 UR30, c[0x0][0x228] ;  /* 0x00008a00001e7ab9 */ /* 0x000fe40000000a00 */
[----:B------:R-:W-:Y:S02]  /*a67a0*/  ISETP.LT.AND P5, PT, R10, UR30, !P2 ;  /* 0x0000001e0a007c0c */ /* 0x000fe4000d7a1270 */
[----:B------:R-:W-:-:S02]  /*a67b0*/  LOP3.LUT R17, R17, 0xbfffffff, RZ, 0xc0, !PT ;  /* 0xbfffffff11117812 */ /* 0x000fc400078ec0ff */
[----:B------:R-:W-:Y:S01]  /*a67c0*/  @P4 LOP3.LUT R18, R18, 0x2, RZ, 0xfc, !PT ;  /* 0x0000000212124812 */ /* 0x000fe200078efcff */
[----:B------:R-:W-:Y:S01]  /*a67d0*/  VIADD R153, R8, 0x1a ;  /* 0x0000001a08997836 */ /* 0x000fe20000000000 */
[----:B------:R-:W-:Y:S01]  /*a67e0*/  ISETP.LT.AND P4, PT, R11, UR34, !P2 ;  /* 0x000000220b007c0c */ /* 0x000fe2000d781270 */
[----:B------:R0:W-:Y:S01]  /*a67f0*/  STL [R1+0x1c], R154 ;  /* 0x00001c9a01007387 */ /* 0x0001e20000100800 */
[----:B------:R-:W-:Y:S01]  /*a6800*/  LOP3.LUT R18, R18, 0xfffffffe, RZ, 0xc0, !PT ;  /* 0xfffffffe12127812 */ /* 0x000fe200078ec0ff */
[----:B------:R-:W-:Y:S01]  /*a6810*/  ULDC UR34, c[0x0][0x228] ;  /* 0x00008a0000227ab9 */ /* 0x000fe20000000800 */
[----:B------:R-:W-:-:S03]  /*a6820*/  ULDC UR30, c[0x0][0x248] ;  /* 0x00009200001e7ab9 */ /* 0x000fc60000000800 */
[----:B------:R-:W-:Y:S02]  /*a6830*/  @P5 LOP3.LUT R17, R17, 0x40000000, RZ, 0xfc, !PT ;  /* 0x4000000011115812 */ /* 0x000fe400078efcff */
[----:B------:R-:W-:Y:S02]  /*a6840*/  @P3 LOP3.LUT R18, R18, 0x1, RZ, 0xfc, !PT ;  /* 0x0000000112123812 */ /* 0x000fe400078efcff */
[----:B------:R-:W-:Y:S01]  /*a6850*/  ISETP.LT.AND P3, PT, R12, UR51, !P2 ;  /* 0x000000330c007c0c */ /* 0x000fe2000d761270 */
[----:B0-----:R-:W-:Y:S01]  /*a6860*/  VIADD R154, R154, UR32 ;  /* 0x000000209a9a7c36 */ /* 0x001fe20008000000 */
[----:B------:R-:W-:Y:S01]  /*a6870*/  LOP3.LUT R17, R17, 0xdfffffff, RZ, 0xc0, !PT ;  /* 0xdfffffff11117812 */ /* 0x000fe200078ec0ff */
[----:B------:R-:W-:Y:S01]  /*a6880*/  ULDC.64 UR32, c[0x0][0x228] ;  /* 0x00008a0000207ab9 */ /* 0x000fe20000000a00 */
[----:B------:R-:W-:Y:S02]  /*a6890*/  ULDC UR51, c[0x0][0x228] ;  /* 0x00008a0000337ab9 */ /* 0x000fe40000000800 */
[----:B------:R-:W-:-:S02]  /*a68a0*/  @P4 LOP3.LUT R17, R17, 0x20000000, RZ, 0xfc, !PT ;  /* 0x2000000011114812 */ /* 0x000fc400078efcff */
[----:B------:R-:W-:Y:S01]  /*a68b0*/  ISETP.LT.AND P2, PT, R9, UR50, !P2 ;  /* 0x0000003209007c0c */ /* 0x000fe2000d741270 */
[----:B------:R0:W-:Y:S01]  /*a68c0*/  STL [R1+0x404], R154 ;  /* 0x0004049a01007387 */ /* 0x0001e20000100800 */
[----:B------:R-:W-:Y:S01]  /*a68d0*/  LOP3.LUT R17, R17, 0xefffffff, RZ, 0xc0, !PT ;  /* 0xefffffff11117812 */ /* 0x000fe200078ec0ff */
[----:B------:R-:W-:-:S03]  /*a68e0*/  ULDC UR50, c[0x0][0x228] ;  /* 0x00008a0000327ab9 */ /* 0x000fc60000000800 */
        /* <DEDUP_REMOVED lines=30> */
[----:B0-----:R-:W-:Y:S01]  /*a6ad0*/  VIADD R154, R154, UR30 ;  /* 0x0000001e9a9a7c36 */ /* 0x001fe20008000000 */
[----:B------:R-:W-:Y:S01]  /*a6ae0*/  ISETP.LT.AND P3, PT, R12, UR58, !P2 ;  /* 0x0000003a0c007c0c */ /* 0x000fe2000d761270 */
[----:B------:R-:W-:Y:S01]  /*a6af0*/  ULDC UR30, c[0x0][0x248] ;  /* 0x00009200001e7ab9 */ /* 0x000fe20000000800 */
[----:B------:R-:W-:-:S07]  /*a6b00*/  ULDC UR34, c[0x0][0x248] ;  /* 0x0000920000227ab9 */ /* 0x000fce0000000800 */
[----:B------:R-:W-:Y:S01]  /*a6b10*/  @P5 LOP3.LUT R17, R17, 0x400000, RZ, 0xfc, !PT ;  /* 0x0040000011115812 */ /* 0x000fe200078efcff */
[----:B------:R0:W-:Y:S01]  /*a6b20*/  STL [R1+0x40c], R154 ;  /* 0x00040c9a01007387 */ /* 0x0001e20000100800 */
        /* <DEDUP_REMOVED lines=15> */
[----:B------:R0:W-:Y:S01]  /*a6c20*/  STL [R1+0xc70], R154 ;  /* 0x000c709a01007387 */ /* 0x0001e20000100800 */
[----:B------:R-:W-:Y:S01]  /*a6c30*/  ISETP.LT.AND P4, PT, R11, UR32, !P2 ;  /* 0x000000200b007c0c */ /* 0x000fe2000d781270 */
[----:B------:R-:W-:Y:S01]  /*a6c40*/  VIADD R153, R8, 0x17 ;  /* 0x0000001708997836 */ /* 0x000fe20000000000 */
[----:B------:R-:W-:Y:S01]  /*a6c50*/  ISETP.LT.AND P3, PT, R12, UR27, !P2 ;  /* 0x0000001b0c007c0c */ /* 0x000fe2000d761270 */
[----:B------:R-:W-:Y:S01]  /*a6c60*/  ULDC UR32, c[0x0][0x228] ;  /* 0x00008a0000207ab9 */ /* 0x000fe20000000800 */
[----:B------:R-:W-:-:S05]  /*a6c70*/  ULDC UR36, c[0x0][0x248] ;  /* 0x0000920000247ab9 */ /* 0x000fca0000000800 */
[----:B------:R-:W-:Y:S01]  /*a6c80*/  @P5 LOP3.LUT R17, R17, 0x40000, RZ, 0xfc, !PT ;  /* 0x0004000011115812 */ /* 0x000fe200078efcff */
[----:B0-----:R-:W-:Y:S01]  /*a6c90*/  VIADD R154, R154, UR30 ;  /* 0x0000001e9a9a7c36 */ /* 0x001fe20008000000 */
[----:B------:R-:W-:Y:S01]  /*a6ca0*/  ISETP.LT.AND P2, PT, R9, UR28, !P2 ;  /* 0x0000001c09007c0c */ /* 0x000fe2000d741270 */
[----:B------:R-:W-:Y:S01]  /*a6cb0*/  ULDC UR27, c[0x0][0x248] ;  /* 0x00009200001b7ab9 */ /* 0x000fe20000000800 */
[----:B------:R-:W-:Y:S01]  /*a6cc0*/  LOP3.LUT R17, R17, 0xfffdffff, RZ, 0xc0, !PT ;  /* 0xfffdffff11117812 */ /* 0x000fe200078ec0ff */
[----:B------:R-:W-:-:S03]  /*a6cd0*/  ULDC.64 UR30, c[0x0][0x228] ;  /* 0x00008a00001e7ab9 */ /* 0x000fc60000000a00 */
[----:B------:R-:W-:-:S04]  /*a6ce0*/  @P4 LOP3.LUT R17, R17, 0x20000, RZ, 0xfc, !PT ;  /* 0x0002000011114812 */ /* 0x000fc800078efcff */
[----:B------:R-:W-:Y:S01]  /*a6cf0*/  LOP3.LUT R17, R17, 0xfffeffff, RZ, 0xc0, !PT ;  /* 0xfffeffff11117812 */ /* 0x000fe200078ec0ff */
[----:B------:R0:W-:Y:S03]  /*a6d00*/  STL [R1+0xc74], R154 ;  /* 0x000c749a01007387 */ /* 0x0001e60000100800 */
[----:B------:R-:W-:-:S04]  /*a6d10*/  @P3 LOP3.LUT R17, R17, 0x10000, RZ, 0xfc, !PT ;  /* 0x0001000011113812 */ /* 0x000fc800078efcff */
[----:B------:R-:W-:Y:S01]  /*a6d20*/  LOP3.LUT R17, R17, 0xffff7fff, RZ, 0xc0, !PT ;  /* 0xffff7fff11117812 */ /* 0x000fe200078ec0ff */
[----:B0-----:R-:W-:Y:S01]  /*a6d30*/  VIADD R154, R154, UR29 ;  /* 0x0000001d9a9a7c36 */ /* 0x001fe20008000000 */
[----:B------:R-:W-:Y:S02]  /*a6d40*/  ULDC UR29, c[0x0][0x248] ;  /* 0x00009200001d7ab9 */ /* 0x000fe40000000800 */
[----:B------:R-:W-:Y:S02]  /*a6d50*/  @P2 LOP3.LUT R17, R17, 0x8000, RZ, 0xfc, !PT ;  /* 0x0000800011112812 */ /* 0x000fe400078efcff */
[----:B------:R-:W-:Y:S01]  /*a6d60*/  ISETP.GE.AND P2, PT, R153, UR33, PT ;  /* 0x0000002199007c0c */ /* 0x000fe2000bf46270 */
[----:B------:R0:W-:Y:S01]  /*a6d70*/  STL [R1+0xc78], R154 ;  /* 0x000c789a01007387 */ /* 0x0001e20000100800 */
[----:B------:R-:W-:Y:S01]  /*a6d80*/  LOP3.LUT R17, R17, 0xffffbfff, RZ, 0xc0, !PT ;  /* 0xffffbfff11117812 */ /* 0x000fe200078ec0ff */
[----:B------:R-:W-:Y:S01]  /*a6d90*/  VIADD R153, R8, 0x16 ;  /* 0x0000001608997836 */ /* 0x000fe20000000000 */
[----:B------:R-:W-:Y:S01]  /*a6da0*/  ULDC UR33, c[0x0][0x248] ;  /* 0x0000920000217ab9 */ /* 0x000fe20000000800 */
[----:B0-----:R-:W-:Y:S01]  /*a6db0*/  VIADD R154, R154, UR29 ;  /* 0x0000001d9a9a7c36 */ /* 0x001fe20008000000 */
[----:B------:R-:W-:-:S02]  /*a6dc0*/  ULDC.64 UR28, c[0x0][0x228] ;  /* 0x00008a00001c7ab9 */ /* 0x000fc40000000a00 */
[----:B------:R-:W-:Y:S01]  /*a6dd0*/  ISETP.LT.AND P5, PT, R10, UR28, !P2 ;  /* 0x0000001c0a007c0c */ /* 0x000fe2000d7a1270 */
[----:B------:R-:W-:Y:S01]  /*a6de0*/  ULDC UR28, c[0x0][0x228] ;  /* 0x00008a00001c7ab9 */ /* 0x000fe20000000800 */
[----:B------:R-:W-:Y:S02]  /*a6df0*/  ISETP.LT.AND P4, PT, R11, UR32, !P2 ;  /* 0x000000200b007c0c */ /* 0x000fe4000d781270 */
[----:B------:R-:W-:Y:S01]  /*a6e00*/  ISETP.LT.AND P3, PT, R12, UR26, !P2 ;  /* 0x0000001a0c007c0c */ /* 0x000fe2000d761270 */
[----:B------:R0:W-:Y:S08]  /*a6e10*/  STL [R1+0xc7c], R154 ;  /* 0x000c7c9a01007387 */ /* 0x0001f00000100800 */
[----:B------:R-:W-:Y:S01]  /*a6e20*/  @P5 LOP3.LUT R17, R17, 0x4000, RZ, 0xfc, !PT ;  /* 0x0000400011115812 */ /* 0x000fe200078efcff */
[----:B------:R-:W-:-:S03]  /*a6e30*/  ULDC UR32, c[0x0][0x228] ;  /* 0x00008a0000207ab9 */ /* 0x000fc60000000800 */
        /* <DEDUP_REMOVED lines=8> */
[----:B------:R-:W-:Y:S01]  /*a6ec0*/  LOP3.LUT R17, R17, 0xfffff7ff, RZ, 0xc0, !PT ;  /* 0xfffff7ff11117812 */ /* 0x000fe200078ec0ff */
[----:B------:R0:W-:Y:S03]  /*a6ed0*/  STL [R1+0xc80], R154 ;  /* 0x000c809a01007387 */ /* 0x0001e60000100800 */
[----:B------:R-:W-:Y:S02]  /*a6ee0*/  @P2 LOP3.LUT R17, R17, 0x800, RZ, 0xfc, !PT ;  /* 0x0000080011112812 */ /* 0x000fe400078efcff */
[----:B------:R-:W-:Y:S01]  /*a6ef0*/  ISETP.GE.AND P2, PT, R153, UR35, PT ;  /* 0x0000002399007c0c */ /* 0x000fe2000bf46270 */
[----:B0-----:R-:W-:Y:S01]  /*a6f00*/  VIADD R154, R154, UR27 ;  /* 0x0000001b9a9a7c36 */ /* 0x001fe20008000000 */
[----:B------:R-:W-:Y:S01]  /*a6f10*/  ULDC.64 UR26, c[0x0][0x228] ;  /* 0x00008a00001a7ab9 */ /* 0x000fe20000000a00 */
[----:B------:R-:W-:Y:S01]  /*a6f20*/  LOP3.LUT R17, R17, 0xfffffbff, RZ, 0xc0, !PT ;  /* 0xfffffbff11117812 */ /* 0x000fe200078ec0ff */
[----:B------:R-:W-:Y:S01]  /*a6f30*/  VIADD R153, R8, 0x15 ;  /* 0x0000001508997836 */ /* 0x000fe20000000000 */
[----:B------:R-:W-:Y:S01]  /*a6f40*/  ISETP.LT.AND P5, PT, R10, UR26, !P2 ;  /* 0x0000001a0a007c0c */ /* 0x000fe2000d7a1270 */
[----:B------:R-:W-:Y:S01]  /*a6f50*/  ULDC UR35, c[0x0][0x248] ;  /* 0x0000920000237ab9 */ /* 0x000fe20000000800 */
[----:B------:R-:W-:-:S02]  /*a6f60*/  ISETP.LT.AND P4, PT, R11, UR15, !P2 ;  /* 0x0000000f0b007c0c */ /* 0x000fc4000d781270 */
[----:B------:R-:W-:Y:S01]  /*a6f70*/  ISETP.LT.AND P3, PT, R12, UR16, !P2 ;  /* 0x000000100c007c0c */ /* 0x000fe2000d761270 */
[----:B------:R0:W-:Y:S01]  /*a6f80*/  STL [R1+0xc84], R154 ;  /* 0x000c849a01007387 */ /* 0x0001e20000100800 */
[----:B------:R-:W-:Y:S01]  /*a6f90*/  LOP3.LUT R14, R14, 0x7fffffff, RZ, 0xc0, !PT ;  /* 0x7fffffff0e0e7812 */ /* 0x000fe200078ec0ff */
[----:B------:R-:W-:Y:S01]  /*a6fa0*/  ULDC UR16, c[0x0][0x228] ;  /* 0x00008a0000107ab9 */ /* 0x000fe20000000800 */
[----:B------:R-:W-:-:S05]  /*a6fb0*/  ULDC UR26, c[0x0][0x228] ;  /* 0x00008a00001a7ab9 */ /* 0x000fca0000000800 */
[----:B------:R-:W-:-:S04]  /*a6fc0*/  @P5 LOP3.LUT R17, R17, 0x400, RZ, 0xfc, !PT ;  /* 0x0000040011115812 */ /* 0x000fc800078efcff */
        /* <DEDUP_REMOVED lines=12> */
[----:B------:R0:W-:Y:S01]  /*a7090*/  STL [R1+0xc88], R154 ;  /* 0x000c889a01007387 */ /* 0x0001e20000100800 */
[----:B------:R-:W-:Y:S01]  /*a70a0*/  ISETP.LT.AND P5, PT, R10, UR30, !P2 ;  /* 0x0000001e0a007c0c */ /* 0x000fe2000d7a1270 */
[----:B------:R-:W-:Y:S01]  /*a70b0*/  VIADD R153, R8, 0x14 ;  /* 0x0000001408997836 */ /* 0x000fe20000000000 */
        /* <DEDUP_REMOVED lines=13> */
[----:B------:R-:W-:Y:S01]  /*a7190*/  @P3 LOP3.LUT R17, R17, 0x10, RZ, 0xfc, !PT ;  /* 0x0000001011113812 */ /* 0x000fe200078efcff */
[----:B------:R0:W-:Y:S03]  /*a71a0*/  STL [R1+0xc8c], R154 ;  /* 0x000c8c9a01007387 */ /* 0x0001e60000100800 */
[----:B------:R-:W-:-:S04]  /*a71b0*/  LOP3.LUT R17, R17, 0xfffffff7, RZ, 0xc0, !PT ;  /* 0xfffffff711117812 */ /* 0x000fc800078ec0ff */
[----:B------:R-:W-:Y:S01]  /*a71c0*/  @P2 LOP3.LUT R17, R17, 0x8, RZ, 0xfc, !PT ;  /* 0x0000000811112812 */ /* 0x000fe200078efcff */
[----:B0-----:R-:W-:Y:S01]  /*a71d0*/  VIADD R154, R154, UR8 ;  /* 0x000000089a9a7c36 */ /* 0x001fe20008000000 */
[----:B------:R-:W-:Y:S01]  /*a71e0*/  ULDC UR8, c[0x0][0x248] ;  /* 0x0000920000087ab9 */ /* 0x000fe20000000800 */
[----:B------:R-:W-:-:S03]  /*a71f0*/  ISETP.GE.AND P2, PT, R153, UR29, PT ;  /* 0x0000001d99007c0c */ /* 0x000fc6000bf46270 */
[----:B------:R0:W-:Y:S01]  /*a7200*/  STL [R1+0xc90], R154 ;  /* 0x000c909a01007387 */ /* 0x0001e20000100800 */
[----:B------:R-:W-:Y:S01]  /*a7210*/  ISETP.LT.AND P5, PT, R10, UR12, !P2 ;  /* 0x0000000c0a007c0c */ /* 0x000fe2000d7a1270 */
[----:B------:R-:W-:Y:S01]  /*a7220*/  VIADD R153, R8, 0x13 ;  /* 0x0000001308997836 */ /* 0x000fe20000000000 */
[----:B------:R-:W-:Y:S01]  /*a7230*/  ISETP.LT.AND P4, PT, R11, UR6, !P2 ;  /* 0x000000060b007c0c */ /* 0x000fe2000d781270 */
[----:B------:R-:W-:Y:S01]  /*a7240*/  ULDC UR6, c[0x0][0x248] ;  /* 0x0000920000067ab9 */ /* 0x000fe20000000800 */
[----:B------:R-:W-:Y:S01]  /*a7250*/  ISETP.LT.AND P3, PT, R12, UR7, !P2 ;  /* 0x000000070c007c0c */ /* 0x000fe2000d761270 */
[----:B------:R-:W-:Y:S01]  /*a7260*/  ULDC UR12, c[0x0][0x228] ;  /* 0x00008a00000c7ab9 */ /* 0x000fe20000000800 */
[----:B------:R-:W-:Y:S01]  /*a7270*/  ISETP.LT.AND P2, PT, R9, UR9, !P2 ;  /* 0x0000000909007c0c */ /* 0x000fe2000d741270 */
[----:B------:R-:W-:Y:S01]  /*a7280*/  ULDC UR29, c[0x0][0x228] ;  /* 0x00008a00001d7ab9 */ /* 0x000fe20000000800 */
[----:B0-----:R-:W-:Y:S01]  /*a7290*/  VIADD R154, R154, UR8 ;  /* 0x000000089a9a7c36 */ /* 0x001fe20008000000 */
[----:B------:R-:W-:-:S04]  /*a72a0*/  ULDC UR8, c[0x0][0x248] ;  /* 0x0000920000087ab9 */ /* 0x000fc80000000800 */
[----:B------:R0:W-:Y:S02]  /*a72b0*/  STL [R1+0xc94], R154 ;  /* 0x000c949a01007387 */ /* 0x0001e40000100800 */
[----:B0-----:R-:W-:Y:S01]  /*a72c0*/  VIADD R154, R154, UR8 ;  /* 0x000000089a9a7c36 */ /* 0x001fe20008000000 */
[----:B------:R-:W-:-:S04]  /*a72d0*/  ULDC UR8, c[0x0][0x248] ;  /* 0x0000920000087ab9 */ /* 0x000fc80000000800 */
[----:B------:R0:W-:Y:S01]  /*a72e0*/  STL [R1+0xc98], R154 ;  /* 0x000c989a01007387 */ /* 0x0001e20000100800 */
[----:B------:R-:W-:Y:S02]  /*a72f0*/  LOP3.LUT R17, R17, 0xfffffffb, RZ, 0xc0, !PT ;  /* 0xfffffffb11117812 */ /* 0x000fe400078ec0ff */
[----:B------:R-:W-:Y:S02]  /*a7300*/  @P2 LOP3.LUT R16, R16, 0x80000000, RZ, 0xfc, !PT ;  /* 0x8000000010102812 */ /* 0x000fe400078efcff */
[----:B------:R-:W-:Y:S01]  /*a7310*/  ISETP.GE.AND P2, PT, R153, UR27, PT ;  /* 0x0000001b99007c0c */ /* 0x000fe2000bf46270 */
[----:B0-----:R-:W-:Y:S01]  /*a7320*/  VIADD R154, R154, UR8 ;  /* 0x000000089a9a7c36 */ /* 0x001fe20008000000 */
[----:B------:R-:W-:Y:S02]  /*a7330*/  @P5 LOP3.LUT R17, R17, 0x4, RZ, 0xfc, !PT ;  /* 0x0000000411115812 */ /* 0x000fe400078efcff */
[----:B------:R-:W-:Y:S01]  /*a7340*/  LOP3.LUT R16, R16, 0xbfffffff, RZ, 0xc0, !PT ;  /* 0xbfffffff10107812 */ /* 0x000fe200078ec0ff */
[----:B------:R-:W-:Y:S01]  /*a7350*/  VIADD R153, R8, 0x12 ;  /* 0x0000001208997836 */ /* 0x000fe20000000000 */
[----:B------:R0:W-:Y:S01]  /*a7360*/  STL [R1+0xc9c], R154 ;  /* 0x000c9c9a01007387 */ /* 0x0001e20000100800 */
[----:B------:R-:W-:Y:S01]  /*a7370*/  LOP3.LUT R17, R17, 0xfffffffd, RZ, 0xc0, !PT ;  /* 0xfffffffd11117812 */ /* 0x000fe200078ec0ff */
[----:B------:R-:W-:Y:S01]  /*a7380*/  ULDC UR8, c[0x0][0x248] ;  /* 0x0000920000087ab9 */ /* 0x000fe20000000800 */
[----:B------:R-:W-:Y:S01]  /*a7390*/  ULDC UR27, c[0x0][0x228] ;  /* 0x00008a00001b7ab9 */ /* 0x000fe20000000800 */
[----:B0-----:R-:W-:Y:S01]  /*a73a0*/  VIADD R154, R154, UR6 ;  /* 0x000000069a9a7c36 */ /* 0x001fe20008000000 */
[----:B------:R-:W-:-:S02]  /*a73b0*/  ULDC.64 UR6, c[0x0][0x228] ;  /* 0x00008a0000067ab9 */ /* 0x000fc40000000a00 */
[----:B------:R-:W-:Y:S01]  /*a73c0*/  ISETP.LT.AND P5, PT, R10, UR6, !P2 ;  /* 0x000000060a007c0c */ /* 0x000fe2000d7a1270 */
[----:B------:R-:W-:Y:S01]  /*a73d0*/  ULDC UR6, c[0x0][0x248] ;  /* 0x0000920000067ab9 */ /* 0x000fe20000000800 */
[----:B------:R-:W-:Y:S02]  /*a73e0*/  @P4 LOP3.LUT R17, R17, 0x2, RZ, 0xfc, !PT ;  /* 0x0000000211114812 */ /* 0x000fe400078efcff */
[----:B------:R-:W-:Y:S01]  /*a73f0*/  ISETP.LT.AND P4, PT, R11, UR54, !P2 ;  /* 0x000000360b007c0c */ /* 0x000fe2000d781270 */
[----:B------:R0:W-:Y:S01]  /*a7400*/  STL [R1+0xca0], R154 ;  /* 0x000ca09a01007387 */ /* 0x0001e20000100800 */
[----:B------:R-:W-:Y:S01]  /*a7410*/  LOP3.LUT R17, R17, 0xfffffffe, RZ, 0xc0, !PT ;  /* 0xfffffffe11117812 */ /* 0x000fe200078ec0ff */
[----:B------:R-:W-:-:S03]  /*a7420*/  ULDC UR54, c[0x0][0x228] ;  /* 0x00008a0000367ab9 */ /* 0x000fc60000000800 */
[----:B------:R-:W-:-:S03]  /*a7430*/  @P3 LOP3.LUT R17, R17, 0x1, RZ, 0xfc, !PT ;  /* 0x0000000111113812 */ /* 0x000fc600078efcff */
[----:B------:R-:W-:Y:S02]  /*a7440*/  @P5 LOP3.LUT R16, R16, 0x40000000, RZ, 0xfc, !PT ;  /* 0x4000000010105812 */ /* 0x000fe400078efcff */
[----:B------:R-:W-:Y:S01]  /*a7450*/  ISETP.LT.AND P3, PT, R12, UR53, !P2 ;  /* 0x000000350c007c0c */ /* 0x000fe2000d761270 */
[----:B0-----:R-:W-:Y:S01]  /*a7460*/  VIADD R154, R154, UR8 ;  /* 0x000000089a9a7c36 */ /* 0x001fe20008000000 */
[----:B------:R-:W-:Y:S01]  /*a7470*/  LOP3.LUT R16, R16, 0xdfffffff, RZ, 0xc0, !PT ;  /* 0xdfffffff10107812 */ /* 0x000fe200078ec0ff */
[----:B------:R-:W-:Y:S01]  /*a7480*/  ULDC.64 UR8, c[0x0][0x228] ;  /* 0x00008a0000087ab9 */ /* 0x000fe20000000a00 */
[----:B------:R-:W-:Y:S02]  /*a7490*/  ULDC UR53, c[0x0][0x248] ;  /* 0x0000920000357ab9 */ /* 0x000fe40000000800 */
[----:B------:R-:W-:Y:S02]  /*a74a0*/  @P4 LOP3.LUT R16, R16, 0x20000000, RZ, 0xfc, !PT ;  /* 0x2000000010104812 */ /* 0x000fe400078efcff */
[----:B------:R-:W-:Y:S01]  /*a74b0*/  ISETP.LT.AND P2, PT, R9, UR52, !P2 ;  /* 0x0000003409007c0c */ /* 0x000fe2000d741270 */
[----:B------:R0:W-:Y:S01]  /*a74c0*/  STL [R1+0xca4], R154 ;  /* 0x000ca49a01007387 */ /* 0x0001e20000100800 */
[----:B------:R-:W-:Y:S01]  /*a74d0*/  LOP3.LUT R16, R16, 0xefffffff, RZ, 0xc0, !PT ;  /* 0xefffffff10107812 */ /* 0x000fe200078ec0ff */
[----:B------:R-:W-:-:S03]  /*a74e0*/  ULDC UR52, c[0x0][0x248] ;  /* 0x0000920000347ab9 */ /* 0x000fc60000000800 */
[----:B------:R-:W-:-:S04]  /*a74f0*/  @P3 LOP3.LUT R16, R16, 0x10000000, RZ, 0xfc, !PT ;  /* 0x1000000010103812 */ /* 0x000fc800078efcff */
[----:B------:R-:W-:-:S04]  /*a7500*/  LOP3.LUT R16, R16, 0xf7ffffff, RZ, 0xc0, !PT ;  /* 0xf7ffffff10107812 */ /* 0x000fc800078ec0ff */
[----:B------:R-:W-:Y:S02]  /*a7510*/  @P2 LOP3.LUT R16, R16, 0x8000000, RZ, 0xfc, !PT ;  /* 0x0800000010102812 */ /* 0x000fe400078efcff */
[----:B------:R-:W-:Y:S02]  /*a7520*/  ISETP.GE.AND P2, PT, R153, UR31, PT ;  /* 0x0000001f99007c0c */ /* 0x000fe4000bf46270 */
[----:B------:R-:W-:Y:S01]  /*a7530*/  LOP3.LUT R16, R16, 0xfbffffff, RZ, 0xc0, !PT ;  /* 0xfbffffff10107812 */ /* 0x000fe200078ec0ff */
[----:B0-----:R-:W-:Y:S01]  /*a7540*/  VIADD R154, R154, UR6 ;  /* 0x000000069a9a7c36 */ /* 0x001fe20008000000 */
[----:B------:R-:W-:Y:S01]  /*a7550*/  ISETP.LT.AND P5, PT, R10, UR8, !P2 ;  /* 0x000000080a007c0c */ /* 0x000fe2000d7a1270 */
[----:B------:R-:W-:Y:S01]  /*a7560*/  VIADD R153, R8, 0x11 ;  /* 0x0000001108997836 */ /* 0x000fe20000000000 */
[----:B------:R-:W-:Y:S01]  /*a7570*/  ISETP.LT.AND P4, PT, R11, UR57, !P2 ;  /* 0x000000390b007c0c */ /* 0x000fe2000d781270 */
[----:B------:R-:W-:Y:S01]  /*a7580*/  ULDC UR8, c[0x0][0x248] ;  /* 0x0000920000087ab9 */ /* 0x000fe20000000800 */
[----:B------:R-:W-:Y:S01]  /*a7590*/  ISETP.LT.AND P3, PT, R12, UR56, !P2 ;  /* 0x000000380c007c0c */ /* 0x000fe2000d761270 */
[----:B------:R0:W-:Y:S01]  /*a75a0*/  STL [R1+0xca8], R154 ;  /* 0x000ca89a01007387 */ /* 0x0001e20000100800 */
[----:B------:R-:W-:Y:S01]  /*a75b0*/  ULDC UR6, c[0x0][0x228] ;  /* 0x00008a0000067ab9 */ /* 0x000fe20000000800 */
[----:B------:R-:W-:-:S06]  /*a75c0*/  ULDC UR31, c[0x0][0x228] ;  /* 0x00008a00001f7ab9 */ /* 0x000fcc0000000800 */
[----:B------:R-:W-:Y:S01]  /*a75d0*/  @P5 LOP3.LUT R16, R16, 0x4000000, RZ, 0xfc, !PT ;  /* 0x0400000010105812 */ /* 0x000fe200078efcff */
[----:B------:R-:W-:Y:S01]  /*a75e0*/  ULDC UR57, c[0x0][0x228] ;  /* 0x00008a0000397ab9 */ /* 0x000fe20000000800 */
[----:B------:R-:W-:Y:S02]  /*a75f0*/  ULDC UR56, c[0x0][0x248] ;  /* 0x0000920000387ab9 */ /* 0x000fe40000000800 */
[----:B------:R-:W-:-:S04]  /*a7600*/  LOP3.LUT R16, R16, 0xfdffffff, RZ, 0xc0, !PT ;  /* 0xfdffffff10107812 */ /* 0x000fc800078ec0ff */
[----:B------:R-:W-:Y:S02]  /*a7610*/  @P4 LOP3.LUT R16, R16, 0x2000000, RZ, 0xfc, !PT ;  /* 0x0200000010104812 */ /* 0x000fe400078efcff */
[----:B------:R-:W-:Y:S01]  /*a7620*/  ISETP.LT.AND P2, PT, R9, UR55, !P2 ;  /* 0x0000003709007c0c */ /* 0x000fe2000d741270 */
[----:B0-----:R-:W-:Y:S01]  /*a7630*/  VIADD R154, R154, UR14 ;  /* 0x0000000e9a9a7c36 */ /* 0x001fe20008000000 */
[----:B------:R-:W-:Y:S01]  /*a7640*/  LOP3.LUT R16, R16, 0xfeffffff, RZ, 0xc0, !PT ;  /* 0xfeffffff10107812 */ /* 0x000fe200078ec0ff */
[----:B------:R-:W-:Y:S01]  /*a7650*/  ULDC.64 UR14, c[0x0][0x228] ;  /* 0x00008a00000e7ab9 */ /* 0x000fe20000000a00 */
        /* <DEDUP_REMOVED lines=8> */
[----:B------:R0:W-:Y:S01]  /*a76e0*/  STL [R1+0xcac], R154 ;  /* 0x000cac9a01007387 */ /* 0x0001e20000100800 */
[----:B------:R-:W-:Y:S01]  /*a76f0*/  ISETP.LT.AND P4, PT, R11, UR5, !P2 ;  /* 0x000000050b007c0c */ /* 0x000fe2000d781270 */
[----:B------:R-:W-:Y:S01]  /*a7700*/  ULDC UR5, c[0x0][0x248] ;  /* 0x0000920000057ab9 */ /* 0x000fe20000000800 */
[----:B------:R-:W-:Y:S01]  /*a7710*/  ISETP.LT.AND P3, PT, R12, UR18, !P2 ;  /* 0x000000120c007c0c */ /* 0x000fe2000d761270 */
[----:B------:R-:W-:Y:S01]  /*a7720*/  ULDC UR14, c[0x0][0x248] ;  /* 0x00009200000e7ab9 */ /* 0x000fe20000000800 */
[----:B------:R-:W1:Y:S01]  /*a7730*/  S2R R152, SR_TID.X ;  /* 0x0000000000987919 */ /* 0x000e620000002100 */
        /* <DEDUP_REMOVED lines=52> */
[----:B------:R-:W-:Y:S01]  /*a7a80*/  ISETP.LT.AND P5, PT, R10, UR22, !P2 ;  /* 0x000000160a007c0c */ /* 0x000fe2000d7a1270 */
[----:B------:R0:W-:Y:S01]  /*a7a90*/  STL [R1+0xcd4], R154 ;  /* 0x000cd49a01007387 */ /* 0x0001e20000100800 */
[----:B------:R-:W-:Y:S02]  /*a7aa0*/  ISETP.LT.AND P4, PT, R11, UR38, !P2 ;  /* 0x000000260b007c0c */ /* 0x000fe4000d781270 */
[----:B------:R-:W-:Y:S01]  /*a7ab0*/  LOP3.LUT R16, R16, 0xfffffbff, RZ, 0xc0, !PT ;  /* 0xfffffbff10107812 */ /* 0x000fe200078ec0ff */
[----:B------:R-:W-:Y:S01]  /*a7ac0*/  VIADD R153, R8, 0xd ;  /* 0x0000000d08997836 */ /* 0x000fe20000000000 */
[----:B------:R-:W-:Y:S01]  /*a7ad0*/  ISETP.LT.AND P3, PT, R12, UR41, !P2 ;  /* 0x000000290c007c0c */ /* 0x000fe2000d761270 */
[----:B------:R-:W-:Y:S01]  /*a7ae0*/  ULDC UR22, c[0x0][0x248] ;  /* 0x0000920000167ab9 */ /* 0x000fe20000000800 */
[----:B------:R-:W-:Y:S01]  /*a7af0*/  ULDC UR38, c[0x0][0x248] ;  /* 0x0000920000267ab9 */ /* 0x000fe20000000800 */
[----:B0-----:R-:W-:-:S04]  /*a7b00*/  VIADD R154, R154, UR5 ;  /* 0x000000059a9a7c36 */ /* 0x001fc80008000000 */
[----:B------:R-:W-:Y:S01]  /*a7b10*/  @P5 LOP3.LUT R16, R16, 0x400, RZ, 0xfc, !PT ;  /* 0x0000040010105812 */ /* 0x000fe200078efcff */
[----:B------:R-:W-:Y:S01]  /*a7b20*/  ULDC UR5, c[0x0][0x228] ;  /* 0x00008a0000057ab9 */ /* 0x000fe20000000800 */
[----:B------:R0:W-:Y:S02]  /*a7b30*/  STL [R1+0xd10], R154 ;  /* 0x000d109a01007387 */ /* 0x0001e40000100800 */
[----:B------:R-:W-:Y:S01]  /*a7b40*/  LOP3.LUT R16, R16, 0xfffffdff, RZ, 0xc0, !PT ;  /* 0xfffffdff10107812 */ /* 0x000fe200078ec0ff */
[----:B0-----:R-:W-:Y:S01]  /*a7b50*/  VIADD R154, R154, UR14 ;  /* 0x0000000e9a9a7c36 */ /* 0x001fe20008000000 */
[----:B------:R-:W-:Y:S02]  /*a7b60*/  ULDC UR14, c[0x0][0x248] ;  /* 0x00009200000e7ab9 */ /* 0x000fe40000000800 */
[----:B------:R-:W-:Y:S02]  /*a7b70*/  @P4 LOP3.LUT R16, R16, 0x200, RZ, 0xfc, !PT ;  /* 0x0000020010104812 */ /* 0x000fe400078efcff */
[----:B------:R0:W-:Y:S01]  /*a7b80*/  STL [R1+0xd14], R154 ;  /* 0x000d149a01007387 */ /* 0x0001e20000100800 */
[----:B------:R-:W-:Y:S01]  /*a7b90*/  ISETP.LT.AND P2, PT, R9, UR39, !P2 ;  /* 0x0000002709007c0c */ /* 0x000fe2000d741270 */
[----:B------:R-:W-:Y:S01]  /*a7ba0*/  ULDC UR39, c[0x0][0x248] ;  /* 0x0000920000277ab9 */ /* 0x000fe20000000800 */
[----:B------:R-:W-:Y:S01]  /*a7bb0*/  LOP3.LUT R16, R16, 0xfffffeff, RZ, 0xc0, !PT ;  /* 0xfffffeff10107812 */ /* 0x000fe200078ec0ff */
[----:B0-----:R-:W-:-:S03]  /*a7bc0*/  VIADD R154, R154, UR14 ;  /* 0x0000000e9a9a7c36 */ /* 0x001fc60008000000 */
[----:B------:R-:W-:Y:S01]  /*a7bd0*/  @P3 LOP3.LUT R16, R16, 0x100, RZ, 0xfc, !PT ;  /* 0x0000010010103812 */ /* 0x000fe200078efcff */
[----:B------:R-:W-:Y:S01]  /*a7be0*/  ULDC UR14, c[0x0][0x248] ;  /* 0x00009200000e7ab9 */ /* 0x000fe20000000800 */
[----:B------:R0:W-:Y:S02]  /*a7bf0*/  STL [R1+0xd0c], R154 ;  /* 0x000d0c9a01007387 */ /* 0x0001e40000100800 */
[----:B------:R-:W-:Y:S01]  /*a7c00*/  LOP3.LUT R16, R16, 0xffffff7f, RZ, 0xc0, !PT ;  /* 0xffffff7f10107812 */ /* 0x000fe200078ec0ff */
[----:B0-----:R-:W-:-:S03]  /*a7c10*/  VIADD R154, R154, UR18 ;  /* 0x000000129a9a7c36 */ /* 0x001fc60008000000 */
[----:B------:R-:W-:Y:S01]  /*a7c20*/  @P2 LOP3.LUT R16, R16, 0x80, RZ, 0xfc, !PT ;  /* 0x0000008010102812 */ /* 0x000fe200078efcff */
[----:B------:R-:W-:Y:S01]  /*a7c30*/  ULDC UR18, c[0x0][0x248] ;  /* 0x0000920000127ab9 */ /* 0x000fe20000000800 */
[----:B------:R0:W-:Y:S01]  /*a7c40*/  STL [R1+0xd08], R154 ;  /* 0x000d089a01007387 */ /* 0x0001e20000100800 */
[----:B------:R-:W-:Y:S01]  /*a7c50*/  ISETP.GE.AND P2, PT, R153, UR19, PT ;  /* 0x0000001399007c0c */ /* 0x000fe2000bf46270 */
[----:B0-----:R-:W-:-:S03]  /*a7c60*/  VIADD R154, R154, UR17 ;  /* 0x000000119a9a7c36 */ /* 0x001fc60008000000 */
[----:B------:R-:W-:Y:S02]  /*a7c70*/  ISETP.LT.AND P4, PT, R11, UR40, !P2 ;  /* 0x000000280b007c0c */ /* 0x000fe4000d781270 */
[----:B------:R-:W-:Y:S01]  /*a7c80*/  LOP3.LUT R16, R16, 0xffffffbf, RZ, 0xc0, !PT ;  /* 0xffffffbf10107812 */ /* 0x000fe200078ec0ff */
[----:B------:R-:W-:Y:S01]  /*a7c90*/  VIADD R153, R8, 0xc ;  /* 0x0000000c08997836 */ /* 0x000fe20000000000 */
[----:B------:R0:W-:Y:S01]  /*a7ca0*/  STL [R1+0xd04], R154 ;  /* 0x000d049a01007387 */ /* 0x0001e20000100800 */
[----:B------:R-:W-:Y:S01]  /*a7cb0*/  ISETP.LT.AND P3, PT, R12, UR42, !P2 ;  /* 0x0000002a0c007c0c */ /* 0x000fe2000d761270 */
[----:B------:R-:W-:Y:S01]  /*a7cc0*/  ULDC.64 UR40, c[0x0][0x228] ;  /* 0x00008a0000287ab9 */ /* 0x000fe20000000a00 */
[----:B------:R-:W-:Y:S01]  /*a7cd0*/  ULDC UR17, c[0x0][0x248] ;  /* 0x0000920000117ab9 */ /* 0x000fe20000000800 */
[----:B------:R-:W-:Y:S01]  /*a7ce0*/  ULDC UR42, c[0x0][0x248] ;  /* 0x00009200002a7ab9 */ /* 0x000fe20000000800 */
[----:B0-----:R-:W-:Y:S01]  /*a7cf0*/  VIADD R154, R154, UR14 ;  /* 0x0000000e9a9a7c36 */ /* 0x001fe20008000000 */
[----:B------:R-:W-:-:S02]  /*a7d00*/  ULDC.64 UR14, c[0x0][0x228] ;  /* 0x00008a00000e7ab9 */ /* 0x000fc40000000a00 */
[----:B------:R-:W-:Y:S01]  /*a7d10*/  ISETP.LT.AND P5, PT, R10, UR14, !P2 ;  /* 0x0000000e0a007c0c */ /* 0x000fe2000d7a1270 */
[----:B------:R-:W-:Y:S01]  /*a7d20*/  ULDC UR14, c[0x0][0x248] ;  /* 0x00009200000e7ab9 */ /* 0x000fe20000000800 */
[----:B------:R-:W-:Y:S01]  /*a7d30*/  ISETP.LT.AND P2, PT, R9, UR44, !P2 ;  /* 0x0000002c09007c0c */ /* 0x000fe2000d741270 */
[----:B------:R0:W-:Y:S01]  /*a7d40*/  STL [R1+0xd00], R154 ;  /* 0x000d009a01007387 */ /* 0x0001e20000100800 */
[----:B------:R-:W-:-:S09]  /*a7d50*/  ULDC UR44, c[0x0][0x248] ;  /* 0x00009200002c7ab9 */ /* 0x000fd20000000800 */
[----:B------:R-:W-:-:S04]  /*a7d60*/  @P5 LOP3.LUT R16, R16, 0x40, RZ, 0xfc, !PT ;  /* 0x0000004010105812 */ /* 0x000fc800078efcff */
[----:B------:R-:W-:-:S04]  /*a7d70*/  LOP3.LUT R16, R16, 0xffffffdf, RZ, 0xc0, !PT ;  /* 0xffffffdf10107812 */ /* 0x000fc800078ec0ff */
[----:B------:R-:W-:Y:S01]  /*a7d80*/  @P4 LOP3.LUT R16, R16, 0x20, RZ, 0xfc, !PT ;  /* 0x0000002010104812 */ /* 0x000fe200078efcff */
[----:B0-----:R-:W-:Y:S01]  /*a7d90*/  VIADD R154, R154, UR9 ;  /* 0x000000099a9a7c36 */ /* 0x001fe20008000000 */
[----:B------:R-:W-:Y:S02]  /*a7da0*/  ULDC UR9, c[0x0][0x248] ;  /* 0x0000920000097ab9 */ /* 0x000fe40000000800 */
[----:B------:R-:W-:-:S04]  /*a7db0*/  LOP3.LUT R16, R16, 0xffffffef, RZ, 0xc0, !PT ;  /* 0xffffffef10107812 */ /* 0x000fc800078ec0ff */
[----:B------:R-:W-:Y:S01]  /*a7dc0*/  @P3 LOP3.LUT R16, R16, 0x10, RZ, 0xfc, !PT ;  /* 0x0000001010103812 */ /* 0x000fe200078efcff */
[----:B------:R0:W-:Y:S03]  /*a7dd0*/  STL [R1+0xcfc], R154 ;  /* 0x000cfc9a01007387 */ /* 0x0001e60000100800 */
[----:B------:R-:W-:Y:S01]  /*a7de0*/  LOP3.LUT R16, R16, 0xfffffff7, RZ, 0xc0, !PT ;  /* 0xfffffff710107812 */ /* 0x000fe200078ec0ff */
[----:B0-----:R-:W-:-:S03]  /*a7df0*/  VIADD R154, R154, UR24 ;  /* 0x000000189a9a7c36 */ /* 0x001fc60008000000 */
[----:B------:R-:W-:Y:S01]  /*a7e00*/  @P2 LOP3.LUT R16, R16, 0x8, RZ, 0xfc, !PT ;  /* 0x0000000810102812 */ /* 0x000fe200078efcff */
[----:B------:R-:W-:Y:S01]  /*a7e10*/  ULDC UR24, c[0x0][0x248] ;  /* 0x0000920000187ab9 */ /* 0x000fe20000000800 */
[----:B------:R-:W-:Y:S01]  /*a7e20*/  ISETP.GE.AND P2, PT, R153, UR21, PT ;  /* 0x0000001599007c0c */ /* 0x000fe2000bf46270 */
[----:B------:R0:W-:Y:S01]  /*a7e30*/  STL [R1+0xcf8], R154 ;  /* 0x000cf89a01007387 */ /* 0x0001e20000100800 */
[----:B------:R-:W-:Y:S02]  /*a7e40*/  VIADD R153, R8, 0xb ;  /* 0x0000000b08997836 */ /* 0x000fe40000000000 */
[----:B------:R-:W-:Y:S01]  /*a7e50*/  ISETP.LT.AND P4, PT, R11, UR43, !P2 ;  /* 0x0000002b0b007c0c */ /* 0x000fe2000d781270 */
[----:B------:R-:W-:Y:S01]  /*a7e60*/  ULDC UR21, c[0x0][0x248] ;  /* 0x0000920000157ab9 */ /* 0x000fe20000000800 */
[----:B------:R-:W-:Y:S01]  /*a7e70*/  ISETP.LT.AND P3, PT, R12, UR45, !P2 ;  /* 0x0000002d0c007c0c */ /* 0x000fe2000d761270 */
[----:B------:R-:W-:Y:S01]  /*a7e80*/  ULDC UR45, c[0x0][0x248] ;  /* 0x00009200002d7ab9 */ /* 0x000fe20000000800 */
[----:B0-----:R-:W-:Y:S01]  /*a7e90*/  VIADD R154, R154, UR18 ;  /* 0x000000129a9a7c36 */ /* 0x001fe20008000000 */
[----:B------:R-:W-:-:S02]  /*a7ea0*/  ULDC.64 UR18, c[0x0][0x228] ;  /* 0x00008a0000127ab9 */ /* 0x000fc40000000a00 */
[----:B------:R-:W-:Y:S01]  /*a7eb0*/  ISETP.LT.AND P5, PT, R10, UR18, !P2 ;  /* 0x000000120a007c0c */ /* 0x000fe2000d7a1270 */
[----:B------:R-:W-:Y:S01]  /*a7ec0*/  ULDC UR18, c[0x0][0x248] ;  /* 0x0000920000127ab9 */ /* 0x000fe20000000800 */
[----:B------:R-:W-:Y:S01]  /*a7ed0*/  ISETP.LT.AND P2, PT, R9, UR46, !P2 ;  /* 0x0000002e09007c0c */ /* 0x000fe2000d741270 */
[----:B------:R0:W-:Y:S01]  /*a7ee0*/  STL [R1+0xcf4], R154 ;  /* 0x000cf49a01007387 */ /* 0x0001e20000100800 */
[----:B------:R-:W-:Y:S01]  /*a7ef0*/  LOP3.LUT R16, R16, 0xfffffffb, RZ, 0xc0, !PT ;  /* 0xfffffffb10107812 */ /* 0x000fe200078ec0ff */
[----:B------:R-:W-:Y:S01]  /*a7f00*/  ULDC UR46, c[0x0][0x228] ;  /* 0x00008a00002e7ab9 */ /* 0x000fe20000000800 */
[----:B0-----:R-:W-:-:S09]  /*a7f10*/  VIADD R154, R154, UR35 ;  /* 0x000000239a9a7c36 */ /* 0x001fd20008000000 */
[----:B------:R-:W-:Y:S02]  /*a7f20*/  @P2 LOP3.LUT R15, R15, 0x80000000, RZ, 0xfc, !PT ;  /* 0x800000000f0f2812 */ /* 0x000fe400078efcff */
[----:B------:R-:W-:Y:S01]  /*a7f30*/  ISETP.GE.AND P2, PT, R153, UR23, PT ;  /* 0x0000001799007c0c */ /* 0x000fe2000bf46270 */
[----:B------:R0:W-:Y:S01]  /*a7f40*/  STL [R1+0xcf0], R154 ;  /* 0x000cf09a01007387 */ /* 0x0001e20000100800 */
[----:B------:R-:W-:Y:S02]  /*a7f50*/  @P5 LOP3.LUT R16, R16, 0x4, RZ, 0xfc, !PT ;  /* 0x0000000410105812 */ /* 0x000fe400078efcff */
[----:B------:R-:W-:Y:S01]  /*a7f60*/  LOP3.LUT R15, R15, 0xbfffffff, RZ, 0xc0, !PT ;  /* 0xbfffffff0f0f7812 */ /* 0x000fe200078ec0ff */
[----:B------:R-:W-:Y:S01]  /*a7f70*/  VIADD R153, R8, 0xa ;  /* 0x0000000a08997836 */ /* 0x000fe20000000000 */
[----:B------:R-:W-:Y:S01]  /*a7f80*/  ULDC UR23, c[0x0][0x248] ;  /* 0x0000920000177ab9 */ /* 0x000fe20000000800 */
[----:B0-----:R-:W-:Y:S01]  /*a7f90*/  VIADD R154, R154, UR34 ;  /* 0x000000229a9a7c36 */ /* 0x001fe20008000000 */
[----:B------:R-:W-:-:S02]  /*a7fa0*/  ULDC.64 UR34, c[0x0][0x228] ;  /* 0x00008a0000227ab9 */ /* 0x000fc40000000a00 */
[----:B------:R-:W-:Y:S02]  /*a7fb0*/  ISETP.LT.AND P5, PT, R10, UR34, !P2 ;  /* 0x000000220a007c0c */ /* 0x000fe4000d7a1270 */
[----:B------:R-:W-:-:S04]  /*a7fc0*/  LOP3.LUT R16, R16, 0xfffffffd, RZ, 0xc0, !PT ;  /* 0xfffffffd10107812 */ /* 0x000fc800078ec0ff */
[----:B------:R-:W-:Y:S02]  /*a7fd0*/  @P4 LOP3.LUT R16, R16, 0x2, RZ, 0xfc, !PT ;  /* 0x0000000210104812 */ /* 0x000fe400078efcff */
[----:B------:R-:W-:Y:S01]  /*a7fe0*/  ISETP.LT.AND P4, PT, R11, UR47, !P2 ;  /* 0x0000002f0b007c0c */ /* 0x000fe2000d781270 */
[----:B------:R0:W-:Y:S01]  /*a7ff0*/  STL [R1+0xcec], R154 ;  /* 0x000cec9a01007387 */ /* 0x0001e20000100800 */
[----:B------:R-:W-:Y:S01]  /*a8000*/  LOP3.LUT R16, R16, 0xfffffffe, RZ, 0xc0, !PT ;  /* 0xfffffffe10107812 */ /* 0x000fe200078ec0ff */
[----:B------:R-:W-:Y:S02]  /*a8010*/  ULDC UR47, c[0x0][0x228] ;  /* 0x00008a00002f7ab9 */ /* 0x000fe40000000800 */
[----:B------:R-:W-:Y:S02]  /*a8020*/  @P5 LOP3.LUT R15, R15, 0x40000000, RZ, 0xfc, !PT ;  /* 0x400000000f0f5812 */ /* 0x000fe400078efcff */
[----:B------:R-:W-:Y:S02]  /*a8030*/  @P3 LOP3.LUT R16, R16, 0x1, RZ, 0xfc, !PT ;  /* 0x0000000110103812 */ /* 0x000fe400078efcff */
[----:B------:R-:W-:Y:S01]  /*a8040*/  ISETP.LT.AND P3, PT, R12, UR49, !P2 ;  /* 0x000000310c007c0c */ /* 0x000fe2000d761270 */
[----:B------:R-:W-:Y:S01]  /*a8050*/  ULDC UR49, c[0x0][0x248] ;  /* 0x0000920000317ab9 */ /* 0x000fe20000000800 */
[----:B------:R-:W-:-:S04]  /*a8060*/  LOP3.LUT R15, R15, 0xdfffffff, RZ, 0xc0, !PT ;  /* 0xdfffffff0f0f7812 */ /* 0x000fc800078ec0ff */
[----:B------:R-:W-:Y:S02]  /*a8070*/  @P4 LOP3.LUT R15, R15, 0x20000000, RZ, 0xfc, !PT ;  /* 0x200000000f0f4812 */ /* 0x000fe400078efcff */
[----:B------:R-:W-:Y:S01]  /*a8080*/  ISETP.LT.AND P2, PT, R9, UR48, !P2 ;  /* 0x0000003009007c0c */ /* 0x000fe2000d741270 */
[----:B0-----:R-:W-:Y:S01]  /*a8090*/  VIADD R154, R154, UR37 ;  /* 0x000000259a9a7c36 */ /* 0x001fe20008000000 */
[----:B------:R-:W-:Y:S01]  /*a80a0*/  LOP3.LUT R15, R15, 0xefffffff, RZ, 0xc0, !PT ;  /* 0xefffffff0f0f7812 */ /* 0x000fe200078ec0ff */
[----:B------:R-:W-:-:S03]  /*a80b0*/  ULDC UR48, c[0x0][0x248] ;  /* 0x0000920000307ab9 */ /* 0x000fc60000000800 */
        /* <DEDUP_REMOVED lines=11> */
[----:B------:R-:W-:Y:S01]  /*a8170*/  ISETP.LT.AND P4, PT, R11, UR54, !P2 ;  /* 0x000000360b007c0c */ /* 0x000fe2000d781270 */
[----:B------:R-:W-:Y:S01]  /*a8180*/  ULDC UR54, c[0x0][0x228] ;  /* 0x00008a0000367ab9 */ /* 0x000fe20000000800 */
        /* <DEDUP_REMOVED lines=22> */
[----:B------:R-:W-:Y:S01]  /*a82f0*/  ULDC UR40, c[0x0][0x228] ;  /* 0x00008a0000287ab9 */ /* 0x000fe20000000800 */
[----:B------:R-:W-:-:S07]  /*a8300*/  ULDC UR19, c[0x0][0x248] ;  /* 0x0000920000137ab9 */ /* 0x000fce0000000800 */
[----:B------:R-:W-:Y:S01]  /*a8310*/  @P5 LOP3.LUT R15, R15, 0x400000, RZ, 0xfc, !PT ;  /* 0x004000000f0f5812 */ /* 0x000fe200078efcff */
[----:B0-----:R-:W-:Y:S01]  /*a8320*/  VIADD R154, R154, UR17 ;  /* 0x000000119a9a7c36 */ /* 0x001fe20008000000 */
[----:B------:R-:W-:Y:S01]  /*a8330*/  ISETP.LT.AND P2, PT, R9, UR60, !P2 ;  /* 0x0000003c09007c0c */ /* 0x000fe2000d741270 */
[----:B------:R-:W-:Y:S01]  /*a8340*/  ULDC UR60, c[0x0][0x228] ;  /* 0x00008a00003c7ab9 */ /* 0x000fe20000000800 */
[----:B------:R-:W-:Y:S01]  /*a8350*/  LOP3.LUT R15, R15, 0xffdfffff, RZ, 0xc0, !PT ;  /* 0xffdfffff0f0f7812 */ /* 0x000fe200078ec0ff */
[----:B------:R-:W-:Y:S01]  /*a8360*/  ULDC UR17, c[0x0][0x248] ;  /* 0x0000920000117ab9 */ /* 0x000fe20000000800 */
[----:B------:R-:W-:Y:S02]  /*a8370*/  ULDC UR54, c[0x0][0x248] ;  /* 0x0000920000367ab9 */ /* 0x000fe40000000800 */
[----:B------:R-:W-:-:S04]  /*a8380*/  @P4 LOP3.LUT R15, R15, 0x200000, RZ, 0xfc, !PT ;  /* 0x002000000f0f4812 */ /* 0x000fc800078efcff */
[----:B------:R-:W-:Y:S01]  /*a8390*/  LOP3.LUT R15, R15, 0xffefffff, RZ, 0xc0, !PT ;  /* 0xffefffff0f0f7812 */ /* 0x000fe200078ec0ff */
[----:B------:R0:W-:Y:S03]  /*a83a0*/  STL [R1+0xcdc], R154 ;  /* 0x000cdc9a01007387 */ /* 0x0001e60000100800 */
[----:B------:R-:W-:-:S04]  /*a83b0*/  @P3 LOP3.LUT R15, R15, 0x100000, RZ, 0xfc, !PT ;  /* 0x001000000f0f3812 */ /* 0x000fc800078efcff */
[----:B------:R-:W-:Y:S01]  /*a83c0*/  LOP3.LUT R15, R15, 0xfff7ffff, RZ, 0xc0, !PT ;  /* 0xfff7ffff0f0f7812 */ /* 0x000fe200078ec0ff */
[----:B0-----:R-:W-:-:S03]  /*a83d0*/  VIADD R154, R154, UR9 ;  /* 0x000000099a9a7c36 */ /* 0x001fc60008000000 */
[----:B------:R-:W-:Y:S01]  /*a83e0*/  @P2 LOP3.LUT R15, R15, 0x80000, RZ, 0xfc, !PT ;  /* 0x000800000f0f2812 */ /* 0x000fe200078efcff */
[----:B------:R-:W-:Y:S01]  /*a83f0*/  ULDC UR9, c[0x0][0x248] ;  /* 0x0000920000097ab9 */ /* 0x000fe20000000800 */
[----:B------:R-:W-:Y:S01]  /*a8400*/  ISETP.GE.AND P2, PT, R153, UR35, PT ;  /* 0x0000002399007c0c */ /* 0x000fe2000bf46270 */
[----:B------:R0:W-:Y:S01]  /*a8410*/  STL [R1+0xcd8], R154 ;  /* 0x000cd89a01007387 */ /* 0x0001e20000100800 */
[----:B------:R-:W-:Y:S01]  /*a8420*/  LOP3.LUT R15, R15, 0xfffbffff, RZ, 0xc0, !PT ;  /* 0xfffbffff0f0f7812 */ /* 0x000fe200078ec0ff */
[----:B------:R-:W-:Y:S01]  /*a8430*/  VIADD R153, R8, 0x7 ;  /* 0x0000000708997836 */ /* 0x000fe20000000000 */
[----:B------:R-:W-:Y:S01]  /*a8440*/  ULDC.64 UR34, c[0x0][0x228] ;  /* 0x00008a0000227ab9 */ /* 0x000fe20000000a00 */
[----:B0-----:R-:W-:Y:S01]  /*a8450*/  VIADD R154, R154, UR42 ;  /* 0x0000002a9a9a7c36 */ /* 0x001fe20008000000 */
[----:B------:R-:W-:Y:S02]  /*a8460*/  ULDC.64 UR42, c[0x0][0x228] ;  /* 0x00008a00002a7ab9 */ /* 0x000fe40000000a00 */
[----:B------:R-:W-:Y:S01]  /*a8470*/  ISETP.LT.AND P5, PT, R10, UR42, !P2 ;  /* 0x0000002a0a007c0c */ /* 0x000fe2000d7a1270 */
[----:B------:R-:W-:Y:S01]  /*a8480*/  ULDC UR42, c[0x0][0x248] ;  /* 0x00009200002a7ab9 */ /* 0x000fe20000000800 */
[----:B------:R-:W-:-:S02]  /*a8490*/  ISETP.LT.AND P4, PT, R11, UR57, !P2 ;  /* 0x000000390b007c0c */ /* 0x000fc4000d781270 */
[----:B------:R-:W-:Y:S01]  /*a84a0*/  ISETP.LT.AND P3, PT, R12, UR61, !P2 ;  /* 0x0000003d0c007c0c */ /* 0x000fe2000d761270 */
[----:B------:R-:W-:-:S08]  /*a84b0*/  ULDC UR61, c[0x0][0x228] ;  /* 0x00008a00003d7ab9 */ /* 0x000fd00000000800 */
[----:B------:R-:W-:Y:S01]  /*a84c0*/  @P5 LOP3.LUT R15, R15, 0x40000, RZ, 0xfc, !PT ;  /* 0x000400000f0f5812 */ /* 0x000fe200078efcff */
[----:B------:R0:W-:Y:S01]  /*a84d0*/  STL [R1+0xcd0], R154 ;  /* 0x000cd09a01007387 */ /* 0x0001e20000100800 */
[----:B------:R-:W-:Y:S02]  /*a84e0*/  ULDC UR57, c[0x0][0x248] ;  /* 0x0000920000397ab9 */ /* 0x000fe40000000800 */
        /* <DEDUP_REMOVED lines=19> */
[----:B------:R-:W-:-:S04]  /*a8620*/  @P5 LOP3.LUT R15, R15, 0x4000, RZ, 0xfc, !PT ;  /* 0x000040000f0f5812 */ /* 0x000fc800078efcff */
        /* <DEDUP_REMOVED lines=14> */
[----:B------:R0:W-:Y:S01]  /*a8710*/  STL [R1+0xcc8], R154 ;  /* 0x000cc89a01007387 */ /* 0x0001e20000100800 */
[----:B------:R-:W-:Y:S01]  /*a8720*/  ISETP.LT.AND P3, PT, R12, UR60, !P2 ;  /* 0x0000003c0c007c0c */ /* 0x000fe2000d761270 */
[----:B------:R-:W-:Y:S01]  /*a8730*/  VIADD R153, R8, 0x5 ;  /* 0x0000000508997836 */ /* 0x000fe20000000000 */
[----:B------:R-:W-:-:S05]  /*a8740*/  ULDC UR61, c[0x0][0x228] ;  /* 0x00008a00003d7ab9 */ /* 0x000fca0000000800 */
        /* <DEDUP_REMOVED lines=8> */
[----:B------:R-:W-:Y:S02]  /*a87d0*/  ULDC.64 UR40, c[0x0][0x228] ;  /* 0x00008a0000287ab9 */ /* 0x000fe40000000a00 */
[----:B------:R-:W-:-:S04]  /*a87e0*/  @P3 LOP3.LUT R15, R15, 0x100, RZ, 0xfc, !PT ;  /* 0x000001000f0f3812 */ /* 0x000fc800078efcff */
[----:B------:R-:W-:Y:S01]  /*a87f0*/  LOP3.LUT R15, R15, 0xffffff7f, RZ, 0xc0, !PT ;  /* 0xffffff7f0f0f7812 */ /* 0x000fe200078ec0ff */
[----:B------:R0:W-:Y:S03]  /*a8800*/  STL [R1+0xcc4], R154 ;  /* 0x000cc49a01007387 */ /* 0x0001e60000100800 */
[----:B------:R-:W-:Y:S02]  /*a8810*/  @P2 LOP3.LUT R15, R15, 0x80, RZ, 0xfc, !PT ;  /* 0x000000800f0f2812 */ /* 0x000fe400078efcff */
[----:B------:R-:W-:Y:S01]  /*a8820*/  ISETP.GE.AND P2, PT, R153, UR43, PT ;  /* 0x0000002b99007c0c */ /* 0x000fe2000bf46270 */
[----:B0-----:R-:W-:Y:S01]  /*a8830*/  VIADD R154, R154, UR14 ;  /* 0x0000000e9a9a7c36 */ /* 0x001fe20008000000 */
[----:B------:R-:W-:Y:S02]  /*a8840*/  ULDC.64 UR14, c[0x0][0x228] ;  /* 0x00008a00000e7ab9 */ /* 0x000fe40000000a00 */
[----:B------:R-:W-:-:S02]  /*a8850*/  ISETP.LT.AND P5, PT, R10, UR14, !P2 ;  /* 0x0000000e0a007c0c */ /* 0x000fc4000d7a1270 */
[----:B------:R-:W-:Y:S02]  /*a8860*/  ISETP.LT.AND P4, PT, R11, UR22, !P2 ;  /* 0x000000160b007c0c */ /* 0x000fe4000d781270 */
[----:B------:R-:W-:Y:S02]  /*a8870*/  LOP3.LUT R15, R15, 0xffffffbf, RZ, 0xc0, !PT ;  /* 0xffffffbf0f0f7812 */ /* 0x000fe400078ec0ff */
[----:B------:R-:W-:-:S07]  /*a8880*/  ISETP.LT.AND P3, PT, R12, UR61, !P2 ;  /* 0x0000003d0c007c0c */ /* 0x000fce000d761270 */
[----:B------:R-:W-:-:S04]  /*a8890*/  @P5 LOP3.LUT R15, R15, 0x40, RZ, 0xfc, !PT ;  /* 0x000000400f0f5812 */ /* 0x000fc800078efcff */
[----:B------:R-:W-:-:S04]  /*a88a0*/  LOP3.LUT R15, R15, 0xffffffdf, RZ, 0xc0, !PT ;  /* 0xffffffdf0f0f7812 */ /* 0x000fc800078ec0ff */
[----:B------:R-:W-:Y:S02]  /*a88b0*/  @P4 LOP3.LUT R15, R15, 0x20, RZ, 0xfc, !PT ;  /* 0x000000200f0f4812 */ /* 0x000fe400078efcff */
[----:B------:R-:W-:Y:S01]  /*a88c0*/  ISETP.LT.AND P2, PT, R9, UR60, !P2 ;  /* 0x0000003c09007c0c */ /* 0x000fe2000d741270 */
[----:B------:R-:W-:Y:S01]  /*a88d0*/  VIADD R153, R8, 0x4 ;  /* 0x0000000408997836 */ /* 0x000fe20000000000 */
[----:B------:R-:W-:Y:S01]  /*a88e0*/  LOP3.LUT R15, R15, 0xffffffef, RZ, 0xc0, !PT ;  /* 0xffffffef0f0f7812 */ /* 0x000fe200078ec0ff */
[----:B------:R0:W-:Y:S01]  /*a88f0*/  STL [R1+0xcc0], R154 ;  /* 0x000cc09a01007387 */ /* 0x0001e20000100800 */
[----:B------:R-:W-:Y:S02]  /*a8900*/  ULDC UR60, c[0x0][0x228] ;  /* 0x00008a00003c7ab9 */ /* 0x000fe40000000800 */
[----:B------:R-:W-:-:S04]  /*a8910*/  @P3 LOP3.LUT R15, R15, 0x10, RZ, 0xfc, !PT ;  /* 0x000000100f0f3812 */ /* 0x000fc800078efcff */
[----:B------:R-:W-:-:S04]  /*a8920*/  LOP3.LUT R15, R15, 0xfffffff7, RZ, 0xc0, !PT ;  /* 0xfffffff70f0f7812 */ /* 0x000fc800078ec0ff */
[----:B------:R-:W-:Y:S02]  /*a8930*/  @P2 LOP3.LUT R15, R15, 0x8, RZ, 0xfc, !PT ;  /* 0x000000080f0f2812 */ /* 0x000fe400078efcff */
[----:B------:R-:W-:Y:S01]  /*a8940*/  ISETP.GE.AND P2, PT, R153, UR35, PT ;  /* 0x0000002399007c0c */ /* 0x000fe2000bf46270 */
[----:B0-----:R-:W-:-:S03]  /*a8950*/  VIADD R154, R154, UR44 ;  /* 0x0000002c9a9a7c36 */ /* 0x001fc60008000000 */
[----:B------:R-:W-:Y:S02]  /*a8960*/  ISETP.LT.AND P3, PT, R10, UR46, !P2 ;  /* 0x0000002e0a007c0c */ /* 0x000fe4000d761270 */
[----:B------:R0:W-:Y:S01]  /*a8970*/  STL [R1+0xcbc], R154 ;  /* 0x000cbc9a01007387 */ /* 0x0001e20000100800 */
[----:B------:R-:W-:Y:S02]  /*a8980*/  ISETP.LT.AND P5, PT, R11, UR60, !P2 ;  /* 0x0000003c0b007c0c */ /* 0x000fe4000d7a1270 */
[----:B------:R-:W-:Y:S01]  /*a8990*/  LOP3.LUT R15, R15, 0xfffffffb, RZ, 0xc0, !PT ;  /* 0xfffffffb0f0f7812 */ /* 0x000fe200078ec0ff */
[----:B0-----:R-:W-:-:S07]  /*a89a0*/  VIADD R154, R154, UR18 ;  /* 0x000000129a9a7c36 */ /* 0x001fce0008000000 */
[----:B------:R-:W-:Y:S01]  /*a89b0*/  @P3 LOP3.LUT R15, R15, 0x4, RZ, 0xfc, !PT ;  /* 0x000000040f0f3812 */ /* 0x000fe200078efcff */
[----:B------:R-:W-:Y:S01]  /*a89c0*/  VIADD R156, R154, UR39 ;  /* 0x000000279a9c7c36 */ /* 0x000fe20008000000 */
[----:B------:R0:W-:Y:S01]  /*a89d0*/  STL [R1+0xcb8], R154 ;  /* 0x000cb89a01007387 */ /* 0x0001e20000100800 */
[----:B------:R-:W-:Y:S02]  /*a89e0*/  ISETP.LT.AND P3, PT, R9, UR25, !P2 ;  /* 0x0000001909007c0c */ /* 0x000fe4000d761270 */
[----:B------:R-:W-:Y:S02]  /*a89f0*/  ISETP.LT.AND P4, PT, R12, UR59, !P2 ;  /* 0x0000003b0c007c0c */ /* 0x000fe4000d781270 */
[----:B------:R-:W-:Y:S01]  /*a8a00*/  LOP3.LUT R15, R15, 0xfffffffd, RZ, 0xc0, !PT ;  /* 0xfffffffd0f0f7812 */ /* 0x000fe200078ec0ff */
[----:B0-----:R-:W-:-:S03]  /*a8a10*/  VIADD R154, R8, 0x3 ;  /* 0x00000003089a7836 */ /* 0x001fc60000000000 */
[----:B------:R-:W-:Y:S02]  /*a8a20*/  @P5 LOP3.LUT R15, R15, 0x2, RZ, 0xfc, !PT ;  /* 0x000000020f0f5812 */ /* 0x000fe400078efcff */
[----:B------:R-:W-:-:S04]  /*a8a30*/  ISETP.GE.AND P2, PT, R154, UR37, PT ;  /* 0x000000259a007c0c */ /* 0x000fc8000bf46270 */
[----:B------:R-:W-:Y:S02]  /*a8a40*/  ISETP.LT.AND P5, PT, R10, UR40, !P2 ;  /* 0x000000280a007c0c */ /* 0x000fe4000d7a1270 */
[----:B------:R-:W-:Y:S02]  /*a8a50*/  LOP3.LUT R15, R15, 0xfffffffe, RZ, 0xc0, !PT ;  /* 0xfffffffe0f0f7812 */ /* 0x000fe400078ec0ff */
[----:B------:R-:W-:Y:S02]  /*a8a60*/  @P3 LOP3.LUT R14, R14, 0x80000000, RZ, 0xfc, !PT ;  /* 0x800000000e0e3812 */ /* 0x000fe400078efcff */
[----:B------:R-:W-:Y:S02]  /*a8a70*/  @P4 LOP3.LUT R15, R15, 0x1, RZ, 0xfc, !PT ;  /* 0x000000010f0f4812 */ /* 0x000fe400078efcff */
[----:B------:R-:W-:Y:S01]  /*a8a80*/  ISETP.LT.AND P4, PT, R11, UR16, !P2 ;  /* 0x000000100b007c0c */ /* 0x000fe2000d781270 */
[----:B------:R0:W-:Y:S01]  /*a8a90*/  STL [R1+0xcb4], R156 ;  /* 0x000cb49c01007387 */ /* 0x0001e20000100800 */
[----:B------:R-:W-:-:S04]  /*a8aa0*/  LOP3.LUT R14, R14, 0xbfffffff, RZ, 0xc0, !PT ;  /* 0xbfffffff0e0e7812 */ /* 0x000fc800078ec0ff */
[----:B------:R-:W-:Y:S01]  /*a8ab0*/  @P5 LOP3.LUT R14, R14, 0x40000000, RZ, 0xfc, !PT ;  /* 0x400000000e0e5812 */ /* 0x000fe200078efcff */
[----:B0-----:R-:W-:Y:S01]  /*a8ac0*/  VIADD R156, R156, UR38 ;  /* 0x000000269c9c7c36 */ /* 0x001fe20008000000 */
[----:B------:R-:W-:Y:S02]  /*a8ad0*/  ISETP.LT.AND P3, PT, R12, UR28, !P2 ;  /* 0x0000001c0c007c0c */ /* 0x000fe4000d761270 */
[----:B------:R-:W-:Y:S02]  /*a8ae0*/  LOP3.LUT R14, R14, 0xdfffffff, RZ, 0xc0, !PT ;  /* 0xdfffffff0e0e7812 */ /* 0x000fe400078ec0ff */
[----:B------:R0:W-:Y:S02]  /*a8af0*/  STL [R1+0xd18], R156 ;  /* 0x000d189c01007387 */ /* 0x0001e40000100800 */
[----:B------:R-:W-:Y:S01]  /*a8b00*/  @P4 LOP3.LUT R14, R14, 0x20000000, RZ, 0xfc, !PT ;  /* 0x200000000e0e4812 */ /* 0x000fe200078efcff */
[----:B0-----:R-:W-:Y:S01]  /*a8b10*/  VIADD R156, R156, UR21 ;  /* 0x000000159c9c7c36 */ /* 0x001fe20008000000 */
[----:B------:R-:W-:-:S04]  /*a8b20*/  ISETP.LT.AND P2, PT, R9, UR26, !P2 ;  /* 0x0000001a09007c0c */ /* 0x000fc8000d741270 */
[----:B------:R0:W-:Y:S01]  /*a8b30*/  STL [R1+0xd1c], R156 ;  /* 0x000d1c9c01007387 */ /* 0x0001e20000100800 */
[----:B------:R-:W-:Y:S01]  /*a8b40*/  LOP3.LUT R14, R14, 0xefffffff, RZ, 0xc0, !PT ;  /* 0xefffffff0e0e7812 */ /* 0x000fe200078ec0ff */
[----:B0-----:R-:W-:-:S03]  /*a8b50*/  VIADD R156, R156, UR52 ;  /* 0x000000349c9c7c36 */ /* 0x001fc60008000000 */
[----:B------:R-:W-:Y:S02]  /*a8b60*/  @P3 LOP3.LUT R14, R14, 0x10000000, RZ, 0xfc, !PT ;  /* 0x100000000e0e3812 */ /* 0x000fe400078efcff */
[----:B------:R0:W-:Y:S01]  /*a8b70*/  STL [R1+0xd20], R156 ;  /* 0x000d209c01007387 */ /* 0x0001e20000100800 */
[----:B------:R-:W-:Y:S01]  /*a8b80*/  VIADD R153, R8, 0x2 ;  /* 0x0000000208997836 */ /* 0x000fe20000000000 */
[----:B------:R-:W-:Y:S01]  /*a8b90*/  LOP3.LUT R14, R14, 0xf7ffffff, RZ, 0xc0, !PT ;  /* 0xf7ffffff0e0e7812 */ /* 0x000fe200078ec0ff */
[----:B0-----:R-:W-:-:S03]  /*a8ba0*/  VIADD R156, R156, UR49 ;  /* 0x000000319c9c7c36 */ /* 0x001fc60008000000 */
[----:B------:R-:W-:Y:S02]  /*a8bb0*/  @P2 LOP3.LUT R14, R14, 0x8000000, RZ, 0xfc, !PT ;  /* 0x080000000e0e2812 */ /* 0x000fe400078efcff */
[----:B------:R0:W-:Y:S01]  /*a8bc0*/  STL [R1+0xd24], R156 ;  /* 0x000d249c01007387 */ /* 0x0001e20000100800 */
[----:B------:R-:W-:Y:S01]  /*a8bd0*/  ISETP.GE.AND P2, PT, R153, UR15, PT ;  /* 0x0000000f99007c0c */ /* 0x000fe2000bf46270 */
[----:B0-----:R-:W-:-:S04]  /*a8be0*/  VIADD R156, R156, UR48 ;  /* 0x000000309c9c7c36 */ /* 0x001fc80008000000 */
[----:B------:R-:W-:Y:S01]  /*a8bf0*/  VIADD R153, R156, UR45 ;  /* 0x0000002d9c997c36 */ /* 0x000fe20008000000 */
[----:B------:R-:W-:Y:S04]  /*a8c00*/  STL [R1+0xd28], R156 ;  /* 0x000d289c01007387 */ /* 0x000fe80000100800 */
[----:B------:R0:W-:Y:S02]  /*a8c10*/  STL [R1+0xd2c], R153 ;  /* 0x000d2c9901007387 */ /* 0x0001e40000100800 */
[----:B0-----:R-:W-:-:S05]  /*a8c20*/  VIADD R153, R153, UR23 ;  /* 0x0000001799997c36 */ /* 0x001fca0008000000 */
[----:B------:R0:W-:Y:S02]  /*a8c30*/  STL [R1+0xd30], R153 ;  /* 0x000d309901007387 */ /* 0x0001e40000100800 */
[----:B0-----:R-:W-:-:S05]  /*a8c40*/  VIADD R153, R153, UR50 ;  /* 0x0000003299997c36 */ /* 0x001fca0008000000 */
[----:B------:R0:W-:Y:S02]  /*a8c50*/  STL [R1+0xd34], R153 ;  /* 0x000d349901007387 */ /* 0x0001e40000100800 */
[----:B0-----:R-:W-:-:S05]  /*a8c60*/  VIADD R153, R153, UR51 ;  /* 0x0000003399997c36 */ /* 0x001fca0008000000 */
[----:B------:R0:W-:Y:S01]  /*a8c70*/  STL [R1+0xd38], R153 ;  /* 0x000d389901007387 */ /* 0x0001e20000100800 */
[----:B------:R-:W-:Y:S01]  /*a8c80*/  ISETP.LT.AND P3, PT, R10, UR12, !P2 ;  /* 0x0000000c0a007c0c */ /* 0x000fe2000d761270 */
[----:B0-----:R-:W-:-:S05]  /*a8c90*/  VIADD R153, R153, UR20 ;  /* 0x0000001499997c36 */ /* 0x001fca0008000000 */
[----:B------:R0:W-:Y:S01]  /*a8ca0*/  STL [R1+0xd3c], R153 ;  /* 0x000d3c9901007387 */ /* 0x0001e20000100800 */
[----:B------:R-:W-:Y:S02]  /*a8cb0*/  ISETP.LT.AND P5, PT, R11, UR29, !P2 ;  /* 0x0000001d0b007c0c */ /* 0x000fe4000d7a1270 */
[----:B------:R-:W-:Y:S01]  /*a8cc0*/  LOP3.LUT R14, R14, 0xfbffffff, RZ, 0xc0, !PT ;  /* 0xfbffffff0e0e7812 */ /* 0x000fe200078ec0ff */
[----:B0-----:R-:W-:-:S05]  /*a8cd0*/  VIADD R153, R153, UR53 ;  /* 0x0000003599997c36 */ /* 0x001fca0008000000 */
[----:B------:R0:W-:Y:S01]  /*a8ce0*/  STL [R1+0xd40], R153 ;  /* 0x000d409901007387 */ /* 0x0001e20000100800 */
        /* <DEDUP_REMOVED lines=8> */
[----:B------:R-:W-:Y:S02]  /*a8d70*/  ISETP.LT.AND P3, PT, R9, UR6, !P2 ;  /* 0x0000000609007c0c */ /* 0x000fe4000d761270 */
[----:B------:R-:W-:Y:S01]  /*a8d80*/  LOP3.LUT R14, R14, 0xfeffffff, RZ, 0xc0, !PT ;  /* 0xfeffffff0e0e7812 */ /* 0x000fe200078ec0ff */
[----:B0-----:R-:W-:-:S03]  /*a8d90*/  VIADD R153, R153, UR54 ;  /* 0x0000003699997c36 */ /* 0x001fc60008000000 */
[----:B------:R-:W-:Y:S02]  /*a8da0*/  @P4 LOP3.LUT R14, R14, 0x1000000, RZ, 0xfc, !PT ;  /* 0x010000000e0e4812 */ /* 0x000fe400078efcff */
[----:B------:R0:W-:Y:S01]  /*a8db0*/  STL [R1+0xd4c], R153 ;  /* 0x000d4c9901007387 */ /* 0x0001e20000100800 */
[----:B------:R-:W-:Y:S01]  /*a8dc0*/  VIADD R154, R8, 0x1 ;  /* 0x00000001089a7836 */ /* 0x000fe20000000000 */
[----:B------:R-:W-:Y:S01]  /*a8dd0*/  LOP3.LUT R14, R14, 0xff7fffff, RZ, 0xc0, !PT ;  /* 0xff7fffff0e0e7812 */ /* 0x000fe200078ec0ff */
[----:B0-----:R-:W-:-:S03]  /*a8de0*/  VIADD R153, R153, UR9 ;  /* 0x0000000999997c36 */ /* 0x001fc60008000000 */
[----:B------:R-:W-:Y:S02]  /*a8df0*/  ISETP.GE.AND P2, PT, R154, UR47, PT ;  /* 0x0000002f9a007c0c */ /* 0x000fe4000bf46270 */
[----:B------:R0:W-:Y:S01]  /*a8e00*/  STL [R1+0xd50], R153 ;  /* 0x000d509901007387 */ /* 0x0001e20000100800 */
[----:B------:R-:W-:Y:S02]  /*a8e10*/  @P3 LOP3.LUT R14, R14, 0x800000, RZ, 0xfc, !PT ;  /* 0x008000000e0e3812 */ /* 0x000fe400078efcff */
[----:B------:R-:W-:Y:S01]  /*a8e20*/  ISETP.LT.AND P3, PT, R10, UR31, !P2 ;  /* 0x0000001f0a007c0c */ /* 0x000fe2000d761270 */
[----:B0-----:R-:W-:-:S05]  /*a8e30*/  VIADD R153, R153, UR56 ;  /* 0x0000003899997c36 */ /* 0x001fca0008000000 */
[----:B------:R0:W-:Y:S01]  /*a8e40*/  STL [R1+0xd54], R153 ;  /* 0x000d549901007387 */ /* 0x0001e20000100800 */
[----:B------:R-:W-:Y:S01]  /*a8e50*/  ISETP.LT.AND P5, PT, R11, UR30, !P2 ;  /* 0x0000001e0b007c0c */ /* 0x000fe2000d7a1270 */
[----:B0-----:R-:W-:Y:S01]  /*a8e60*/  VIADD R153, R153, UR55 ;  /* 0x0000003799997c36 */ /* 0x001fe20008000000 */
[----:B------:R-:W-:-:S04]  /*a8e70*/  LOP3.LUT R14, R14, 0xffbfffff, RZ, 0xc0, !PT ;  /* 0xffbfffff0e0e7812 */ /* 0x000fc800078ec0ff */
[----:B------:R0:W-:Y:S01]  /*a8e80*/  STL [R1+0xd58], R153 ;  /* 0x000d589901007387 */ /* 0x0001e20000100800 */
[----:B------:R-:W-:Y:S01]  /*a8e90*/  @P3 LOP3.LUT R14, R14, 0x400000, RZ, 0xfc, !PT ;  /* 0x004000000e0e3812 */ /* 0x000fe200078efcff */
[----:B0-----:R-:W-:-:S05]  /*a8ea0*/  VIADD R153, R153, UR42 ;  /* 0x0000002a99997c36 */ /* 0x001fca0008000000 */
[----:B------:R0:W-:Y:S01]  /*a8eb0*/  STL [R1+0xd5c], R153 ;  /* 0x000d5c9901007387 */ /* 0x0001e20000100800 */
[----:B------:R-:W-:Y:S02]  /*a8ec0*/  ISETP.LT.AND P4, PT, R12, UR8, !P2 ;  /* 0x000000080c007c0c */ /* 0x000fe4000d781270 */
[----:B------:R-:W-:Y:S01]  /*a8ed0*/  LOP3.LUT R14, R14, 0xffdfffff, RZ, 0xc0, !PT ;  /* 0xffdfffff0e0e7812 */ /* 0x000fe200078ec0ff */
[----:B0-----:R-:W-:-:S03]  /*a8ee0*/  VIADD R153, R153, UR57 ;  /* 0x0000003999997c36 */ /* 0x001fc60008000000 */
[----:B------:R-:W-:Y:S02]  /*a8ef0*/  @P5 LOP3.LUT R14, R14, 0x200000, RZ, 0xfc, !PT ;  /* 0x002000000e0e5812 */ /* 0x000fe400078efcff */
[----:B------:R0:W-:Y:S01]  /*a8f00*/  STL [R1+0xd60], R153 ;  /* 0x000d609901007387 */ /* 0x0001e20000100800 */
[----:B------:R-:W-:Y:S02]  /*a8f10*/  ISETP.LT.AND P3, PT, R9, UR32, !P2 ;  /* 0x0000002009007c0c */ /* 0x000fe4000d761270 */
[----:B------:R-:W-:Y:S01]  /*a8f20*/  LOP3.LUT R14, R14, 0xffefffff, RZ, 0xc0, !PT ;  /* 0xffefffff0e0e7812 */ /* 0x000fe200078ec0ff */
[----:B0-----:R-:W-:-:S05]  /*a8f30*/  VIADD R153, R153, UR33 ;  /* 0x0000002199997c36 */ /* 0x001fca0008000000 */
[----:B------:R0:W-:Y:S01]  /*a8f40*/  STL [R1+0xd64], R153 ;  /* 0x000d649901007387 */ /* 0x0001e20000100800 */
[----:B------:R-:W-:Y:S02]  /*a8f50*/  ISETP.GE.AND P2, PT, R8, UR41, PT ;  /* 0x0000002908007c0c */ /* 0x000fe4000bf46270 */
        /* <DEDUP_REMOVED lines=13> */
[----:B------:R-:W-:Y:S02]  /*a9030*/  ISETP.LT.AND P2, PT, R12, UR7, !P2 ;  /* 0x000000070c007c0c */ /* 0x000fe4000d741270 */
[----:B------:R-:W-:-:S04]  /*a9040*/  LOP3.LUT R14, R14, 0xfffeffff, RZ, 0xc0, !PT ;  /* 0xfffeffff0e0e7812 */ /* 0x000fc800078ec0ff */
[----:B------:R-:W-:-:S04]  /*a9050*/  @P3 LOP3.LUT R14, R14, 0x10000, RZ, 0xfc, !PT ;  /* 0x000100000e0e3812 */ /* 0x000fc800078efcff */
[----:B------:R-:W-:Y:S02]  /*a9060*/  LOP3.LUT R14, R14, 0xffff7fff, RZ, 0xc0, !PT ;  /* 0xffff7fff0e0e7812 */ /* 0x000fe400078ec0ff */
[----:B-1----:R-:W-:Y:S02]  /*a9070*/  LOP3.LUT R152, R152, 0x7f, RZ, 0xc0, !PT ;  /* 0x0000007f98987812 */ /* 0x002fe400078ec0ff */
[----:B------:R-:W-:Y:S02]  /*a9080*/  PRMT R155, R160, 0x5410, R155 ;  /* 0x00005410a09b7816 */ /* 0x000fe4000000009b */
[----:B------:R-:W-:Y:S01]  /*a9090*/  @P2 LOP3.LUT R14, R14, 0x8000, RZ, 0xfc, !PT ;  /* 0x000080000e0e2812 */ /* 0x000fe200078efcff */
[----:B------:R-:W2:Y:S01]  /*a90a0*/  LDL.LU R154, [R1+0xc18] ;  /* 0x000c1800019a7983 */ /* 0x000ea20000300800 */
[----:B------:R-:W-:Y:S01]  /*a90b0*/  ULDC.64 UR22, c[0x0][0x228] ;  /* 0x00008a0000167ab9 */ /* 0x000fe20000000a00 */
[----:B------:R-:W-:Y:S01]  /*a90c0*/  ULDC.64 UR24, c[0x0][0x228] ;  /* 0x00008a0000187ab9 */ /* 0x000fe20000000a00 */
[----:B------:R-:W-:Y:S01]  /*a90d0*/  ULDC.64 UR26, c[0x0][0x228] ;  /* 0x00008a00001a7ab9 */ /* 0x000fe20000000a00 */
[----:B------:R-:W3:Y:S01]  /*a90e0*/  LDL.LU R156, [R1+0xc30] ;  /* 0x000c3000019c7983 */ /* 0x000ee20000300800 */
[----:B------:R-:W-:Y:S01]  /*a90f0*/  ULDC UR38, c[0x0][0x22c] ;  /* 0x00008b0000267ab9 */ /* 0x000fe20000000800 */
[----:B------:R-:W-:Y:S01]  /*a9100*/  ULDC.64 UR28, c[0x0][0x228] ;  /* 0x00008a00001c7ab9 */ /* 0x000fe20000000a00 */
[----:B------:R-:W-:Y:S01]  /*a9110*/  ULDC.64 UR30, c[0x0][0x228] ;  /* 0x00008a00001e7ab9 */ /* 0x000fe20000000a00 */
[----:B0-----:R-:W4:Y:S01]  /*a9120*/  LDL.LU R153, [R1+0xc24] ;  /* 0x000c240001997983 */ /* 0x001f220000300800 */
[----:B------:R-:W-:Y:S01]  /*a9130*/  ULDC.64 UR32, c[0x0][0x228] ;  /* 0x00008a0000207ab9 */ /* 0x000fe20000000a00 */
[----:B------:R-:W-:Y:S01]  /*a9140*/  ULDC.64 UR34, c[0x0][0x228] ;  /* 0x00008a0000227ab9 */ /* 0x000fe20000000a00 */
[----:B------:R-:W-:Y:S01]  /*a9150*/  ULDC UR44, c[0x0][0x22c] ;  /* 0x00008b00002c7ab9 */ /* 0x000fe20000000800 */
[----:B------:R-:W3:Y:S01]  /*a9160*/  LDL.LU R157, [R1+0xc54] ;  /* 0x000c5400019d7983 */ /* 0x000ee20000300800 */
[----:B------:R-:W-:Y:S01]  /*a9170*/  ULDC.64 UR36, c[0x0][0x228] ;  /* 0x00008a0000247ab9 */ /* 0x000fe20000000a00 */
[----:B------:R-:W-:Y:S01]  /*a9180*/  ULDC.64 UR40, c[0x0][0x228] ;  /* 0x00008a0000287ab9 */ /* 0x000fe20000000a00 */
[----:B------:R-:W-:Y:S01]  /*a9190*/  ULDC.64 UR42, c[0x0][0x228] ;  /* 0x00008a00002a7ab9 */ /* 0x000fe20000000a00 */
[----:B------:R-:W3:Y:S01]  /*a91a0*/  LDL.LU R160, [R1+0x804] ;  /* 0x0008040001a07983 */ /* 0x000ee20000300800 */
[----:B------:R-:W-:Y:S01]  /*a91b0*/  ULDC UR5, c[0x0][0x22c] ;  /* 0x00008b0000057ab9 */ /* 0x000fe20000000800 */
[----:B------:R-:W-:Y:S01]  /*a91c0*/  ULDC UR6, c[0x0][0x22c] ;  /* 0x00008b0000067ab9 */ /* 0x000fe20000000800 */
[----:B------:R-:W-:Y:S01]  /*a91d0*/  ULDC UR7, c[0x0][0x22c] ;  /* 0x00008b0000077ab9 */ /* 0x000fe20000000800 */
        /* <DEDUP_REMOVED lines=8> */
[----:B------:R0:W-:Y:S01]  /*a9260*/  STL [R1+0x5288], R8 ;  /* 0x0052880801007387 */ /* 0x0001e20000100800 */
        /* <DEDUP_REMOVED lines=9> */
[----:B0-----:R-:W3:Y:S01]  /*a9300*/  LDL.LU R8, [R1+0x410] ;  /* 0x0004100001087983 */ /* 0x001ee20000300800 */
[----:B------:R-:W-:Y:S01]  /*a9310*/  ULDC UR49, c[0x0][0x22c] ;  /* 0x00008b0000317ab9 */ /* 0x000fe20000000800 */
[----:B------:R-:W-:Y:S01]  /*a9320*/  ULDC UR50, c[0x0][0x22c] ;  /* 0x00008b0000327ab9 */ /* 0x000fe20000000800 */
[----:B------:R-:W-:Y:S01]  /*a9330*/  ULDC UR51, c[0x0][0x22c] ;  /* 0x00008b0000337ab9 */ /* 0x000fe20000000800 */
[----:B------:R-:W-:Y:S01]  /*a9340*/  STL [R1+0x5284], R14 ;  /* 0x0052840e01007387 */ /* 0x000fe20000100800 */
        /* <DEDUP_REMOVED lines=11> */
[----:B0-----:R-:W3:Y:S04]  /*a9400*/  LDL.LU R11, [R1+0xc58] ;  /* 0x000c5800010b7983 */ /* 0x001ee80000300800 */
[----:B------:R-:W-:Y:S04]  /*a9410*/  STL [R1+0x527c], R10 ;  /* 0x00527c0a01007387 */ /* 0x000fe80000100800 */
[----:B------:R0:W-:Y:S04]  /*a9420*/  STL [R1+0x5278], R9 ;  /* 0x0052780901007387 */ /* 0x0001e80000100800 */
[----:B0-----:R-:W3:Y:S04]  /*a9430*/  LDL.LU R9, [R1+0xc10] ;  /* 0x000c100001097983 */ /* 0x001ee80000300800 */
[----:B------:R0:W-:Y:S01]  /*a9440*/  STL [R1+0x5274], R12 ;  /* 0x0052740c01007387 */ /* 0x0001e20000100800 */
[----:B------:R-:W-:-:S03]  /*a9450*/  IMAD.MOV.U32 R10, RZ, RZ, R222 ;  /* 0x000000ffff0a7224 */ /* 0x000fc600078e00de */
[----:B0-----:R-:W3:Y:S04]  /*a9460*/  LDL.LU R12, [R1+0xc14] ;  /* 0x000c1400010c7983 */ /* 0x001ee80000300800 */
[----:B------:R0:W-:Y:S04]  /*a9470*/  STL [R1+0x5270], R248 ;  /* 0x005270f801007387 */ /* 0x0001e80000100800 */
        /* <DEDUP_REMOVED lines=8> */
[----:B------:R-:W3:Y:S04]  /*a9500*/  LDL.LU R222, [R1+0x4628] ;  /* 0x0046280001de7983 */ /* 0x000ee80000300800 */
        /* <DEDUP_REMOVED lines=36> */
[----:B--2---:R-:W-:-:S02]  /*a9750*/  IMAD.MOV.U32 R244, RZ, RZ, R154 ;  /* 0x000000fffff47224 */ /* 0x004fc400078e009a */
[----:B----4-:R-:W-:Y:S02]  /*a9760*/  IMAD.MOV.U32 R14, RZ, RZ, R153 ;  /* 0x000000ffff0e7224 */ /* 0x010fe400078e0099 */
[----:B------:R-:W1:Y:S01]  /*a9770*/  S2R R153, SR_TID.X ;  /* 0x0000000000997919 */ /* 0x000e620000002100 */
[----:B---3--:R-:W-:Y:S02]  /*a9780*/  PRMT R157, R157, 0x3340, R10 ;  /* 0x000033409d9d7816 */ /* 0x008fe4000000000a */
[----:B------:R-:W-:Y:S01]  /*a9790*/  PRMT R156, R156, 0x3340, R14 ;  /* 0x000033409c9c7816 */ /* 0x000fe2000000000e */
[----:B------:R-:W2:Y:S04]  /*a97a0*/  LDL.LU R10, [R1+0x80c] ;  /* 0x00080c00010a7983 */ /* 0x000ea80000300800 */
[----:B------:R-:W3:Y:S01]  /*a97b0*/  LDL.LU R14, [R1+0x467c] ;  /* 0x00467c00010e7983 */ /* 0x000ee20000300800 */
[----:B-1----:R-:W-:-:S02]  /*a97c0*/  IMAD.SHL.U32 R154, R153, 0x10, RZ ;  /* 0x00000010999a7824 */ /* 0x002fc400078e00ff */
[----:B------:R-:W-:-:S03]  /*a97d0*/  IMAD.SHL.U32 R153, R153, 0x40, RZ ;  /* 0x0000004099997824 */ /* 0x000fc600078e00ff */
[----:B------:R-:W-:Y:S02]  /*a97e0*/  LOP3.LUT R154, R154, 0xf0, RZ, 0xc0, !PT ;  /* 0x000000f09a9a7812 */ /* 0x000fe400078ec0ff */
[----:B------:R-:W-:-:S04]  /*a97f0*/  LOP3.LUT R153, R153, 0x400, RZ, 0xc0, !PT ;  /* 0x0000040099997812 */ /* 0x000fc800078ec0ff */
[----:B------:R-:W-:Y:S02]  /*a9800*/  IADD3 R153, R153, UR4, R154 ;  /* 0x0000000499997c10 */ /* 0x000fe4000fffe09a */
[----:B------:R-:W-:Y:S02]  /*a9810*/  PRMT R154, R244, 0x3340, R0 ;  /* 0x00003340f49a7816 */ /* 0x000fe40000000000 */
[----:B------:R-:W-:Y:S02]  /*a9820*/  LOP3.LUT R160, R160, 0xffff, RZ, 0xc0, !PT ;  /* 0x0000ffffa0a07812 */ /* 0x000fe400078ec0ff */
[----:B------:R-:W-:Y:S02]  /*a9830*/  PRMT R154, R156, 0x5410, R154 ;  /* 0x000054109c9a7816 */ /* 0x000fe4000000009a */
[--C-:B------:R-:W-:Y:S02]  /*a9840*/  PRMT R156, R155, 0x5210, R160.reuse ;  /* 0x000052109b9c7816 */ /* 0x100fe400000000a0 */
[----:B------:R-:W-:-:S02]  /*a9850*/  PRMT R160, R154, 0x4210, R160 ;  /* 0x000042109aa07816 */ /* 0x000fc400000000a0 */
[----:B------:R-:W-:-:S05]  /*a9860*/  LOP3.LUT R222, R222, 0x300, RZ, 0xc0, !PT ;  /* 0x00000300dede7812 */ /* 0x000fca00078ec0ff */
[----:B------:R-:W-:Y:S01]  /*a9870*/  IMAD.IADD R222, R153, 0x1, R222 ;  /* 0x0000000199de7824 */ /* 0x000fe200078e02de */
[----:B------:R-:W-:Y:S02]  /*a9880*/  PRMT R153, R11, 0x3340, R0 ;  /* 0x000033400b997816 */ /* 0x000fe40000000000 */
[----:B------:R-:W4:Y:S01]  /*a9890*/  LDL.LU R11, [R1+0x1000] ;  /* 0x00100000010b7983 */ /* 0x000f220000300800 */
[----:B------:R-:W-:Y:S02]  /*a98a0*/  LOP3.LUT R154, R245, 0xffff, RZ, 0xc0, !PT ;  /* 0x0000fffff59a7812 */ /* 0x000fe400078ec0ff */
[----:B------:R-:W-:Y:S02]  /*a98b0*/  PRMT R153, R157, 0x5410, R153 ;  /* 0x000054109d997816 */ /* 0x000fe40000000099 */
[--C-:B------:R-:W-:Y:S02]  /*a98c0*/  PRMT R157, R161, 0x5210, R154.reuse ;  /* 0x00005210a19d7816 */ /* 0x100fe4000000009a */
[----:B------:R-:W-:-:S02]  /*a98d0*/  PRMT R161, R153, 0x4210, R154 ;  /* 0x0000421099a17816 */ /* 0x000fc4000000009a */
[--C-:B------:R-:W-:Y:S02]  /*a98e0*/  PRMT R153, R9, 0x3340, R0.reuse ;  /* 0x0000334009997816 */ /* 0x100fe40000000000 */
[----:B------:R-:W2:Y:S04]  /*a98f0*/  LDL.LU R9, [R1+0x808] ;  /* 0x0008080001097983 */ /* 0x000ea80000300800 */
[----:B------:R-:W2:Y:S01]  /*a9900*/  LDL.LU R245, [R1+0x41c] ;  /* 0x00041c0001f57983 */ /* 0x000ea20000300800 */
[----:B------:R-:W-:Y:S02]  /*a9910*/  PRMT R155, R248, 0x3340, R247 ;  /* 0x00003340f89b7816 */ /* 0x000fe400000000f7 */
[----:B------:R-:W-:Y:S02]  /*a9920*/  PRMT R154, R12, 0x3340, R0 ;  /* 0x000033400c9a7816 */ /* 0x000fe40000000000 */
[----:B------:R-:W-:-:S02]  /*a9930*/  PRMT R158, R158, 0x3340, R246 ;  /* 0x000033409e9e7816 */ /* 0x000fc400000000f6 */
[----:B------:R-:W-:Y:S02]  /*a9940*/  PRMT R154, R155, 0x5410, R154 ;  /* 0x000054109b9a7816 */ /* 0x000fe4000000009a */
[----:B------:R-:W-:Y:S02]  /*a9950*/  LOP3.LUT R155, R8, 0xffff, RZ, 0xc0, !PT ;  /* 0x0000ffff089b7812 */ /* 0x000fe400078ec0ff */
[----:B------:R-:W2:Y:S04]  /*a9960*/  LDL.LU R8, [R1+0x418] ;  /* 0x0004180001087983 */ /* 0x000ea80000300800 */
[----:B------:R-:W2:Y:S04]  /*a9970*/  LDL.LU R246, [R1+0x414] ;  /* 0x0004140001f67983 */ /* 0x000ea80000300800 */
[----:B------:R-:W2:Y:S04]  /*a9980*/  LDL.LU R247, [R1+0x81c] ;  /* 0x00081c0001f77983 */ /* 0x000ea80000300800 */
[----:B------:R-:W2:Y:S01]  /*a9990*/  LDL.LU R248, [R1+0x818] ;  /* 0x0008180001f87983 */ /* 0x000ea20000300800 */
[----:B------:R-:W-:-:S02]  /*a99a0*/  PRMT R153, R158, 0x5410, R153 ;  /* 0x000054109e997816 */ /* 0x000fc40000000099 */
[--C-:B------:R-:W-:Y:S02]  /*a99b0*/  PRMT R158, R162, 0x5210, R155.reuse ;  /* 0x00005210a29e7816 */ /* 0x100fe4000000009b */
[----:B------:R-:W-:Y:S02]  /*a99c0*/  PRMT R162, R154, 0x4210, R155 ;  /* 0x000042109aa27816 */ /* 0x000fe4000000009b */
[----:B------:R-:W-:-:S04]  /*a99d0*/  LOP3.LUT R154, R159, 0xffff, RZ, 0xc0, !PT ;  /* 0x0000ffff9f9a7812 */ /* 0x000fc800078ec0ff */
[--C-:B------:R-:W-:Y:S01]  /*a99e0*/  PRMT R159, R163, 0x5210, R154.reuse ;  /* 0x00005210a39f7816 */ /* 0x100fe2000000009a */
[----:B------:R-:W-:Y:S01]  /*a99f0*/  BAR.SYNC.DEFER_BLOCKING 0x0 ;  /* 0x0000000000007b1d */ /* 0x000fe20000010000 */
[----:B------:R-:W-:-:S05]  /*a9a00*/  PRMT R163, R153, 0x4210, R154 ;  /* 0x0000421099a37816 */ /* 0x000fca000000009a */
[----:B------:R4:W-:Y:S01]  /*a9a10*/  STSM.16.M88.4 [R222], R160 ;  /* 0x000000a0de007844 */ /* 0x0009e20000000200 */
[----:B---3--:R-:W-:-:S03]  /*a9a20*/  LOP3.LUT R12, R14, 0xffff, RZ, 0xc0, !PT ;  /* 0x0000ffff0e0c7812 */ /* 0x008fc600078ec0ff */
        /* <DEDUP_REMOVED lines=11> */
[----:B----4-:R-:W-:-:S02]  /*a9ae0*/  LOP3.LUT R163, R11, 0xffff, RZ, 0xc0, !PT ;  /* 0x0000ffff0ba37812 */ /* 0x010fc400078ec0ff */
[----:B------:R-:W-:Y:S01]  /*a9af0*/  LEA R11, R152, UR4, 0x4 ;  /* 0x00000004980b7c11 */ /* 0x000fe2000f8e20ff */
[----:B------:R-:W-:Y:S01]  /*a9b00*/  BAR.SYNC.DEFER_BLOCKING 0x0 ;  /* 0x0000000000007b1d */ /* 0x000fe20000010000 */
[----:B--2---:R-:W-:Y:S02]  /*a9b10*/  LOP3.LUT R10, R10, 0xffff, RZ, 0xc0, !PT ;  /* 0x0000ffff0a0a7812 */ /* 0x004fe400078ec0ff */
[----:B------:R-:W-:-:S03]  /*a9b20*/  PRMT R155, R12, 0x3340, R163 ;  /* 0x000033400c9b7816 */ /* 0x000fc600000000a3 */
[----:B------:R-:W-:Y:S01]  /*a9b30*/  ULDC UR4, c[0x0][0x22c] ;  /* 0x00008b0000047ab9 */ /* 0x000fe20000000800 */
[----:B------:R-:W0:Y:S04]  /*a9b40*/  LDS.128 R16, [R11] ;  /* 0x000000000b107984 */ /* 0x000e280000000c00 */
[----:B------:R-:W-:Y:S01]  /*a9b50*/  STL [R1+0x400], R11 ;  /* 0x0004000b01007387 */ /* 0x000fe20000100800 */
[----:B------:R-:W-:Y:S06]  /*a9b60*/  BAR.SYNC.DEFER_BLOCKING 0x0 ;  /* 0x0000000000007b1d */ /* 0x000fec0000010000 */
[----:B0-----:R0:W-:Y:S04]  /*a9b70*/  STL.64 [R1+0xc60], R16 ;  /* 0x000c601001007387 */ /* 0x0011e80000100a00 */
[----:B------:R-:W-:Y:S04]  /*a9b80*/  STL.64 [R1+0xc68], R18 ;  /* 0x000c681201007387 */ /* 0x000fe80000100a00 */
[----:B------:R-:W2:Y:S01]  /*a9b90*/  LDL.LU R243, [R1+0xc4c] ;  /* 0x000c4c0001f37983 */ /* 0x000ea20000300800 */
[----:B0-----:R-:W-:-:S03]  /*a9ba0*/  LOP3.LUT R16, R245, 0xffff, RZ, 0xc0, !PT ;  /* 0x0000fffff5107812 */ /* 0x001fc600078ec0ff */
[----:B------:R-:W4:Y:S04]  /*a9bb0*/  LDL.LU R244, [R1+0xc40] ;  /* 0x000c400001f47983 */ /* 0x000f280000300800 */
[----:B------:R-:W2:Y:S04]  /*a9bc0*/  LDL.LU R245, [R1+0xc28] ;  /* 0x000c280001f57983 */ /* 0x000ea80000300800 */
[----:B------:R-:W-:Y:S01]  /*a9bd0*/  STSM.16.M88.4 [R222], R156 ;  /* 0x0000009cde007844 */ /* 0x000fe20000000200 */
[----:B------:R-:W-:Y:S06]  /*a9be0*/  BAR.SYNC.DEFER_BLOCKING 0x0 ;  /* 0x0000000000007b1d */ /* 0x000fec0000010000 */
[----:B------:R-:W0:Y:S01]  /*a9bf0*/  LDS.128 R20, [R11] ;  /* 0x000000000b147984 */ /* 0x000e220000000c00 */
[----:B------:R-:W-:-:S02]  /*a9c00*/  PRMT R153, R10, 0x3340, R0 ;  /* 0x000033400a997816 */ /* 0x000fc40000000000 */
[----:B------:R-:W-:Y:S02]  /*a9c10*/  LOP3.LUT R9, R9, 0xffff, RZ, 0xc0, !PT ;  /* 0x0000ffff09097812 */ /* 0x000fe400078ec0ff */
[----:B------:R-:W-:Y:S02]  /*a9c20*/  LOP3.LUT R15, R246, 0xffff, RZ, 0xc0, !PT ;  /* 0x0000fffff60f7812 */ /* 0x000fe400078ec0ff */
[----:B------:R-:W-:Y:S01]  /*a9c30*/  PRMT R155, R155, 0x5410, R153 ;  /* 0x000054109b9b7816 */ /* 0x000fe20000000099 */
[----:B------:R-:W2:Y:S01]  /*a9c40*/  LDL.LU R246, [R1+0xc34] ;  /* 0x000c340001f67983 */ /* 0x000ea20000300800 */
[----:B------:R-:W-:Y:S02]  /*a9c50*/  LOP3.LUT R8, R8, 0xffff, RZ, 0xc0, !PT ;  /* 0x0000ffff08087812 */ /* 0x000fe400078ec0ff */
[----:B------:R-:W-:Y:S02]  /*a9c60*/  PRMT R152, R247, 0x4210, R9 ;  /* 0x00004210f7987816 */ /* 0x000fe40000000009 */
[----:B------:R-:W-:Y:S01]  /*a9c70*/  PRMT R153, R248, 0x4210, R16 ;  /* 0x00004210f8997816 */ /* 0x000fe20000000010 */
[----:B------:R-:W2:Y:S04]  /*a9c80*/  LDL.LU R247, [R1+0xc48] ;  /* 0x000c480001f77983 */ /* 0x000ea80000300800 */
[----:B------:R-:W2:Y:S04]  /*a9c90*/  LDL.LU R248, [R1+0xc38] ;  /* 0x000c380001f87983 */ /* 0x000ea80000300800 */
[----:B0-----:R-:W-:Y:S04]  /*a9ca0*/  STL.64 [R1+0xc50], R20 ;  /* 0x000c501401007387 */ /* 0x001fe80000100a00 */
[----:B------:R-:W-:Y:S01]  /*a9cb0*/  STL.64 [R1+0xc58], R22 ;  /* 0x000c581601007387 */ /* 0x000fe20000100a00 */
[----:B---3--:R-:W-:-:S03]  /*a9cc0*/  PRMT R154, R14, 0x4210, R8 ;  /* 0x000042100e9a7816 */ /* 0x008fc60000000008 */
[----:B------:R-:W3:Y:S01]  /*a9cd0*/  LDL.LU R14, [R1+0xc44] ;  /* 0x000c4400010e7983 */ /* 0x000ee20000300800 */
[----:B------:R-:W-:Y:S01]  /*a9ce0*/  PRMT R155, R155, 0x4210, R15 ;  /* 0x000042109b9b7816 */ /* 0x000fe2000000000f */
[----:B------:R-:W-:Y:S01]  /*a9cf0*/  BAR.SYNC.DEFER_BLOCKING 0x0 ;  /* 0x0000000000007b1d */ /* 0x000fe20000010000 */
[----:B------:R-:W-:-:S05]  /*a9d00*/  IADD3 R18, P2, R241, R0, RZ ;  /* 0x00000000f1127210 */ /* 0x000fca0007f5e0ff */
[----:B------:R-:W-:Y:S01]  /*a9d10*/  IMAD.X R19, R242, 0x1, R7, P2 ;  /* 0x00000001f2137824 */ /* 0x000fe200010e0607 */
[----:B------:R-:W-:Y:S04]  /*a9d20*/  STSM.16.M88.4 [R222], R152 ;  /* 0x00000098de007844 */ /* 0x000fe80000000200 */
[----:B------:R0:W-:Y:S01]  /*a9d30*/  STL.64 [R1+0x16e0], R18 ;  /* 0x0016e01201007387 */ /* 0x0001e20000100a00 */
[----:B------:R-:W-:Y:S02]  /*a9d40*/  SHF.R.U32.HI R162, RZ, 0x8, R238 ;  /* 0x00000008ffa27819 */ /* 0x000fe400000116ee */
[----:B0-----:R-:W-:Y:S02]  /*a9d50*/  IADD3 R18, P2, R241, R6, RZ ;  /* 0x00000006f1127210 */ /* 0x001fe40007f5e0ff */
[----:B------:R-:W-:-:S03]  /*a9d60*/  SHF.R.U32.HI R152, RZ, 0x8, R237 ;  /* 0x00000008ff987819 */ /* 0x000fc600000116ed */
[----:B------:R-:W-:Y:S01]  /*a9d70*/  IMAD.X R19, R242, 0x1, R5, P2 ;  /* 0x00000001f2137824 */ /* 0x000fe200010e0605 */
[----:B------:R-:W-:Y:S02]  /*a9d80*/  LOP3.LUT R152, R152, 0xffff, RZ, 0xc0, !PT ;  /* 0x0000ffff98987812 */ /* 0x000fe400078ec0ff */
[----:B------:R-:W-:Y:S02]  /*a9d90*/  LOP3.LUT R162, R162, 0xffff, RZ, 0xc0, !PT ;  /* 0x0000ffffa2a27812 */ /* 0x000fe400078ec0ff */
[----:B------:R0:W-:Y:S02]  /*a9da0*/  STL.64 [R1+0x16d8], R18 ;  /* 0x0016d81201007387 */ /* 0x0001e40000100a00 */
[----:B------:R-:W-:Y:S02]  /*a9db0*/  PRMT R162, R152, 0x3340, R162 ;  /* 0x0000334098a27816 */ /* 0x000fe400000000a2 */
[----:B0-----:R-:W-:-:S05]  /*a9dc0*/  IADD3 R18, P2, R241, R4, RZ ;  /* 0x00000004f1127210 */ /* 0x001fca0007f5e0ff */
[----:B------:R-:W-:-:S05]  /*a9dd0*/  IMAD.X R19, R242, 0x1, R3, P2 ;  /* 0x00000001f2137824 */ /* 0x000fca00010e0603 */
[----:B------:R0:W-:Y:S02]  /*a9de0*/  STL.64 [R1+0x16d0], R18 ;  /* 0x0016d01201007387 */ /* 0x0001e40000100a00 */
[----:B0-----:R-:W-:Y:S02]  /*a9df0*/  IADD3 R18, P2, R164, R2, RZ ;  /* 0x00000002a4127210 */ /* 0x001fe40007f5e0ff */
[----:B------:R-:W-:Y:S02]  /*a9e00*/  F2FP.SATFINITE.E5M2.F32.PACK_AB_MERGE_C R157, R240, R239, RZ ;  /* 0x000000eff09d723e */ /* 0x000fe400048060ff */
[----:B----4-:R-:W-:Y:S02]  /*a9e10*/  SHF.R.U32.HI R152, RZ, 0x8, R244 ;  /* 0x00000008ff987819 */ /* 0x010fe400000116f4 */
[----:B--2---:R-:W-:Y:S02]  /*a9e20*/  SHF.R.U32.HI R160, RZ, 0x8, R245 ;  /* 0x00000008ffa07819 */ /* 0x004fe400000116f5 */
[----:B------:R-:W-:-:S02]  /*a9e30*/  LOP3.LUT R152, R152, 0xffff, RZ, 0xc0, !PT ;  /* 0x0000ffff98987812 */ /* 0x000fc400078ec0ff */
[----:B------:R-:W-:-:S04]  /*a9e40*/  LOP3.LUT R160, R160, 0xffff, RZ, 0xc0, !PT ;  /* 0x0000ffffa0a07812 */ /* 0x000fc800078ec0ff */
[----:B------:R-:W-:Y:S02]  /*a9e50*/  PRMT R160, R152, 0x3340, R160 ;  /* 0x0000334098a07816 */ /* 0x000fe400000000a0 */
[----:B------:R-:W-:-:S05]  /*a9e60*/  SHF.R.S32.HI R152, RZ, 0x1f, R164 ;  /* 0x0000001fff987819 */ /* 0x000fca00000114a4 */
[----:B------:R-:W-:-:S05]  /*a9e70*/  IMAD.X R19, R152, 0x1, R13, P2 ;  /* 0x0000000198137824 */ /* 0x000fca00010e060d */
[----:B------:R0:W-:Y:S02]  /*a9e80*/  STL.64 [R1+0x16c8], R18 ;  /* 0x0016c81201007387 */ /* 0x0001e40000100a00 */
[----:B0-----:R-:W-:-:S05]  /*a9e90*/  IADD3 R18, P2, R164, R0, RZ ;  /* 0x00000000a4127210 */ /* 0x001fca0007f5e0ff */
[----:B------:R-:W-:-:S05]  /*a9ea0*/  IMAD.X R19, R152, 0x1, R7, P2 ;  /* 0x0000000198137824 */ /* 0x000fca00010e0607 */
[----:B------:R0:W-:Y:S02]  /*a9eb0*/  STL.64 [R1+0x16e8], R18 ;  /* 0x0016e81201007387 */ /* 0x0001e40000100a00 */
[----:B0-----:R-:W-:-:S05]  /*a9ec0*/  IADD3 R18, P2, R164, R6, RZ ;  /* 0x00000006a4127210 */ /* 0x001fca0007f5e0ff */
[----:B------:R-:W-:-:S05]  /*a9ed0*/  IMAD.X R19, R152, 0x1, R5, P2 ;  /* 0x0000000198137824 */ /* 0x000fca00010e0605 */
[----:B------:R0:W-:Y:S04]  /*a9ee0*/  STL.64 [R1+0x16f8], R18 ;  /* 0x0016f81201007387 */ /* 0x0001e80000100a00 */
[----:B------:R-:W2:Y:S04]  /*a9ef0*/  LDL.LU R239, [R1+0x20] ;  /* 0x0000200001ef7983 */ /* 0x000ea80000300800 */
[----:B------:R-:W2:Y:S01]  /*a9f00*/  LDL.LU R240, [R1+0x24] ;  /* 0x0000240001f07983 */ /* 0x000ea20000300800 */
[----:B0-----:R-:W-:-:S03]  /*a9f10*/  IADD3 R18, P2, R164, R4, RZ ;  /* 0x00000004a4127210 */ /* 0x001fc60007f5e0ff */
[----:B------:R-:W4:Y:S02]  /*a9f20*/  LDL.LU R241, [R1+0x28] ;  /* 0x0000280001f17983 */ /* 0x000f240000300800 */
[----:B------:R-:W-:-:S05]  /*a9f30*/  IMAD.X R19, R152, 0x1, R3, P2 ;  /* 0x0000000198137824 */ /* 0x000fca00010e0603 */
[----:B------:R0:W-:Y:S04]  /*a9f40*/  STL.64 [R1+0x16f0], R18 ;  /* 0x0016f01201007387 */ /* 0x0001e80000100a00 */
[----:B------:R-:W4:Y:S01]  /*a9f50*/  LDL.LU R242, [R1+0x2c] ;  /* 0x00002c0001f27983 */ /* 0x000f220000300800 */
[----:B------:R-:W-:-:S03]  /*a9f60*/  SHF.R.U32.HI R153, RZ, 0x8, R243 ;  /* 0x00000008ff997819 */ /* 0x000fc600000116f3 */
[----:B------:R-:W4:Y:S04]  /*a9f70*/  LDL.LU R243, [R1+0x46a4] ;  /* 0x0046a40001f37983 */ /* 0x000f280000300800 */
[----:B------:R-:W4:Y:S01]  /*a9f80*/  LDL.LU R244, [R1+0xc04] ;  /* 0x000c040001f47983 */ /* 0x000f220000300800 */
[----:B------:R-:W-:Y:S02]  /*a9f90*/  SHF.R.U32.HI R154, RZ, 0x8, R246 ;  /* 0x00000008ff9a7819 */ /* 0x000fe400000116f6 */
[----:B------:R-:W-:Y:S01]  /*a9fa0*/  SHF.R.U32.HI R155, RZ, 0x8, R247 ;  /* 0x00000008ff9b7819 */ /* 0x000fe200000116f7 */
[----:B------:R-:W4:Y:S01]  /*a9fb0*/  LDL.LU R245, [R1+0x1404] ;  /* 0x0014040001f57983 */ /* 0x000f220000300800 */
[----:B------:R-:W-:Y:S02]  /*a9fc0*/  SHF.R.U32.HI R161, RZ, 0x8, R248 ;  /* 0x00000008ffa17819 */ /* 0x000fe400000116f8 */
[----:B---3--:R-:W-:Y:S01]  /*a9fd0*/  SHF.R.U32.HI R156, RZ, 0x8, R14 ;  /* 0x00000008ff9c7819 */ /* 0x008fe2000001160e */
[----:B------:R-:W3:Y:S01]  /*a9fe0*/  LDL.LU R246, [R1+0x46a0] ;  /* 0x0046a00001f67983 */ /* 0x000ee20000300800 */
[----:B------:R-:W-:-:S02]  /*a9ff0*/  LOP3.LUT R153, R153, 0xffff, RZ, 0xc0, !PT ;  /* 0x0000ffff99997812 */ /* 0x000fc400078ec0ff */
[----:B------:R-:W-:Y:S01]  /*aa000*/  LOP3.LUT R154, R154, 0xffff, RZ, 0xc0, !PT ;  /* 0x0000ffff9a9a7812 */ /* 0x000fe200078ec0ff */
[----:B------:R-:W3:Y:S01]  /*aa010*/  LDL.LU R247, [R1+0xc00] ;  /* 0x000c000001f77983 */ /* 0x000ee20000300800 */
[----:B------:R-:W-:Y:S02]  /*aa020*/  LOP3.LUT R155, R155, 0xffff, RZ, 0xc0, !PT ;  /* 0x0000ffff9b9b7812 */ /* 0x000fe400078ec0ff */
[----:B------:R-:W-:Y:S01]  /*aa030*/  LOP3.LUT R161, R161, 0xffff, RZ, 0xc0, !PT ;  /* 0x0000ffffa1a17812 */ /* 0x000fe200078ec0ff */
[----:B------:R-:W3:Y:S01]  /*aa040*/  LDL.LU R248, [R1+0x1400] ;  /* 0x0014000001f87983 */ /* 0x000ee20000300800 */
[----:B------:R-:W-:Y:S02]  /*aa050*/  LOP3.LUT R156, R156, 0xffff, RZ, 0xc0, !PT ;  /* 0x0000ffff9c9c7812 */ /* 0x000fe400078ec0ff */
[----:B------:R-:W-:Y:S02]  /*aa060*/  PRMT R153, R153, 0x3340, R0 ;  /* 0x0000334099997816 */ /* 0x000fe40000000000 */
[----:B------:R-:W-:-:S02]  /*aa070*/  PRMT R154, R154, 0x3340, R1 ;  /* 0x000033409a9a7816 */ /* 0x000fc40000000001 */
[----:B------:R-:W-:Y:S02]  /*aa080*/  PRMT R161, R155, 0x3340, R161 ;  /* 0x000033409ba17816 */ /* 0x000fe400000000a1 */
[----:B------:R-:W-:Y:S02]  /*aa090*/  PRMT R155, R156, 0x3340, R1 ;  /* 0x000033409c9b7816 */ /* 0x000fe40000000001 */
[----:B------:R-:W-:Y:S02]  /*aa0a0*/  PRMT R152, R162, 0x5410, R153 ;  /* 0x00005410a2987816 */ /* 0x000fe40000000099 */
[----:B------:R-:W-:Y:S02]  /*aa0b0*/  PRMT R153, R160, 0x5410, R154 ;  /* 0x00005410a0997816 */ /* 0x000fe4000000009a */
[----:B------:R-:W-:Y:S02]  /*aa0c0*/  PRMT R154, R161, 0x5410, R155 ;  /* 0x00005410a19a7816 */ /* 0x000fe4000000009b */
[----:B------:R-:W-:-:S02]  /*aa0d0*/  SHF.R.S32.HI R155, RZ, 0x1f, R165 ;  /* 0x0000001fff9b7819 */ /* 0x000fc400000114a5 */
[----:B0-----:R-:W-:Y:S02]  /*aa0e0*/  IADD3 R18, P2, R165, R2, RZ ;  /* 0x00000002a5127210 */ /* 0x001fe40007f5e0ff */
[----:B------:R-:W-:Y:S02]  /*aa0f0*/  SHF.R.U32.HI R156, RZ, 0x8, R12 ;  /* 0x00000008ff9c7819 */ /* 0x000fe4000001160c */
[----:B------:R-:W3:Y:S01]  /*aa100*/  LDL.LU R12, [R1+0x4684] ;  /* 0x00468400010c7983 */ /* 0x000ee20000300800 */
[----:B------:R-:W-:Y:S01]  /*aa110*/  IMAD.X R19, R155, 0x1, R13, P2 ;  /* 0x000000019b137824 */ /* 0x000fe200010e060d */
[----:B------:R-:W-:-:S04]  /*aa120*/  SHF.R.U32.HI R163, RZ, 0x8, R163 ;  /* 0x00000008ffa37819 */ /* 0x000fc800000116a3 */
[----:B------:R0:W-:Y:S01]  /*aa130*/  STL.64 [R1+0x16c0], R18 ;  /* 0x0016c01201007387 */ /* 0x0001e20000100a00 */
[----:B------:R-:W-:Y:S02]  /*aa140*/  SHF.R.U32.HI R10, RZ, 0x8, R10 ;  /* 0x00000008ff0a7819 */ /* 0x000fe4000001160a */
[----:B------:R-:W-:Y:S02]  /*aa150*/  PRMT R153, R153, 0x5210, R16 ;  /* 0x0000521099997816 */ /* 0x000fe40000000010 */
[----:B------:R-:W-:Y:S02]  /*aa160*/  LOP3.LUT R156, R156, 0xffff, RZ, 0xc0, !PT ;  /* 0x0000ffff9c9c7812 */ /* 0x000fe400078ec0ff */
[----:B0-----:R-:W-:Y:S02]  /*aa170*/  IADD3 R18, P2, R165, R0, RZ ;  /* 0x00000000a5127210 */ /* 0x001fe40007f5e0ff */
[----:B------:R-:W-:Y:S02]  /*aa180*/  LOP3.LUT R163, R163, 0xffff, RZ, 0xc0, !PT ;  /* 0x0000ffffa3a37812 */ /* 0x000fe400078ec0ff */
[----:B------:R-:W-:Y:S01]  /*aa190*/  LOP3.LUT R10, R10, 0xffff, RZ, 0xc0, !PT ;  /* 0x0000ffff0a0a7812 */ /* 0x000fe200078ec0ff */
[----:B------:R-:W-:Y:S01]  /*aa1a0*/  IMAD.X R19, R155, 0x1, R7, P2 ;  /* 0x000000019b137824 */ /* 0x000fe200010e0607 */
[----:B------:R-:W-:-:S02]  /*aa1b0*/  IADD3 R16, P2, R165, R6, RZ ;  /* 0x00000006a5107210 */ /* 0x000fc40007f5e0ff */
[----:B------:R-:W-:Y:S02]  /*aa1c0*/  PRMT R163, R156, 0x3340, R163 ;  /* 0x000033409ca37816 */ /* 0x000fe400000000a3 */
[----:B------:R-:W-:Y:S01]  /*aa1d0*/  PRMT R152, R152, 0x5210, R9 ;  /* 0x0000521098987816 */ /* 0x000fe20000000009 */
[----:B------:R-:W-:Y:S01]  /*aa1e0*/  IMAD.X R17, R155, 0x1, R5, P2 ;  /* 0x000000019b117824 */ /* 0x000fe200010e0605 */
[----:B------:R-:W-:Y:S01]  /*aa1f0*/  PRMT R156, R10, 0x3340, R0 ;  /* 0x000033400a9c7816 */ /* 0x000fe20000000000 */
[----:B------:R-:W3:Y:S01]  /*aa200*/  LDL.LU R9, [R1+0x810] ;  /* 0x0008100001097983 */ /* 0x000ee20000300800 */
[----:B------:R-:W-:-:S03]  /*aa210*/  PRMT R154, R154, 0x5210, R8 ;  /* 0x000052109a9a7816 */ /* 0x000fc60000000008 */
[----:B------:R-:W3:Y:S04]  /*aa220*/  LDL.LU R10, [R1+0x1008] ;  /* 0x00100800010a7983 */ /* 0x000ee80000300800 */
[----:B------:R-:W3:Y:S04]  /*aa230*/  LDL.LU R14, [R1+0x4680] ;  /* 0x00468000010e7983 */ /* 0x000ee80000300800 */
[----:B------:R-:W3:Y:S04]  /*aa240*/  LDL.LU R8, [R1+0x1004] ;  /* 0x0010040001087983 */ /* 0x000ee80000300800 */
[----:B------:R-:W-:Y:S04]  /*aa250*/  STL.64 [R1+0x16b8], R18 ;  /* 0x0016b81201007387 */ /* 0x000fe80000100a00 */
[----:B------:R0:W-:Y:S02]  /*aa260*/  STL.64 [R1+0x16b0], R16 ;  /* 0x0016b01001007387 */ /* 0x0001e40000100a00 */
[----:B0-----:R-:W-:-:S05]  /*aa270*/  IADD3 R16, P2, R165, R4, RZ ;  /* 0x00000004a5107210 */ /* 0x001fca0007f5e0ff */
[----:B------:R-:W-:-:S05]  /*aa280*/  IMAD.X R17, R155, 0x1, R3, P2 ;  /* 0x000000019b117824 */ /* 0x000fca00010e0603 */
[----:B------:R-:W-:Y:S01]  /*aa290*/  STL.64 [R1+0x16a8], R16 ;  /* 0x0016a81001007387 */ /* 0x000fe20000100a00 */
[----:B------:R-:W-:Y:S06]  /*aa2a0*/  BAR.SYNC.DEFER_BLOCKING 0x0 ;  /* 0x0000000000007b1d */ /* 0x000fec0000010000 */
[----:B------:R-:W0:Y:S01]  /*aa2b0*/  LDS.128 R16, [R11] ;  /* 0x000000000b107984 */ /* 0x000e220000000c00 */
[----:B------:R-:W-:Y:S02]  /*aa2c0*/  F2FP.SATFINITE.E5M2.F32.PACK_AB_MERGE_C R159, R234, R233, RZ ;  /* 0x000000e9ea9f723e */ /* 0x000fe400048060ff */
[----:B------:R-:W-:Y:S01]  /*aa2d0*/  F2FP.SATFINITE.E5M2.F32.PACK_AB_MERGE_C R158, R236, R235, RZ ;  /* 0x000000ebec9e723e */ /* 0x000fe200048060ff */
[----:B0-----:R-:W-:Y:S04]  /*aa2e0*/  STL.64 [R1+0xc40], R16 ;  /* 0x000c401001007387 */ /* 0x001fe80000100a00 */
[----:B------:R-:W-:Y:S04]  /*aa2f0*/  STL.64 [R1+0xc48], R18 ;  /* 0x000c481201007387 */ /* 0x000fe80000100a00 */
        /* <DEDUP_REMOVED lines=8> */
[----:B------:R-:W-:-:S03]  /*aa380*/  PRMT R156, R163, 0x5410, R156 ;  /* 0x00005410a39c7816 */ /* 0x000fc6000000009c */
[----:B------:R-:W3:Y:S01]  /*aa390*/  LDL.LU R237, [R1+0xdf8] ;  /* 0x000df80001ed7983 */ /* 0x000ee20000300800 */
[----:B------:R-:W-:Y:S01]  /*aa3a0*/  PRMT R155, R156, 0x5210, R15 ;  /* 0x000052109c9b7816 */ /* 0x000fe2000000000f */
[----:B------:R-:W-:Y:S06]  /*aa3b0*/  BAR.SYNC.DEFER_BLOCKING 0x0 ;  /* 0x0000000000007b1d */ /* 0x000fec0000010000 */
[----:B------:R-:W3:Y:S04]  /*aa3c0*/  LDL.LU R238, [R1+0xdfc] ;  /* 0x000dfc0001ee7983 */ /* 0x000ee80000300800 */
[----:B------:R2:W-:Y:S02]  /*aa3d0*/  STSM.16.M88.4 [R222], R152 ;  /* 0x00000098de007844 */ /* 0x0005e40000000200 */
[----:B--2---:R-:W-:-:S02]  /*aa3e0*/  F2FP.SATFINITE.E5M2.F32.PACK_AB_MERGE_C R154, R240, R239, RZ ;  /* 0x000000eff09a723e */ /* 0x004fc400048060ff */
[----:B------:R-:W2:Y:S04]  /*aa3f0*/  LDL.LU R239, [R1+0xa00] ;  /* 0x000a000001ef7983 */ /* 0x000ea80000300800 */
[----:B------:R-:W2:Y:S01]  /*aa400*/  LDL.LU R240, [R1+0xa04] ;  /* 0x000a040001f07983 */ /* 0x000ea20000300800 */
[----:B----4-:R-:W-:-:S03]  /*aa410*/  F2FP.SATFINITE.E5M2.F32.PACK_AB_MERGE_C R153, R242, R241, RZ ;  /* 0x000000f1f299723e */ /* 0x010fc600048060ff */
[----:B------:R-:W4:Y:S04]  /*aa420*/  LDL.LU R241, [R1+0x830] ;  /* 0x0008300001f17983 */ /* 0x000f280000300800 */
[----:B------:R-:W4:Y:S01]  /*aa430*/  LDL.LU R242, [R1+0x834] ;  /* 0x0008340001f27983 */ /* 0x000f220000300800 */
[----:B------:R-:W-:Y:S02]  /*aa440*/  LOP3.LUT R163, R243, 0xffff, RZ, 0xc0, !PT ;  /* 0x0000fffff3a37812 */ /* 0x000fe400078ec0ff */
[----:B------:R-:W-:Y:S01]  /*aa450*/  LOP3.LUT R22, R244, 0xffff, RZ, 0xc0, !PT ;  /* 0x0000fffff4167812 */ /* 0x000fe200078ec0ff */
[----:B------:R-:W4:Y:S04]  /*aa460*/  LDL.LU R243, [R1+0x838] ;  /* 0x0008380001f37983 */ /* 0x000f280000300800 */
[----:B------:R-:W4:Y:S01]  /*aa470*/  LDL.LU R244, [R1+0x83c] ;  /* 0x00083c0001f47983 */ /* 0x000f220000300800 */
[----:B------:R-:W-:-:S02]  /*aa480*/  LOP3.LUT R162, R245, 0xffff, RZ, 0xc0, !PT ;  /* 0x0000fffff5a27812 */ /* 0x000fc400078ec0ff */
[----:B------:R-:W-:Y:S01]  /*aa490*/  PRMT R152, R22, 0x3340, R0 ;  /* 0x0000334016987816 */ /* 0x000fe20000000000 */
[----:B------:R-:W4:Y:S01]  /*aa4a0*/  LDL.LU R245, [R1+0x430] ;  /* 0x0004300001f57983 */ /* 0x000f220000300800 */
[----:B------:R-:W-:Y:S02]  /*aa4b0*/  PRMT R161, R163, 0x3340, R162 ;  /* 0x00003340a3a17816 */ /* 0x000fe400000000a2 */
[----:B---3--:R-:W-:Y:S02]  /*aa4c0*/  LOP3.LUT R21, R246, 0xffff, RZ, 0xc0, !PT ;  /* 0x0000fffff6157812 */ /* 0x008fe400078ec0ff */
[----:B------:R-:W-:Y:S01]  /*aa4d0*/  LOP3.LUT R165, R247, 0xffff, RZ, 0xc0, !PT ;  /* 0x0000fffff7a57812 */ /* 0x000fe200078ec0ff */
[----:B------:R-:W3:Y:S01]  /*aa4e0*/  LDL.LU R246, [R1+0x434] ;  /* 0x0004340001f67983 */ /* 0x000ee20000300800 */
[----:B------:R-:W-:Y:S02]  /*aa4f0*/  LOP3.LUT R164, R248, 0xffff, RZ, 0xc0, !PT ;  /* 0x0000fffff8a47812 */ /* 0x000fe400078ec0ff */
[----:B------:R-:W-:Y:S01]  /*aa500*/  PRMT R161, R161, 0x5410, R152 ;  /* 0x00005410a1a17816 */ /* 0x000fe20000000098 */
[----:B------:R-:W3:Y:S01]  /*aa510*/  LDL.LU R247, [R1+0x438] ;  /* 0x0004380001f77983 */ /* 0x000ee20000300800 */
[----:B------:R-:W-:-:S02]  /*aa520*/  PRMT R152, R165, 0x3340, R0 ;  /* 0x00003340a5987816 */ /* 0x000fc40000000000 */
[----:B------:R-:W-:Y:S01]  /*aa530*/  PRMT R160, R21, 0x3340, R164 ;  /* 0x0000334015a07816 */ /* 0x000fe200000000a4 */
[----:B------:R-:W3:Y:S03]  /*aa540*/  LDL.LU R248, [R1+0x43c] ;  /* 0x00043c0001f87983 */ /* 0x000ee60000300800 */
[----:B------:R-:W-:Y:S02]  /*aa550*/  PRMT R160, R160, 0x5410, R152 ;  /* 0x00005410a0a07816 */ /* 0x000fe40000000098 */
[----:B------:R-:W-:Y:S02]  /*aa560*/  LOP3.LUT R20, R12, 0xffff, RZ, 0xc0, !PT ;  /* 0x0000ffff0c147812 */ /* 0x000fe400078ec0ff */
[----:B------:R-:W-:Y:S02]  /*aa570*/  LOP3.LUT R17, R157, 0xffff, RZ, 0xc0, !PT ;  /* 0x0000ffff9d117812 */ /* 0x000fe400078ec0ff */
[----:B------:R-:W-:-:S02]  /*aa580*/  LOP3.LUT R18, R9, 0xffff, RZ, 0xc0, !PT ;  /* 0x0000ffff09127812 */ /* 0x000fc400078ec0ff */
[----:B------:R-:W-:Y:S02]  /*aa590*/  LOP3.LUT R19, R10, 0xffff, RZ, 0xc0, !PT ;  /* 0x0000ffff0a137812 */ /* 0x000fe400078ec0ff */
[----:B------:R-:W-:Y:S02]  /*aa5a0*/  PRMT R152, R18, 0x3340, R0 ;  /* 0x0000334012987816 */ /* 0x000fe40000000000 */
[----:B------:R-:W-:Y:S02]  /*aa5b0*/  PRMT R156, R20, 0x3340, R19 ;  /* 0x00003340149c7816 */ /* 0x000fe40000000013 */
[----:B------:R-:W-:Y:S02]  /*aa5c0*/  LOP3.LUT R12, R8, 0xffff, RZ, 0xc0, !PT ;  /* 0x0000ffff080c7812 */ /* 0x000fe400078ec0ff */
[----:B------:R-:W-:Y:S02]  /*aa5d0*/  PRMT R156, R156, 0x5410, R152 ;  /* 0x000054109c9c7816 */ /* 0x000fe40000000098 */
[----:B------:R-:W-:-:S02]  /*aa5e0*/  LOP3.LUT R8, R154, 0xffff, RZ, 0xc0, !PT ;  /* 0x0000ffff9a087812 */ /* 0x000fc400078ec0ff */
[----:B------:R-:W-:Y:S02]  /*aa5f0*/  LOP3.LUT R10, R159, 0xffff, RZ, 0xc0, !PT ;  /* 0x0000ffff9f0a7812 */ /* 0x000fe400078ec0ff */
[----:B------:R-:W-:Y:S02]  /*aa600*/  LOP3.LUT R9, R158, 0xffff, RZ, 0xc0, !PT ;  /* 0x0000ffff9e097812 */ /* 0x000fe400078ec0ff */
[----:B------:R-:W-:Y:S01]  /*aa610*/  PRMT R154, R156, 0x4210, R8 ;  /* 0x000042109c9a7816 */ /* 0x000fe20000000008 */
[----:B------:R-:W-:Y:S01]  /*aa620*/  BAR.SYNC.DEFER_BLOCKING 0x0 ;  /* 0x0000000000007b1d */ /* 0x000fe20000010000 */
[----:B------:R-:W-:-:S05]  /*aa630*/  LOP3.LUT R14, R14, 0xffff, RZ, 0xc0, !PT ;  /* 0x0000ffff0e0e7812 */ /* 0x000fca00078ec0ff */
[----:B------:R-:W0:Y:S01]  /*aa640*/  LDS.128 R156, [R11] ;  /* 0x000000000b9c7984 */ /* 0x000e220000000c00 */
[----:B------:R-:W-:Y:S02]  /*aa650*/  PRMT R152, R10, 0x3340, R0 ;  /* 0x000033400a987816 */ /* 0x000fe40000000000 */
[----:B------:R-:W-:Y:S02]  /*aa660*/  PRMT R155, R14, 0x3340, R12 ;  /* 0x000033400e9b7816 */ /* 0x000fe4000000000c */
[----:B------:R-:W-:Y:S02]  /*aa670*/  LOP3.LUT R15, R153, 0xffff, RZ, 0xc0, !PT ;  /* 0x0000ffff990f7812 */ /* 0x000fe400078ec0ff */
[----:B------:R-:W-:Y:S02]  /*aa680*/  PRMT R155, R155, 0x5410, R152 ;  /* 0x000054109b9b7816 */ /* 0x000fe40000000098 */
[----:B------:R-:W-:Y:S02]  /*aa690*/  PRMT R152, R161, 0x4210, R9 ;  /* 0x00004210a1987816 */ /* 0x000fe40000000009 */
[----:B------:R-:W-:-:S02]  /*aa6a0*/  PRMT R153, R160, 0x4210, R17 ;  /* 0x00004210a0997816 */ /* 0x000fc40000000011 */
[----:B------:R-:W-:Y:S01]  /*aa6b0*/  PRMT R155, R155, 0x4210, R15 ;  /* 0x000042109b9b7816 */ /* 0x000fe2000000000f */
[----:B------:R-:W-:Y:S06]  /*aa6c0*/  BAR.SYNC.DEFER_BLOCKING 0x0 ;  /* 0x0000000000007b1d */ /* 0x000fec0000010000 */
[----:B------:R1:W-:Y:S04]  /*aa6d0*/  STSM.16.M88.4 [R222], R152 ;  /* 0x00000098de007844 */ /* 0x0003e80000000200 */
[----:B0-----:R0:W-:Y:S04]  /*aa6e0*/  STL.64 [R1+0xc30], R156 ;  /* 0x000c309c01007387 */ /* 0x0011e80000100a00 */
[----:B------:R-:W-:Y:S01]  /*aa6f0*/  STL.64 [R1+0xc38], R158 ;  /* 0x000c389e01007387 */ /* 0x000fe20000100a00 */
[----:B-1----:R-:W-:-:S02]  /*aa700*/  SHF.R.S32.HI R152, RZ, 0x1f, R168 ;  /* 0x0000001fff987819 */ /* 0x002fc400000114a8 */
[----:B0-----:R-:W-:-:S05]  /*aa710*/  IADD3 R156, P2, R168, R2, RZ ;  /* 0x00000002a89c7210 */ /* 0x001fca0007f5e0ff */
[----:B------:R-:W-:Y:S01]  /*aa720*/  IMAD.X R157, R152, 0x1, R13, P2 ;  /* 0x00000001989d7824 */ /* 0x000fe200010e060d */
[----:B------:R-:W-:Y:S02]  /*aa730*/  IADD3 R154, P2, R168, R0, RZ ;  /* 0x00000000a89a7210 */ /* 0x000fe40007f5e0ff */
[----:B------:R-:W-:-:S05]  /*aa740*/  F2FP.SATFINITE.E5M2.F32.PACK_AB_MERGE_C R16, R230, R229, RZ ;  /* 0x000000e5e610723e */ /* 0x000fca00048060ff */
[----:B------:R0:W-:Y:S01]  /*aa750*/  STL [R1+0x551c], R16 ;  /* 0x00551c1001007387 */ /* 0x0001e20000100800 */
[----:B------:R-:W-:-:S03]  /*aa760*/  IMAD.X R155, R152, 0x1, R7, P2 ;  /* 0x00000001989b7824 */ /* 0x000fc600010e0607 */
[----:B------:R-:W-:Y:S01]  /*aa770*/  STL.64 [R1+0x16a0], R156 ;  /* 0x0016a09c01007387 */ /* 0x000fe20000100a00 */
[----:B0-----:R-:W-:-:S05]  /*aa780*/  F2FP.SATFINITE.E5M2.F32.PACK_AB_MERGE_C R16, R232, R231, RZ ;  /* 0x000000e7e810723e */ /* 0x001fca00048060ff */
[----:B------:R0:W-:Y:S02]  /*aa790*/  STL [R1+0x4acc], R16 ;  /* 0x004acc1001007387 */ /* 0x0001e40000100800 */
[----:B0-----:R-:W-:-:S05]  /*aa7a0*/  F2FP.SATFINITE.E5M2.F32.PACK_AB_MERGE_C R16, R234, R233, RZ ;  /* 0x000000e9ea10723e */ /* 0x001fca00048060ff */
[----:B------:R0:W-:Y:S04]  /*aa7b0*/  STL [R1+0x5520], R16 ;  /* 0x0055201001007387 */ /* 0x0001e80000100800 */
[----:B------:R1:W-:Y:S01]  /*aa7c0*/  STL.64 [R1+0x1698], R154 ;  /* 0x0016989a01007387 */ /* 0x0003e20000100a00 */
[----:B0-----:R-:W-:Y:S02]  /*aa7d0*/  F2FP.SATFINITE.E5M2.F32.PACK_AB_MERGE_C R16, R236, R235, RZ ;  /* 0x000000ebec10723e */ /* 0x001fe400048060ff */
[----:B-1----:R-:W-:-:S03]  /*aa7e0*/  IADD3 R154, P2, R168, R6, RZ ;  /* 0x00000006a89a7210 */ /* 0x002fc60007f5e0ff */
[----:B------:R-:W-:Y:S02]  /*aa7f0*/  STL [R1+0x4a64], R16 ;  /* 0x004a641001007387 */ /* 0x000fe40000100800 */
[----:B------:R-:W-:-:S05]  /*aa800*/  IMAD.X R155, R152, 0x1, R5, P2 ;  /* 0x00000001989b7824 */ /* 0x000fca00010e0605 */
[----:B------:R0:W-:Y:S02]  /*aa810*/  STL.64 [R1+0x1690], R154 ;  /* 0x0016909a01007387 */ /* 0x0001e40000100a00 */
[----:B0-----:R-:W-:-:S05]  /*aa820*/  IADD3 R154, P2, R168, R4, RZ ;  /* 0x00000004a89a7210 */ /* 0x001fca0007f5e0ff */
[----:B------:R-:W-:Y:S01]  /*aa830*/  IMAD.X R155, R152, 0x1, R3, P2 ;  /* 0x00000001989b7824 */ /* 0x000fe200010e0603 */
[----:B------:R-:W-:-:S04]  /*aa840*/  SHF.R.S32.HI R152, RZ, 0x1f, R167 ;  /* 0x0000001fff987819 */ /* 0x000fc800000114a7 */
[----:B------:R0:W-:Y:S01]  /*aa850*/  STL.64 [R1+0x1688], R154 ;  /* 0x0016889a01007387 */ /* 0x0001e20000100a00 */
[----:B------:R-:W-:Y:S02]  /*aa860*/  F2FP.SATFINITE.E5M2.F32.PACK_AB_MERGE_C R23, R238, R237, RZ ;  /* 0x000000edee17723e */ /* 0x000fe400048060ff */
[----:B--2---:R-:W-:Y:S02]  /*aa870*/  F2FP.SATFINITE.E5M2.F32.PACK_AB_MERGE_C R16, R240, R239, RZ ;  /* 0x000000eff010723e */ /* 0x004fe400048060ff */
[C---:B0-----:R-:W-:Y:S01]  /*aa880*/  IADD3 R154, P2, R167.reuse, R2, RZ ;  /* 0x00000002a79a7210 */ /* 0x041fe20007f5e0ff */
[----:B------:R-:W-:Y:S04]  /*aa890*/  STL [R1+0x4a78], R23 ;  /* 0x004a781701007387 */ /* 0x000fe80000100800 */
[----:B------:R-:W-:Y:S01]  /*aa8a0*/  IMAD.X R155, R152, 0x1, R13, P2 ;  /* 0x00000001989b7824 */ /* 0x000fe200010e060d */
[----:B------:R-:W-:Y:S04]  /*aa8b0*/  STL [R1+0x49f8], R16 ;  /* 0x0049f81001007387 */ /* 0x000fe80000100800 */
[----:B------:R0:W-:Y:S02]  /*aa8c0*/  STL.64 [R1+0x15f8], R154 ;  /* 0x0015f89a01007387 */ /* 0x0001e40000100a00 */
[----:B0-----:R-:W-:-:S05]  /*aa8d0*/  IADD3 R154, P2, R167, R0, RZ ;  /* 0x00000000a79a7210 */ /* 0x001fca0007f5e0ff */
[----:B------:R-:W-:-:S05]  /*aa8e0*/  IMAD.X R155, R152, 0x1, R7, P2 ;  /* 0x00000001989b7824 */ /* 0x000fca00010e0607 */
[----:B------:R0:W-:Y:S02]  /*aa8f0*/  STL.64 [R1+0x15e8], R154 ;  /* 0x0015e89a01007387 */ /* 0x0001e40000100a00 */
[----:B0-----:R-:W-:-:S05]  /*aa900*/  IADD3 R154, P2, R167, R6, RZ ;  /* 0x00000006a79a7210 */ /* 0x001fca0007f5e0ff */
[----:B------:R-:W-:-:S05]  /*aa910*/  IMAD.X R155, R152, 0x1, R5, P2 ;  /* 0x00000001989b7824 */ /* 0x000fca00010e0605 */
[----:B------:R0:W-:Y:S01]  /*aa920*/  STL.64 [R1+0x15e0], R154 ;  /* 0x0015e09a01007387 */ /* 0x0001e20000100a00 */
[----:B------:R-:W-:Y:S02]  /*aa930*/  SHF.R.U32.HI R153, RZ, 0x8, R163 ;  /* 0x00000008ff997819 */ /* 0x000fe400000116a3 */
[----:B------:R-:W-:Y:S02]  /*aa940*/  SHF.R.U32.HI R163, RZ, 0x8, R162 ;  /* 0x00000008ffa37819 */ /* 0x000fe400000116a2 */
[----:B------:R-:W-:Y:S02]  /*aa950*/  SHF.R.U32.HI R161, RZ, 0x8, R164 ;  /* 0x00000008ffa17819 */ /* 0x000fe400000116a4 */
[----:B0-----:R-:W-:-:S05]  /*aa960*/  IADD3 R154, P2, R167, R4, RZ ;  /* 0x00000004a79a7210 */ /* 0x001fca0007f5e0ff */
[----:B------:R-:W-:Y:S01]  /*aa970*/  IMAD.X R155, R152, 0x1, R3, P2 ;  /* 0x00000001989b7824 */ /* 0x000fe200010e0603 */
[----:B------:R-:W-:Y:S02]  /*aa980*/  SHF.R.U32.HI R152, RZ, 0x8, R21 ;  /* 0x00000008ff987819 */ /* 0x000fe40000011615 */
[----:B------:R-:W-:Y:S02]  /*aa990*/  LOP3.LUT R153, R153, 0xffff, RZ, 0xc0, !PT ;  /* 0x0000ffff99997812 */ /* 0x000fe400078ec0ff */
[----:B------:R-:W-:Y:S02]  /*aa9a0*/  LOP3.LUT R163, R163, 0xffff, RZ, 0xc0, !PT ;  /* 0x0000ffffa3a37812 */ /* 0x000fe400078ec0ff */
[----:B------:R-:W-:Y:S02]  /*aa9b0*/  LOP3.LUT R152, R152, 0xffff, RZ, 0xc0, !PT ;  /* 0x0000ffff98987812 */ /* 0x000fe400078ec0ff */
[----:B------:R-:W-:Y:S02]  /*aa9c0*/  LOP3.LUT R161, R161, 0xffff, RZ, 0xc0, !PT ;  /* 0x0000ffffa1a17812 */ /* 0x000fe400078ec0ff */
[----:B------:R-:W-:-:S02]  /*aa9d0*/  PRMT R163, R153, 0x3340, R163 ;  /* 0x0000334099a37816 */ /* 0x000fc400000000a3 */
[----:B------:R-:W-:Y:S02]  /*aa9e0*/  SHF.R.U32.HI R153, RZ, 0x8, R22 ;  /* 0x00000008ff997819 */ /* 0x000fe40000011616 */
[----:B------:R-:W-:Y:S02]  /*aa9f0*/  PRMT R161, R152, 0x3340, R161 ;  /* 0x0000334098a17816 */ /* 0x000fe400000000a1 */
[----:B------:R-:W-:Y:S02]  /*aaa00*/  SHF.R.S32.HI R152, RZ, 0x1f, R166 ;  /* 0x0000001fff987819 */ /* 0x000fe400000114a6 */
[----:B------:R-:W-:Y:S02]  /*aaa10*/  IADD3 R22, P2, R166, R2, RZ ;  /* 0x00000002a6167210 */ /* 0x000fe40007f5e0ff */
[----:B------:R-:W-:-:S03]  /*aaa20*/  SHF.R.U32.HI R156, RZ, 0x8, R18 ;  /* 0x00000008ff9c7819 */ /* 0x000fc60000011612 */
[----:B------:R-:W-:Y:S01]  /*aaa30*/  IMAD.X R23, R152, 0x1, R13, P2 ;  /* 0x0000000198177824 */ /* 0x000fe200010e060d */
[----:B------:R-:W-:Y:S02]  /*aaa40*/  IADD3 R18, P2, R166, R0, RZ ;  /* 0x00000000a6127210 */ /* 0x000fe40007f5e0ff */
[----:B------:R-:W-:-:S03]  /*aaa50*/  SHF.R.U32.HI R162, RZ, 0x8, R19 ;  /* 0x00000008ffa27819 */ /* 0x000fc60000011613 */
[----:B------:R-:W-:Y:S01]  /*aaa60*/  IMAD.X R19, R152, 0x1, R7, P2 ;  /* 0x0000000198137824 */ /* 0x000fe200010e0607 */
[----:B------:R-:W-:Y:S04]  /*aaa70*/  STL.64 [R1+0x15d8], R154 ;  /* 0x0015d89a01007387 */ /* 0x000fe80000100a00 */
[----:B------:R-:W-:Y:S04]  /*aaa80*/  STL.64 [R1+0x15d0], R22 ;  /* 0x0015d01601007387 */ /* 0x000fe80000100a00 */
[----:B------:R0:W-:Y:S01]  /*aaa90*/  STL.64 [R1+0x15f0], R18 ;  /* 0x0015f01201007387 */ /* 0x0001e20000100a00 */
[----:B----4-:R-:W-:-:S02]  /*aaaa0*/  F2FP.SATFINITE.E5M2.F32.PACK_AB_MERGE_C R160, R242, R241, RZ ;  /* 0x000000f1f2a0723e */ /* 0x010fc400048060ff */
[----:B0-----:R-:W-:-:S05]  /*aaab0*/  IADD3 R18, P2, R166, R6, RZ ;  /* 0x00000006a6127210 */ /* 0x001fca0007f5e0ff */
[----:B------:R-:W-:-:S05]  /*aaac0*/  IMAD.X R19, R152, 0x1, R5, P2 ;  /* 0x0000000198137824 */ /* 0x000fca00010e0605 */
[----:B------:R0:W-:Y:S04]  /*aaad0*/  STL.64 [R1+0x1680], R18 ;  /* 0x0016801201007387 */ /* 0x0001e80000100a00 */
[----:B------:R-:W2:Y:S04]  /*aaae0*/  LDL.LU R240, [R1+0x30] ;  /* 0x0000300001f07983 */ /* 0x000ea80000300800 */
[----:B------:R-:W2:Y:S01]  /*aaaf0*/  LDL.LU R241, [R1+0x34] ;  /* 0x0000340001f17983 */ /* 0x000ea20000300800 */
[----:B0-----:R-:W-:-:S03]  /*aab00*/  IADD3 R18, P2, R166, R4, RZ ;  /* 0x00000004a6127210 */ /* 0x001fc60007f5e0ff */
[----:B------:R-:W4:Y:S02]  /*aab10*/  LDL.LU R242, [R1+0x38] ;  /* 0x0000380001f27983 */ /* 0x000f240000300800 */
[----:B------:R-:W-:Y:S01]  /*aab20*/  IMAD.X R19, R152, 0x1, R3, P2 ;  /* 0x0000000198137824 */ /* 0x000fe200010e0603 */
[----:B------:R-:W-:-:S04]  /*aab30*/  F2FP.SATFINITE.E5M2.F32.PACK_AB_MERGE_C R159, R244, R243, RZ ;  /* 0x000000f3f49f723e */ /* 0x000fc800048060ff */
[----:B------:R0:W-:Y:S04]  /*aab40*/  STL.64 [R1+0x1678], R18 ;  /* 0x0016781201007387 */ /* 0x0001e80000100a00 */
[----:B------:R-:W4:Y:S04]  /*aab50*/  LDL.LU R243, [R1+0x3c] ;  /* 0x00003c0001f37983 */ /* 0x000f280000300800 */
[----:B------:R-:W2:Y:S01]  /*aab60*/  LDL.LU R244, [R1+0x46b8] ;  /* 0x0046b80001f47983 */ /* 0x000ea20000300800 */
[----:B------:R-:W-:Y:S02]  /*aab70*/  SHF.R.U32.HI R154, RZ, 0x8, R165 ;  /* 0x00000008ff9a7819 */ /* 0x000fe400000116a5 */
[----:B------:R-:W-:Y:S01]  /*aab80*/  SHF.R.U32.HI R155, RZ, 0x8, R20 ;  /* 0x00000008ff9b7819 */ /* 0x000fe20000011614 */
[----:B------:R-:W-:Y:S01]  /*aab90*/  BAR.SYNC.DEFER_BLOCKING 0x0 ;  /* 0x0000000000007b1d */ /* 0x000fe20000010000 */
        /* <DEDUP_REMOVED lines=11> */
[----:B---3--:R-:W-:Y:S02]  /*aac50*/  F2FP.SATFINITE.E5M2.F32.PACK_AB_MERGE_C R158, R246, R245, RZ ;  /* 0x000000f5f69e723e */ /* 0x008fe400048060ff */
[----:B------:R-:W-:Y:S01]  /*aac60*/  PRMT R154, R162, 0x5410, R155 ;  /* 0x00005410a29a7816 */ /* 0x000fe2000000009b */
[----:B------:R-:W3:Y:S01]  /*aac70*/  LDL.LU R245, [R1+0xc0c] ;  /* 0x000c0c0001f57983 */ /* 0x000ee20000300800 */
[----:B------:R-:W-:-:S02]  /*aac80*/  SHF.R.S32.HI R155, RZ, 0x1f, R169 ;  /* 0x0000001fff9b7819 */ /* 0x000fc400000114a9 */
[----:B0-----:R-:W-:Y:S01]  /*aac90*/  IADD3 R18, P2, R169, R2, RZ ;  /* 0x00000002a9127210 */ /* 0x001fe20007f5e0ff */
[----:B------:R-:W3:Y:S01]  /*aaca0*/  LDL.LU R246, [R1+0x140c] ;  /* 0x00140c0001f67983 */ /* 0x000ee20000300800 */
[----:B------:R-:W-:-:S03]  /*aacb0*/  F2FP.SATFINITE.E5M2.F32.PACK_AB_MERGE_C R157, R248, R247, RZ ;  /* 0x000000f7f89d723e */ /* 0x000fc600048060ff */
[----:B------:R-:W-:Y:S01]  /*aacc0*/  IMAD.X R19, R155, 0x1, R13, P2 ;  /* 0x000000019b137824 */ /* 0x000fe200010e060d */
[----:B------:R-:W3:Y:S01]  /*aacd0*/  LDL.LU R247, [R1+0x46ac] ;  /* 0x0046ac0001f77983 */ /* 0x000ee20000300800 */
[----:B------:R-:W-:Y:S02]  /*aace0*/  SHF.R.U32.HI R164, RZ, 0x8, R12 ;  /* 0x00000008ffa47819 */ /* 0x000fe4000001160c */
[----:B------:R-:W-:Y:S01]  /*aacf0*/  PRMT R152, R152, 0x5210, R9 ;  /* 0x0000521098987816 */ /* 0x000fe20000000009 */
[----:B------:R-:W3:Y:S04]  /*aad00*/  LDL.LU R248, [R1+0xc08] ;  /* 0x000c080001f87983 */ /* 0x000ee80000300800 */
[----:B------:R-:W3:Y:S04]  /*aad10*/  LDL.LU R12, [R1+0x1408] ;  /* 0x00140800010c7983 */ /* 0x000ee80000300800 */
[----:B------:R-:W3:Y:S04]  /*aad20*/  LDL.LU R9, [R1+0x468c] ;  /* 0x00468c0001097983 */ /* 0x000ee80000300800 */
[----:B------:R0:W-:Y:S01]  /*aad30*/  STL.64 [R1+0x15c8], R18 ;  /* 0x0015c81201007387 */ /* 0x0001e20000100a00 */
[----:B------:R-:W-:-:S02]  /*aad40*/  PRMT R153, R153, 0x5210, R17 ;  /* 0x0000521099997816 */ /* 0x000fc40000000011 */
[----:B0-----:R-:W-:-:S05]  /*aad50*/  IADD3 R18, P2, R169, R0, RZ ;  /* 0x00000000a9127210 */ /* 0x001fca0007f5e0ff */
[----:B------:R-:W-:Y:S01]  /*aad60*/  IMAD.X R19, R155, 0x1, R7, P2 ;  /* 0x000000019b137824 */ /* 0x000fe200010e0607 */
[----:B------:R-:W-:Y:S02]  /*aad70*/  IADD3 R16, P2, R169, R6, RZ ;  /* 0x00000006a9107210 */ /* 0x000fe40007f5e0ff */
[----:B------:R-:W-:Y:S02]  /*aad80*/  SHF.R.U32.HI R165, RZ, 0x8, R10 ;  /* 0x00000008ffa57819 */ /* 0x000fe4000001160a */
[----:B------:R-:W-:Y:S01]  /*aad90*/  SHF.R.U32.HI R156, RZ, 0x8, R14 ;  /* 0x00000008ff9c7819 */ /* 0x000fe2000001160e */
[----:B------:R-:W-:Y:S01]  /*aada0*/  IMAD.X R17, R155, 0x1, R5, P2 ;  /* 0x000000019b117824 */ /* 0x000fe200010e0605 */
[----:B------:R-:W3:Y:S01]  /*aadb0*/  LDL.LU R10, [R1+0x1010] ;  /* 0x00101000010a7983 */ /* 0x000ee20000300800 */
[----:B------:R-:W-:-:S03]  /*aadc0*/  PRMT R154, R154, 0x5210, R8 ;  /* 0x000052109a9a7816 */ /* 0x000fc60000000008 */
[----:B------:R-:W3:Y:S04]  /*aadd0*/  LDL.LU R14, [R1+0x4688] ;  /* 0x00468800010e7983 */ /* 0x000ee80000300800 */
[----:B------:R-:W3:Y:S04]  /*aade0*/  LDL.LU R8, [R1+0x100c] ;  /* 0x00100c0001087983 */ /* 0x000ee80000300800 */
[----:B------:R-:W-:Y:S04]  /*aadf0*/  STL.64 [R1+0x15c0], R18 ;  /* 0x0015c01201007387 */ /* 0x000fe80000100a00 */
[----:B------:R0:W-:Y:S02]  /*aae00*/  STL.64 [R1+0x15b8], R16 ;  /* 0x0015b81001007387 */ /* 0x0001e40000100a00 */
[----:B0-----:R-:W-:-:S05]  /*aae10*/  IADD3 R16, P2, R169, R4, RZ ;  /* 0x00000004a9107210 */ /* 0x001fca0007f5e0ff */
[----:B------:R-:W-:-:S05]  /*aae20*/  IMAD.X R17, R155, 0x1, R3, P2 ;  /* 0x000000019b117824 */ /* 0x000fca00010e0603 */
[----:B------:R-:W-:Y:S04]  /*aae30*/  STL.64 [R1+0x15b0], R16 ;  /* 0x0015b01001007387 */ /* 0x000fe80000100a00 */
[----:B------:R-:W0:Y:S01]  /*aae40*/  LDS.128 R16, [R11] ;  /* 0x000000000b107984 */ /* 0x000e220000000c00 */
[----:B------:R-:W-:Y:S02]  /*aae50*/  LOP3.LUT R156, R156, 0xffff, RZ, 0xc0, !PT ;  /* 0x0000ffff9c9c7812 */ /* 0x000fe400078ec0ff */
[----:B------:R-:W-:Y:S02]  /*aae60*/  LOP3.LUT R164, R164, 0xffff, RZ, 0xc0, !PT ;  /* 0x0000ffffa4a47812 */ /* 0x000fe400078ec0ff */
[----:B------:R-:W-:Y:S02]  /*aae70*/  LOP3.LUT R165, R165, 0xffff, RZ, 0xc0, !PT ;  /* 0x0000ffffa5a57812 */ /* 0x000fe400078ec0ff */
[----:B------:R-:W-:-:S02]  /*aae80*/  PRMT R164, R156, 0x3340, R164 ;  /* 0x000033409ca47816 */ /* 0x000fc400000000a4 */
[----:B------:R-:W-:Y:S01]  /*aae90*/  PRMT R156, R165, 0x3340, R0 ;  /* 0x00003340a59c7816 */ /* 0x000fe20000000000 */
        /* <DEDUP_REMOVED lines=15> */
[----:B------:R-:W3:Y:S04]  /*aaf90*/  LDL.LU R239, [R1+0xa30] ;  /* 0x000a300001ef7983 */ /* 0x000ee80000300800 */
[----:B------:R0:W-:Y:S01]  /*aafa0*/  STSM.16.M88.4 [R222], R152 ;  /* 0x00000098de007844 */ /* 0x0001e20000000200 */
[----:B------:R-:W-:Y:S01]  /*aafb0*/  BAR.SYNC.DEFER_BLOCKING 0x0 ;  /* 0x0000000000007b1d */ /* 0x000fe20000010000 */
[----:B--2---:R-:W-:-:S05]  /*aafc0*/  LOP3.LUT R166, R244, 0xffff, RZ, 0xc0, !PT ;  /* 0x0000fffff4a67812 */ /* 0x004fca00078ec0ff */
[----:B------:R-:W1:Y:S01]  /*aafd0*/  LDS.128 R20, [R11] ;  /* 0x000000000b147984 */ /* 0x000e620000000c00 */
[----:B0-----:R-:W-:-:S03]  /*aafe0*/  F2FP.SATFINITE.E5M2.F32.PACK_AB_MERGE_C R154, R241, R240, RZ ;  /* 0x000000f0f19a723e */ /* 0x001fc600048060ff */
[----:B------:R-:W2:Y:S01]  /*aaff0*/  LDL.LU R240, [R1+0xa34] ;  /* 0x000a340001f07983 */ /* 0x000ea20000300800 */
[----:B----4-:R-:W-:-:S03]  /*ab000*/  F2FP.SATFINITE.E5M2.F32.PACK_AB_MERGE_C R153, R243, R242, RZ ;  /* 0x000000f2f399723e */ /* 0x010fc600048060ff */
[----:B------:R-:W4:Y:S04]  /*ab010*/  LDL.LU R241, [R1+0x840] ;  /* 0x0008400001f17983 */ /* 0x000f280000300800 */
[----:B------:R-:W4:Y:S04]  /*ab020*/  LDL.LU R242, [R1+0x844] ;  /* 0x0008440001f27983 */ /* 0x000f280000300800 */
[----:B------:R-:W4:Y:S04]  /*ab030*/  LDL.LU R243, [R1+0x848] ;  /* 0x0008480001f37983 */ /* 0x000f280000300800 */
[----:B------:R-:W4:Y:S01]  /*ab040*/  LDL.LU R244, [R1+0x84c] ;  /* 0x00084c0001f47983 */ /* 0x000f220000300800 */
[----:B---3--:R-:W-:-:S03]  /*ab050*/  LOP3.LUT R168, R245, 0xffff, RZ, 0xc0, !PT ;  /* 0x0000fffff5a87812 */ /* 0x008fc600078ec0ff */
[----:B------:R-:W3:Y:S01]  /*ab060*/  LDL.LU R245, [R1+0x440] ;  /* 0x0004400001f57983 */ /* 0x000ee20000300800 */
[----:B------:R-:W-:-:S03]  /*ab070*/  LOP3.LUT R163, R246, 0xffff, RZ, 0xc0, !PT ;  /* 0x0000fffff6a37812 */ /* 0x000fc600078ec0ff */
[----:B------:R-:W3:Y:S01]  /*ab080*/  LDL.LU R246, [R1+0x444] ;  /* 0x0004440001f67983 */ /* 0x000ee20000300800 */
[----:B------:R-:W-:-:S03]  /*ab090*/  LOP3.LUT R169, R247, 0xffff, RZ, 0xc0, !PT ;  /* 0x0000fffff7a97812 */ /* 0x000fc600078ec0ff */
[----:B------:R-:W3:Y:S01]  /*ab0a0*/  LDL.LU R247, [R1+0x448] ;  /* 0x0004480001f77983 */ /* 0x000ee20000300800 */
[----:B------:R-:W-:-:S03]  /*ab0b0*/  LOP3.LUT R17, R248, 0xffff, RZ, 0xc0, !PT ;  /* 0x0000fffff8117812 */ /* 0x000fc600078ec0ff */
[----:B------:R-:W3:Y:S01]  /*ab0c0*/  LDL.LU R248, [R1+0x44c] ;  /* 0x00044c0001f87983 */ /* 0x000ee20000300800 */
[----:B------:R-:W-:Y:S02]  /*ab0d0*/  PRMT R152, R168, 0x3340, R0 ;  /* 0x00003340a8987816 */ /* 0x000fe40000000000 */
[----:B------:R-:W-:Y:S02]  /*ab0e0*/  PRMT R162, R166, 0x3340, R163 ;  /* 0x00003340a6a27816 */ /* 0x000fe400000000a3 */
[----:B------:R-:W-:Y:S02]  /*ab0f0*/  LOP3.LUT R167, R12, 0xffff, RZ, 0xc0, !PT ;  /* 0x0000ffff0ca77812 */ /* 0x000fe400078ec0ff */
[----:B------:R-:W-:Y:S02]  /*ab100*/  PRMT R162, R162, 0x5410, R152 ;  /* 0x00005410a2a27816 */ /* 0x000fe40000000098 */
[----:B------:R-:W-:Y:S02]  /*ab110*/  PRMT R152, R17, 0x3340, R0 ;  /* 0x0000334011987816 */ /* 0x000fe40000000000 */
[----:B------:R-:W-:-:S02]  /*ab120*/  PRMT R161, R169, 0x3340, R167 ;  /* 0x00003340a9a17816 */ /* 0x000fc400000000a7 */
[----:B------:R-:W-:Y:S02]  /*ab130*/  LOP3.LUT R165, R9, 0xffff, RZ, 0xc0, !PT ;  /* 0x0000ffff09a57812 */ /* 0x000fe400078ec0ff */
[----:B------:R-:W-:Y:S02]  /*ab140*/  LOP3.LUT R18, R160, 0xffff, RZ, 0xc0, !PT ;  /* 0x0000ffffa0127812 */ /* 0x000fe400078ec0ff */
[----:B------:R-:W-:Y:S02]  /*ab150*/  PRMT R161, R161, 0x5410, R152 ;  /* 0x00005410a1a17816 */ /* 0x000fe40000000098 */
[----:B------:R-:W-:Y:S02]  /*ab160*/  PRMT R152, R18, 0x3340, R0 ;  /* 0x0000334012987816 */ /* 0x000fe40000000000 */
[----:B------:R-:W-:Y:S02]  /*ab170*/  LOP3.LUT R9, R158, 0xffff, RZ, 0xc0, !PT ;  /* 0x0000ffff9e097812 */ /* 0x000fe400078ec0ff */
[----:B------:R-:W-:-:S02]  /*ab180*/  LOP3.LUT R164, R10, 0xffff, RZ, 0xc0, !PT ;  /* 0x0000ffff0aa47812 */ /* 0x000fc400078ec0ff */
[----:B------:R-:W-:Y:S02]  /*ab190*/  LOP3.LUT R10, R159, 0xffff, RZ, 0xc0, !PT ;  /* 0x0000ffff9f0a7812 */ /* 0x000fe400078ec0ff */
[----:B------:R-:W-:Y:S02]  /*ab1a0*/  PRMT R156, R165, 0x3340, R164 ;  /* 0x00003340a59c7816 */ /* 0x000fe400000000a4 */
[----:B------:R-:W-:Y:S02]  /*ab1b0*/  LOP3.LUT R14, R14, 0xffff, RZ, 0xc0, !PT ;  /* 0x0000ffff0e0e7812 */ /* 0x000fe400078ec0ff */
[----:B------:R-:W-:Y:S02]  /*ab1c0*/  LOP3.LUT R12, R8, 0xffff, RZ, 0xc0, !PT ;  /* 0x0000ffff080c7812 */ /* 0x000fe400078ec0ff */
[----:B------:R-:W-:Y:S02]  /*ab1d0*/  PRMT R156, R156, 0x5410, R152 ;  /* 0x000054109c9c7816 */ /* 0x000fe40000000098 */
[----:B------:R-:W-:-:S02]  /*ab1e0*/  PRMT R152, R10, 0x3340, R0 ;  /* 0x000033400a987816 */ /* 0x000fc40000000000 */
[----:B------:R-:W-:Y:S02]  /*ab1f0*/  PRMT R155, R14, 0x3340, R12 ;  /* 0x000033400e9b7816 */ /* 0x000fe4000000000c */
[----:B------:R-:W-:Y:S02]  /*ab200*/  LOP3.LUT R16, R157, 0xffff, RZ, 0xc0, !PT ;  /* 0x0000ffff9d107812 */ /* 0x000fe400078ec0ff */
[----:B------:R-:W-:Y:S02]  /*ab210*/  PRMT R155, R155, 0x5410, R152 ;  /* 0x000054109b9b7816 */ /* 0x000fe40000000098 */
[----:B------:R-:W-:Y:S02]  /*ab220*/  LOP3.LUT R8, R154, 0xffff, RZ, 0xc0, !PT ;  /* 0x0000ffff9a087812 */ /* 0x000fe400078ec0ff */
[----:B------:R-:W-:Y:S02]  /*ab230*/  LOP3.LUT R15, R153, 0xffff, RZ, 0xc0, !PT ;  /* 0x0000ffff990f7812 */ /* 0x000fe400078ec0ff */
[----:B------:R-:W-:-:S02]  /*ab240*/  PRMT R152, R162, 0x4210, R9 ;  /* 0x00004210a2987816 */ /* 0x000fc40000000009 */
[----:B------:R-:W-:Y:S02]  /*ab250*/  PRMT R153, R161, 0x4210, R16 ;  /* 0x00004210a1997816 */ /* 0x000fe40000000010 */
[----:B------:R-:W-:Y:S02]  /*ab260*/  PRMT R154, R156, 0x4210, R8 ;  /* 0x000042109c9a7816 */ /* 0x000fe40000000008 */
[----:B------:R-:W-:Y:S01]  /*ab270*/  PRMT R155, R155, 0x4210, R15 ;  /* 0x000042109b9b7816 */ /* 0x000fe2000000000f */
[----:B------:R-:W-:Y:S06]  /*ab280*/  BAR.SYNC.DEFER_BLOCKING 0x0 ;  /* 0x0000000000007b1d */ /* 0x000fec0000010000 */
[----:B-1----:R0:W-:Y:S02]  /*ab290*/  STL.64 [R1+0xc10], R20 ;  /* 0x000c101401007387 */ /* 0x0021e40000100a00 */
[----:B0-----:R-:W-:-:S02]  /*ab2a0*/  IADD3 R20, P2, R172, R2, RZ ;  /* 0x00000002ac147210 */ /* 0x001fc40007f5e0ff */
[----:B------:R0:W-:Y:S04]  /*ab2b0*/  STSM.16.M88.4 [R222], R152 ;  /* 0x00000098de007844 */ /* 0x0001e80000000200 */
[----:B------:R-:W-:Y:S01]  /*ab2c0*/  STL.64 [R1+0xc18], R22 ;  /* 0x000c181601007387 */ /* 0x000fe20000100a00 */
[----:B0-----:R-:W-:-:S05]  /*ab2d0*/  SHF.R.S32.HI R152, RZ, 0x1f, R172 ;  /* 0x0000001fff987819 */ /* 0x001fca00000114ac */
[----:B------:R-:W-:-:S05]  /*ab2e0*/  IMAD.X R21, R152, 0x1, R13, P2 ;  /* 0x0000000198157824 */ /* 0x000fca00010e060d */
[----:B------:R0:W-:Y:S02]  /*ab2f0*/  STL.64 [R1+0x15a8], R20 ;  /* 0x0015a81401007387 */ /* 0x0001e40000100a00 */
[----:B0-----:R-:W-:Y:S02]  /*ab300*/  IADD3 R20, P2, R172, R0, RZ ;  /* 0x00000000ac147210 */ /* 0x001fe40007f5e0ff */
[----:B------:R-:W-:-:S03]  /*ab310*/  F2FP.SATFINITE.E5M2.F32.PACK_AB_MERGE_C R22, R230, R229, RZ ;  /* 0x000000e5e616723e */ /* 0x000fc600048060ff */
[----:B------:R-:W-:Y:S01]  /*ab320*/  IMAD.X R21, R152, 0x1, R7, P2 ;  /* 0x0000000198157824 */ /* 0x000fe200010e0607 */
[----:B------:R-:W-:Y:S01]  /*ab330*/  F2FP.SATFINITE.E5M2.F32.PACK_AB_MERGE_C R19, R232, R231, RZ ;  /* 0x000000e7e813723e */ /* 0x000fe200048060ff */
[----:B------:R0:W-:Y:S04]  /*ab340*/  STL [R1+0x4978], R22 ;  /* 0x0049781601007387 */ /* 0x0001e80000100800 */
[----:B------:R1:W-:Y:S04]  /*ab350*/  STL [R1+0x4928], R19 ;  /* 0x0049281301007387 */ /* 0x0003e80000100800 */
[----:B------:R1:W-:Y:S01]  /*ab360*/  STL.64 [R1+0x15a0], R20 ;  /* 0x0015a01401007387 */ /* 0x0003e20000100a00 */
[----:B0-----:R-:W-:-:S02]  /*ab370*/  F2FP.SATFINITE.E5M2.F32.PACK_AB_MERGE_C R22, R234, R233, RZ ;  /* 0x000000e9ea16723e */ /* 0x001fc400048060ff */
[----:B-1----:R-:W-:Y:S02]  /*ab380*/  F2FP.SATFINITE.E5M2.F32.PACK_AB_MERGE_C R19, R236, R235, RZ ;  /* 0x000000ebec13723e */ /* 0x002fe400048060ff */
[----:B------:R-:W-:Y:S01]  /*ab390*/  IADD3 R20, P2, R172, R6, RZ ;  /* 0x00000006ac147210 */ /* 0x000fe20007f5e0ff */
[----:B------:R-:W-:Y:S04]  /*ab3a0*/  STL [R1+0x493c], R22 ;  /* 0x00493c1601007387 */ /* 0x000fe80000100800 */
[----:B------:R-:W-:Y:S01]  /*ab3b0*/  IMAD.X R21, R152, 0x1, R5, P2 ;  /* 0x0000000198157824 */ /* 0x000fe200010e0605 */
[----:B------:R-:W-:Y:S04]  /*ab3c0*/  STL [R1+0x48d4], R19 ;  /* 0x0048d41301007387 */ /* 0x000fe80000100800 */
[----:B------:R0:W-:Y:S02]  /*ab3d0*/  STL.64 [R1+0x1598], R20 ;  /* 0x0015981401007387 */ /* 0x0001e40000100a00 */
[----:B0-----:R-:W-:-:S05]  /*ab3e0*/  IADD3 R20, P2, R172, R4, RZ ;  /* 0x00000004ac147210 */ /* 0x001fca0007f5e0ff */
[----:B------:R-:W-:-:S05]  /*ab3f0*/  IMAD.X R21, R152, 0x1, R3, P2 ;  /* 0x0000000198157824 */ /* 0x000fca00010e0603 */
[----:B------:R0:W-:Y:S01]  /*ab400*/  STL.64 [R1+0x1590], R20 ;  /* 0x0015901401007387 */ /* 0x0001e20000100a00 */
[----:B------:R-:W-:Y:S02]  /*ab410*/  SHF.R.S32.HI R152, RZ, 0x1f, R171 ;  /* 0x0000001fff987819 */ /* 0x000fe400000114ab */
[----:B0-----:R-:W-:-:S05]  /*ab420*/  F2FP.SATFINITE.E5M2.F32.PACK_AB_MERGE_C R20, R238, R237, RZ ;  /* 0x000000edee14723e */ /* 0x001fca00048060ff */
[----:B------:R0:W-:Y:S02]  /*ab430*/  STL [R1+0x48e8], R20 ;  /* 0x0048e81401007387 */ /* 0x0001e40000100800 */
[----:B0-----:R-:W-:-:S05]  /*ab440*/  IADD3 R20, P2, R171, R2, RZ ;  /* 0x00000002ab147210 */ /* 0x001fca0007f5e0ff */
[----:B------:R-:W-:Y:S01]  /*ab450*/  IMAD.X R21, R152, 0x1, R13, P2 ;  /* 0x0000000198157824 */ /* 0x000fe200010e060d */
[----:B------:R-:W-:Y:S02]  /*ab460*/  SHF.R.U32.HI R162, RZ, 0x8, R167 ;  /* 0x00000008ffa27819 */ /* 0x000fe400000116a7 */
[----:B--2---:R-:W-:-:S05]  /*ab470*/  F2FP.SATFINITE.E5M2.F32.PACK_AB_MERGE_C R19, R240, R239, RZ ;  /* 0x000000eff013723e */ /* 0x004fca00048060ff */
        /* <DEDUP_REMOVED lines=8> */
[----:B------:R-:W-:Y:S02]  /*ab500*/  LOP3.LUT R162, R162, 0xffff, RZ, 0xc0, !PT ;  /* 0x0000ffffa2a27812 */ /* 0x000fe400078ec0ff */
[----:B0-----:R-:W-:-:S05]  /*ab510*/  IADD3 R20, P2, R171, R4, RZ ;  /* 0x00000004ab147210 */ /* 0x001fca0007f5e0ff */
[----:B------:R-:W-:Y:S01]  /*ab520*/  IMAD.X R21, R152, 0x1, R3, P2 ;  /* 0x0000000198157824 */ /* 0x000fe200010e0603 */
[----:B------:R-:W-:-:S04]  /*ab530*/  SHF.R.U32.HI R152, RZ, 0x8, R169 ;  /* 0x00000008ff987819 */ /* 0x000fc800000116a9 */
[----:B------:R-:W-:Y:S01]  /*ab540*/  LOP3.LUT R152, R152, 0xffff, RZ, 0xc0, !PT ;  /* 0x0000ffff98987812 */ /* 0x000fe200078ec0ff */
[----:B------:R0:W-:Y:S03]  /*ab550*/  STL.64 [R1+0x1558], R20 ;  /* 0x0015581401007387 */ /* 0x0001e60000100a00 */
[----:B------:R-:W-:Y:S02]  /*ab560*/  PRMT R162, R152, 0x3340, R162 ;  /* 0x0000334098a27816 */ /* 0x000fe400000000a2 */
[----:B------:R-:W-:Y:S02]  /*ab570*/  SHF.R.S32.HI R152, RZ, 0x1f, R170 ;  /* 0x0000001fff987819 */ /* 0x000fe400000114aa */
[----:B------:R-:W-:Y:S02]  /*ab580*/  SHF.R.U32.HI R155, RZ, 0x8, R18 ;  /* 0x00000008ff9b7819 */ /* 0x000fe40000011612 */
[----:B0-----:R-:W-:-:S05]  /*ab590*/  IADD3 R20, P2, R170, R2, RZ ;  /* 0x00000002aa147210 */ /* 0x001fca0007f5e0ff */
[----:B------:R-:W-:Y:S01]  /*ab5a0*/  IMAD.X R21, R152, 0x1, R13, P2 ;  /* 0x0000000198157824 */ /* 0x000fe200010e060d */
[----:B------:R-:W-:-:S05]  /*ab5b0*/  IADD3 R18, P2, R170, R0, RZ ;  /* 0x00000000aa127210 */ /* 0x000fca0007f5e0ff */
[----:B------:R-:W-:Y:S01]  /*ab5c0*/  IMAD.X R19, R152, 0x1, R7, P2 ;  /* 0x0000000198137824 */ /* 0x000fe200010e0607 */
[----:B------:R-:W-:Y:S04]  /*ab5d0*/  STL.64 [R1+0x1550], R20 ;  /* 0x0015501401007387 */ /* 0x000fe80000100a00 */
[----:B------:R0:W-:Y:S01]  /*ab5e0*/  STL.64 [R1+0x1570], R18 ;  /* 0x0015701201007387 */ /* 0x0001e20000100a00 */
[----:B----4-:R-:W-:Y:S02]  /*ab5f0*/  F2FP.SATFINITE.E5M2.F32.PACK_AB_MERGE_C R161, R242, R241, RZ ;  /* 0x000000f1f2a1723e */ /* 0x010fe400048060ff */
[----:B------:R-:W-:Y:S01]  /*ab600*/  F2FP.SATFINITE.E5M2.F32.PACK_AB_MERGE_C R160, R244, R243, RZ ;  /* 0x000000f3f4a0723e */ /* 0x000fe200048060ff */
[----:B------:R-:W-:Y:S01]  /*ab610*/  BAR.SYNC.DEFER_BLOCKING 0x0 ;  /* 0x0000000000007b1d */ /* 0x000fe20000010000 */
        /* <DEDUP_REMOVED lines=10> */
[----:B------:R-:W-:Y:S02]  /*ab6c0*/  SHF.R.U32.HI R153, RZ, 0x8, R166 ;  /* 0x00000008ff997819 */ /* 0x000fe400000116a6 */
[----:B------:R-:W-:Y:S01]  /*ab6d0*/  SHF.R.U32.HI R163, RZ, 0x8, R163 ;  /* 0x00000008ffa37819 */ /* 0x000fe200000116a3 */
[----:B------:R-:W2:Y:S01]  /*ab6e0*/  LDL.LU R244, [R1+0x46c8] ;  /* 0x0046c80001f47983 */ /* 0x000ea20000300800 */
[----:B------:R-:W-:Y:S02]  /*ab6f0*/  LOP3.LUT R153, R153, 0xffff, RZ, 0xc0, !PT ;  /* 0x0000ffff99997812 */ /* 0x000fe400078ec0ff */
[----:B------:R-:W-:-:S02]  /*ab700*/  LOP3.LUT R163, R163, 0xffff, RZ, 0xc0, !PT ;  /* 0x0000ffffa3a37812 */ /* 0x000fc400078ec0ff */
[----:B------:R-:W-:Y:S02]  /*ab710*/  SHF.R.U32.HI R154, RZ, 0x8, R165 ;  /* 0x00000008ff9a7819 */ /* 0x000fe400000116a5 */
[----:B------:R-:W-:Y:S02]  /*ab720*/  SHF.R.U32.HI R157, RZ, 0x8, R164 ;  /* 0x00000008ff9d7819 */ /* 0x000fe400000116a4 */
[----:B---3--:R-:W-:Y:S02]  /*ab730*/  F2FP.SATFINITE.E5M2.F32.PACK_AB_MERGE_C R159, R246, R245, RZ ;  /* 0x000000f5f69f723e */ /* 0x008fe400048060ff */
[----:B------:R-:W-:Y:S01]  /*ab740*/  PRMT R163, R153, 0x3340, R163 ;  /* 0x0000334099a37816 */ /* 0x000fe200000000a3 */
[----:B------:R-:W3:Y:S01]  /*ab750*/  LDL.LU R245, [R1+0xe0c] ;  /* 0x000e0c0001f57983 */ /* 0x000ee20000300800 */
[----:B------:R-:W-:Y:S02]  /*ab760*/  LOP3.LUT R154, R154, 0xffff, RZ, 0xc0, !PT ;  /* 0x0000ffff9a9a7812 */ /* 0x000fe400078ec0ff */
[----:B------:R-:W-:Y:S01]  /*ab770*/  LOP3.LUT R157, R157, 0xffff, RZ, 0xc0, !PT ;  /* 0x0000ffff9d9d7812 */ /* 0x000fe200078ec0ff */
[----:B------:R-:W3:Y:S01]  /*ab780*/  LDL.LU R246, [R1+0x1414] ;  /* 0x0014140001f67983 */ /* 0x000ee20000300800 */
[----:B------:R-:W-:-:S02]  /*ab790*/  LOP3.LUT R155, R155, 0xffff, RZ, 0xc0, !PT ;  /* 0x0000ffff9b9b7812 */ /* 0x000fc400078ec0ff */
[----:B------:R-:W-:Y:S02]  /*ab7a0*/  SHF.R.U32.HI R153, RZ, 0x8, R168 ;  /* 0x00000008ff997819 */ /* 0x000fe400000116a8 */
[----:B------:R-:W-:Y:S02]  /*ab7b0*/  PRMT R157, R154, 0x3340, R157 ;  /* 0x000033409a9d7816 */ /* 0x000fe4000000009d */
[--C-:B------:R-:W-:Y:S02]  /*ab7c0*/  PRMT R155, R155, 0x3340, R0.reuse ;  /* 0x000033409b9b7816 */ /* 0x100fe40000000000 */
[----:B------:R-:W-:Y:S02]  /*ab7d0*/  LOP3.LUT R153, R153, 0xffff, RZ, 0xc0, !PT ;  /* 0x0000ffff99997812 */ /* 0x000fe400078ec0ff */
[----:B------:R-:W-:Y:S02]  /*ab7e0*/  PRMT R157, R157, 0x5410, R155 ;  /* 0x000054109d9d7816 */ /* 0x000fe4000000009b */
[----:B------:R-:W-:-:S02]  /*ab7f0*/  PRMT R153, R153, 0x3340, R0 ;  /* 0x0000334099997816 */ /* 0x000fc40000000000 */
[----:B------:R-:W-:Y:S02]  /*ab800*/  SHF.R.S32.HI R155, RZ, 0x1f, R173 ;  /* 0x0000001fff9b7819 */ /* 0x000fe400000114ad */
[----:B0-----:R-:W-:Y:S02]  /*ab810*/  IADD3 R18, P2, R173, R2, RZ ;  /* 0x00000002ad127210 */ /* 0x001fe40007f5e0ff */
[----:B------:R-:W-:Y:S02]  /*ab820*/  PRMT R152, R163, 0x5410, R153 ;  /* 0x00005410a3987816 */ /* 0x000fe40000000099 */
[----:B------:R-:W-:Y:S01]  /*ab830*/  F2FP.SATFINITE.E5M2.F32.PACK_AB_MERGE_C R158, R248, R247, RZ ;  /* 0x000000f7f89e723e */ /* 0x000fe200048060ff */
[----:B------:R-:W-:Y:S01]  /*ab840*/  IMAD.X R19, R155, 0x1, R13, P2 ;  /* 0x000000019b137824 */ /* 0x000fe200010e060d */
[----:B------:R-:W3:Y:S01]  /*ab850*/  LDL.LU R247, [R1+0x46bc] ;  /* 0x0046bc0001f77983 */ /* 0x000ee20000300800 */
[----:B------:R-:W-:Y:S02]  /*ab860*/  SHF.R.U32.HI R164, RZ, 0x8, R12 ;  /* 0x00000008ffa47819 */ /* 0x000fe4000001160c */
[----:B------:R-:W-:Y:S01]  /*ab870*/  PRMT R152, R152, 0x5210, R9 ;  /* 0x0000521098987816 */ /* 0x000fe20000000009 */
[----:B------:R-:W3:Y:S01]  /*ab880*/  LDL.LU R248, [R1+0xe08] ;  /* 0x000e080001f87983 */ /* 0x000ee20000300800 */
[----:B------:R-:W-:-:S03]  /*ab890*/  SHF.R.U32.HI R165, RZ, 0x8, R10 ;  /* 0x00000008ffa57819 */ /* 0x000fc6000001160a */
[----:B------:R-:W3:Y:S01]  /*ab8a0*/  LDL.LU R12, [R1+0x1410] ;  /* 0x00141000010c7983 */ /* 0x000ee20000300800 */
[----:B------:R-:W-:-:S03]  /*ab8b0*/  SHF.R.U32.HI R156, RZ, 0x8, R14 ;  /* 0x00000008ff9c7819 */ /* 0x000fc6000001160e */
[----:B------:R-:W3:Y:S04]  /*ab8c0*/  LDL.LU R9, [R1+0x4694] ;  /* 0x0046940001097983 */ /* 0x000ee80000300800 */
[----:B------:R0:W-:Y:S04]  /*ab8d0*/  STL.64 [R1+0x1548], R18 ;  /* 0x0015481201007387 */ /* 0x0001e80000100a00 */
[----:B------:R-:W3:Y:S04]  /*ab8e0*/  LDL.LU R10, [R1+0x1018] ;  /* 0x00101800010a7983 */ /* 0x000ee80000300800 */
[----:B------:R-:W3:Y:S01]  /*ab8f0*/  LDL.LU R14, [R1+0x4690] ;  /* 0x00469000010e7983 */ /* 0x000ee20000300800 */
[----:B------:R-:W-:-:S04]  /*ab900*/  SHF.R.U32.HI R154, RZ, 0x8, R17 ;  /* 0x00000008ff9a7819 */ /* 0x000fc80000011611 */
[----:B------:R-:W-:-:S04]  /*ab910*/  LOP3.LUT R154, R154, 0xffff, RZ, 0xc0, !PT ;  /* 0x0000ffff9a9a7812 */ /* 0x000fc800078ec0ff */
[----:B------:R-:W-:Y:S02]  /*ab920*/  PRMT R154, R154, 0x3340, R0 ;  /* 0x000033409a9a7816 */ /* 0x000fe40000000000 */
[----:B0-----:R-:W-:Y:S02]  /*ab930*/  IADD3 R18, P2, R173, R0, RZ ;  /* 0x00000000ad127210 */ /* 0x001fe40007f5e0ff */
[----:B------:R-:W-:-:S03]  /*ab940*/  PRMT R153, R162, 0x5410, R154 ;  /* 0x00005410a2997816 */ /* 0x000fc6000000009a */
[----:B------:R-:W-:Y:S01]  /*ab950*/  IMAD.X R19, R155, 0x1, R7, P2 ;  /* 0x000000019b137824 */ /* 0x000fe200010e0607 */
[----:B------:R-:W-:Y:S02]  /*ab960*/  PRMT R153, R153, 0x5210, R16 ;  /* 0x0000521099997816 */ /* 0x000fe40000000010 */
[----:B------:R-:W-:Y:S02]  /*ab970*/  IADD3 R16, P2, R173, R6, RZ ;  /* 0x00000006ad107210 */ /* 0x000fe40007f5e0ff */
[----:B------:R-:W-:Y:S02]  /*ab980*/  PRMT R154, R157, 0x5210, R8 ;  /* 0x000052109d9a7816 */ /* 0x000fe40000000008 */
[----:B------:R-:W3:Y:S01]  /*ab990*/  LDL.LU R8, [R1+0x1014] ;  /* 0x0010140001087983 */ /* 0x000ee20000300800 */
[----:B------:R-:W-:-:S03]  /*ab9a0*/  IMAD.X R17, R155, 0x1, R5, P2 ;  /* 0x000000019b117824 */ /* 0x000fc600010e0605 */
        /* <DEDUP_REMOVED lines=10> */
[----:B------:R-:W-:-:S04]  /*aba50*/  PRMT R156, R165, 0x3340, R0 ;  /* 0x00003340a59c7816 */ /* 0x000fc80000000000 */
        /* <DEDUP_REMOVED lines=11> */
[----:B------:R-:W-:Y:S01]  /*abb10*/  PRMT R155, R156, 0x5210, R15 ;  /* 0x000052109c9b7816 */ /* 0x000fe2000000000f */
[----:B------:R-:W-:Y:S06]  /*abb20*/  BAR.SYNC.DEFER_BLOCKING 0x0 ;  /* 0x0000000000007b1d */ /* 0x000fec0000010000 */
[----:B------:R0:W-:Y:S01]  /*abb30*/  STSM.16.M88.4 [R222], R152 ;  /* 0x00000098de007844 */ /* 0x0001e20000000200 */
[----:B------:R-:W-:Y:S01]  /*abb40*/  LOP3.LUT R166, R161, 0xffff, RZ, 0xc0, !PT ;  /* 0x0000ffffa1a67812 */ /* 0x000fe200078ec0ff */
[----:B------:R-:W-:Y:S01]  /*abb50*/  BAR.SYNC.DEFER_BLOCKING 0x0 ;  /* 0x0000000000007b1d */ /* 0x000fe20000010000 */
[----:B--2---:R-:W-:-:S05]  /*abb60*/  LOP3.LUT R164, R244, 0xffff, RZ, 0xc0, !PT ;  /* 0x0000fffff4a47812 */ /* 0x004fca00078ec0ff */
[----:B------:R-:W1:Y:S01]  /*abb70*/  LDS.128 R20, [R11] ;  /* 0x000000000b147984 */ /* 0x000e620000000c00 */
[----:B0-----:R-:W-:-:S03]  /*abb80*/  F2FP.SATFINITE.E5M2.F32.PACK_AB_MERGE_C R154, R241, R240, RZ ;  /* 0x000000f0f19a723e */ /* 0x001fc600048060ff */
[----:B------:R-:W2:Y:S04]  /*abb90*/  LDL.LU R240, [R1+0xa58] ;  /* 0x000a580001f07983 */ /* 0x000ea80000300800 */
[----:B------:R-:W2:Y:S01]  /*abba0*/  LDL.LU R241, [R1+0xa5c] ;  /* 0x000a5c0001f17983 */ /* 0x000ea20000300800 */
[----:B----4-:R-:W-:-:S03]  /*abbb0*/  F2FP.SATFINITE.E5M2.F32.PACK_AB_MERGE_C R153, R243, R242, RZ ;  /* 0x000000f2f399723e */ /* 0x010fc600048060ff */
[----:B------:R-:W4:Y:S04]  /*abbc0*/  LDL.LU R242, [R1+0xa60] ;  /* 0x000a600001f27983 */ /* 0x000f280000300800 */
[----:B------:R-:W4:Y:S01]  /*abbd0*/  LDL.LU R243, [R1+0xa64] ;  /* 0x000a640001f37983 */ /* 0x000f220000300800 */
[----:B---3--:R-:W-:-:S03]  /*abbe0*/  LOP3.LUT R169, R245, 0xffff, RZ, 0xc0, !PT ;  /* 0x0000fffff5a97812 */ /* 0x008fc600078ec0ff */
[----:B------:R-:W3:Y:S04]  /*abbf0*/  LDL.LU R244, [R1+0x850] ;  /* 0x0008500001f47983 */ /* 0x000ee80000300800 */
[----:B------:R-:W3:Y:S01]  /*abc00*/  LDL.LU R245, [R1+0x854] ;  /* 0x0008540001f57983 */ /* 0x000ee20000300800 */
[----:B------:R-:W-:-:S03]  /*abc10*/  LOP3.LUT R163, R246, 0xffff, RZ, 0xc0, !PT ;  /* 0x0000fffff6a37812 */ /* 0x000fc600078ec0ff */
        /* <DEDUP_REMOVED lines=13> */
[----:B------:R-:W-:Y:S02]  /*abcf0*/  PRMT R157, R171, 0x3340, R165 ;  /* 0x00003340ab9d7816 */ /* 0x000fe400000000a5 */
[----:B------:R-:W-:Y:S02]  /*abd00*/  PRMT R162, R162, 0x5410, R152 ;  /* 0x00005410a2a27816 */ /* 0x000fe40000000098 */
[----:B------:R-:W-:Y:S02]  /*abd10*/  PRMT R152, R167, 0x3340, R0 ;  /* 0x00003340a7987816 */ /* 0x000fe40000000000 */
[----:B------:R-:W-:-:S02]  /*abd20*/  LOP3.LUT R168, R9, 0xffff, RZ, 0xc0, !PT ;  /* 0x0000ffff09a87812 */ /* 0x000fc400078ec0ff */
[----:B------:R-:W-:Y:S02]  /*abd30*/  PRMT R157, R157, 0x5410, R152 ;  /* 0x000054109d9d7816 */ /* 0x000fe40000000098 */
[----:B------:R-:W-:Y:S02]  /*abd40*/  PRMT R152, R166, 0x3340, R0 ;  /* 0x00003340a6987816 */ /* 0x000fe40000000000 */
[----:B------:R-:W-:Y:S02]  /*abd50*/  PRMT R156, R168, 0x3340, R161 ;  /* 0x00003340a89c7816 */ /* 0x000fe400000000a1 */
[----:B------:R-:W-:Y:S02]  /*abd60*/  LOP3.LUT R172, R160, 0xffff, RZ, 0xc0, !PT ;  /* 0x0000ffffa0ac7812 */ /* 0x000fe400078ec0ff */
[----:B------:R-:W-:Y:S02]  /*abd70*/  LOP3.LUT R170, R8, 0xffff, RZ, 0xc0, !PT ;  /* 0x0000ffff08aa7812 */ /* 0x000fe400078ec0ff */
[----:B------:R-:W-:-:S02]  /*abd80*/  PRMT R156, R156, 0x5410, R152 ;  /* 0x000054109c9c7816 */ /* 0x000fc40000000098 */
[----:B------:R-:W-:Y:S02]  /*abd90*/  PRMT R152, R172, 0x3340, R0 ;  /* 0x00003340ac987816 */ /* 0x000fe40000000000 */
[----:B------:R-:W-:Y:S02]  /*abda0*/  PRMT R155, R173, 0x3340, R170 ;  /* 0x00003340ad9b7816 */ /* 0x000fe400000000aa */
[----:B------:R-:W-:Y:S02]  /*abdb0*/  LOP3.LUT R9, R159, 0xffff, RZ, 0xc0, !PT ;  /* 0x0000ffff9f097812 */ /* 0x000fe400078ec0ff */
[----:B------:R-:W-:Y:S02]  /*abdc0*/  PRMT R155, R155, 0x5410, R152 ;  /* 0x000054109b9b7816 */ /* 0x000fe40000000098 */
[----:B------:R-:W-:Y:S02]  /*abdd0*/  LOP3.LUT R16, R158, 0xffff, RZ, 0xc0, !PT ;  /* 0x0000ffff9e107812 */ /* 0x000fe400078ec0ff */
[----:B------:R-:W-:-:S02]  /*abde0*/  LOP3.LUT R8, R154, 0xffff, RZ, 0xc0, !PT ;  /* 0x0000ffff9a087812 */ /* 0x000fc400078ec0ff */
[----:B------:R-:W-:Y:S02]  /*abdf0*/  LOP3.LUT R15, R153, 0xffff, RZ, 0xc0, !PT ;  /* 0x0000ffff990f7812 */ /* 0x000fe400078ec0ff */
[----:B------:R-:W-:Y:S02]  /*abe00*/  PRMT R152, R162, 0x4210, R9 ;  /* 0x00004210a2987816 */ /* 0x000fe40000000009 */
[----:B------:R-:W-:Y:S02]  /*abe10*/  PRMT R153, R157, 0x4210, R16 ;  /* 0x000042109d997816 */ /* 0x000fe40000000010 */
[----:B------:R-:W-:Y:S02]  /*abe20*/  PRMT R154, R156, 0x4210, R8 ;  /* 0x000042109c9a7816 */ /* 0x000fe40000000008 */
[----:B------:R-:W-:Y:S01]  /*abe30*/  PRMT R155, R155, 0x4210, R15 ;  /* 0x000042109b9b7816 */ /* 0x000fe2000000000f */
[----:B------:R-:W-:Y:S01]  /*abe40*/  BAR.SYNC.DEFER_BLOCKING 0x0 ;  /* 0x0000000000007b1d */ /* 0x000fe20000010000 */
[----:B------:R-:W-:-:S05]  /*abe50*/  IADD3 R18, P2, R176, R2, RZ ;  /* 0x00000002b0127210 */ /* 0x000fca0007f5e0ff */
[----:B-1----:R-:W-:Y:S04]  /*abe60*/  STL.64 [R1+0xa20], R20 ;  /* 0x000a201401007387 */ /* 0x002fe80000100a00 */
[----:B------:R-:W-:Y:S04]  /*abe70*/  STL.64 [R1+0xa28], R22 ;  /* 0x000a281601007387 */ /* 0x000fe80000100a00 */
[----:B------:R0:W-:Y:S02]  /*abe80*/  STSM.16.M88.4 [R222], R152 ;  /* 0x00000098de007844 */ /* 0x0001e40000000200 */
        /* <DEDUP_REMOVED lines=21> */
[----:B------:R-:W-:-:S04]  /*abfe0*/  SHF.R.U32.HI R162, RZ, 0x8, R165 ;  /* 0x00000008ffa27819 */ /* 0x000fc800000116a5 */
[----:B------:R-:W-:Y:S02]  /*abff0*/  LOP3.LUT R162, R162, 0xffff, RZ, 0xc0, !PT ;  /* 0x0000ffffa2a27812 */ /* 0x000fe400078ec0ff */
[----:B--2---:R-:W-:-:S05]  /*ac000*/  F2FP.SATFINITE.E5M2.F32.PACK_AB_MERGE_C R18, R241, R240, RZ ;  /* 0x000000f0f112723e */ /* 0x004fca00048060ff */
[----:B------:R0:W-:Y:S01]  /*ac010*/  STL [R1+0x481c], R18 ;  /* 0x00481c1201007387 */ /* 0x0001e20000100800 */
[----:B----4-:R-:W-:Y:S02]  /*ac020*/  F2FP.SATFINITE.E5M2.F32.PACK_AB_MERGE_C R17, R243, R242, RZ ;  /* 0x000000f2f311723e */ /* 0x010fe400048060ff */
[----:B0-----:R-:W-:-:S03]  /*ac030*/  IADD3 R18, P2, R175, R2, RZ ;  /* 0x00000002af127210 */ /* 0x001fc60007f5e0ff */
[----:B------:R-:W-:Y:S02]  /*ac040*/  STL [R1+0x46f8], R17 ;  /* 0x0046f81101007387 */ /* 0x000fe40000100800 */
[----:B------:R-:W-:-:S05]  /*ac050*/  IMAD.X R19, R152, 0x1, R13, P2 ;  /* 0x0000000198137824 */ /* 0x000fca00010e060d */
[----:B------:R0:W-:Y:S02]  /*ac060*/  STL.64 [R1+0x14f8], R18 ;  /* 0x0014f81201007387 */ /* 0x0001e40000100a00 */
[----:B0-----:R-:W-:-:S05]  /*ac070*/  IADD3 R18, P2, R175, R0, RZ ;  /* 0x00000000af127210 */ /* 0x001fca0007f5e0ff */
[----:B------:R-:W-:-:S05]  /*ac080*/  IMAD.X R19, R152, 0x1, R7, P2 ;  /* 0x0000000198137824 */ /* 0x000fca00010e0607 */
[----:B------:R0:W-:Y:S02]  /*ac090*/  STL.64 [R1+0x14e8], R18 ;  /* 0x0014e81201007387 */ /* 0x0001e40000100a00 */
[----:B0-----:R-:W-:-:S05]  /*ac0a0*/  IADD3 R18, P2, R175, R6, RZ ;  /* 0x00000006af127210 */ /* 0x001fca0007f5e0ff */
[----:B------:R-:W-:-:S05]  /*ac0b0*/  IMAD.X R19, R152, 0x1, R5, P2 ;  /* 0x0000000198137824 */ /* 0x000fca00010e0605 */
[----:B------:R0:W-:Y:S02]  /*ac0c0*/  STL.64 [R1+0x14e0], R18 ;  /* 0x0014e01201007387 */ /* 0x0001e40000100a00 */
[----:B0-----:R-:W-:-:S05]  /*ac0d0*/  IADD3 R18, P2, R175, R4, RZ ;  /* 0x00000004af127210 */ /* 0x001fca0007f5e0ff */
[----:B------:R-:W-:Y:S01]  /*ac0e0*/  IMAD.X R19, R152, 0x1, R3, P2 ;  /* 0x0000000198137824 */ /* 0x000fe200010e0603 */
[----:B------:R-:W-:-:S04]  /*ac0f0*/  SHF.R.U32.HI R152, RZ, 0x8, R171 ;  /* 0x00000008ff987819 */ /* 0x000fc800000116ab */
[----:B------:R-:W-:Y:S01]  /*ac100*/  LOP3.LUT R152, R152, 0xffff, RZ, 0xc0, !PT ;  /* 0x0000ffff98987812 */ /* 0x000fe200078ec0ff */
[----:B------:R0:W-:Y:S03]  /*ac110*/  STL.64 [R1+0x14d8], R18 ;  /* 0x0014d81201007387 */ /* 0x0001e60000100a00 */
[----:B------:R-:W-:Y:S02]  /*ac120*/  PRMT R162, R152, 0x3340, R162 ;  /* 0x0000334098a27816 */ /* 0x000fe400000000a2 */
[----:B------:R-:W-:Y:S02]  /*ac130*/  SHF.R.S32.HI R152, RZ, 0x1f, R174 ;  /* 0x0000001fff987819 */ /* 0x000fe400000114ae */
[----:B0-----:R-:W-:-:S05]  /*ac140*/  IADD3 R18, P2, R174, R2, RZ ;  /* 0x00000002ae127210 */ /* 0x001fca0007f5e0ff */
        /* <DEDUP_REMOVED lines=10> */
[----:B------:R-:W-:Y:S02]  /*ac1f0*/  SHF.R.U32.HI R153, RZ, 0x8, R164 ;  /* 0x00000008ff997819 */ /* 0x000fe400000116a4 */
[----:B------:R-:W-:Y:S01]  /*ac200*/  SHF.R.U32.HI R163, RZ, 0x8, R163 ;  /* 0x00000008ffa37819 */ /* 0x000fe200000116a3 */
[----:B------:R-:W4:Y:S01]  /*ac210*/  LDL.LU R242, [R1+0x58] ;  /* 0x0000580001f27983 */ /* 0x000f220000300800 */
[----:B0-----:R-:W-:-:S02]  /*ac220*/  IADD3 R18, P2, R174, R4, RZ ;  /* 0x00000004ae127210 */ /* 0x001fc40007f5e0ff */
[----:B------:R-:W-:Y:S02]  /*ac230*/  LOP3.LUT R153, R153, 0xffff, RZ, 0xc0, !PT ;  /* 0x0000ffff99997812 */ /* 0x000fe400078ec0ff */
[----:B------:R-:W-:Y:S01]  /*ac240*/  LOP3.LUT R163, R163, 0xffff, RZ, 0xc0, !PT ;  /* 0x0000ffffa3a37812 */ /* 0x000fe200078ec0ff */
[----:B------:R-:W-:Y:S01]  /*ac250*/  IMAD.X R19, R152, 0x1, R3, P2 ;  /* 0x0000000198137824 */ /* 0x000fe200010e0603 */
[----:B------:R-:W-:Y:S02]  /*ac260*/  SHF.R.U32.HI R154, RZ, 0x8, R167 ;  /* 0x00000008ff9a7819 */ /* 0x000fe400000116a7 */
[----:B------:R-:W-:Y:S02]  /*ac270*/  PRMT R163, R153, 0x3340, R163 ;  /* 0x0000334099a37816 */ /* 0x000fe400000000a3 */
[----:B------:R-:W-:Y:S01]  /*ac280*/  SHF.R.U32.HI R153, RZ, 0x8, R169 ;  /* 0x00000008ff997819 */ /* 0x000fe200000116a9 */
[----:B------:R0:W-:Y:S01]  /*ac290*/  STL.64 [R1+0x1500], R18 ;  /* 0x0015001201007387 */ /* 0x0001e20000100a00 */
[----:B------:R-:W-:-:S02]  /*ac2a0*/  SHF.R.U32.HI R155, RZ, 0x8, R168 ;  /* 0x00000008ff9b7819 */ /* 0x000fc400000116a8 */
[----:B------:R-:W-:Y:S01]  /*ac2b0*/  SHF.R.U32.HI R161, RZ, 0x8, R161 ;  /* 0x00000008ffa17819 */ /* 0x000fe200000116a1 */
[----:B------:R-:W4:Y:S01]  /*ac2c0*/  LDL.LU R243, [R1+0x5c] ;  /* 0x00005c0001f37983 */ /* 0x000f220000300800 */
[----:B------:R-:W-:Y:S02]  /*ac2d0*/  SHF.R.U32.HI R156, RZ, 0x8, R166 ;  /* 0x00000008ff9c7819 */ /* 0x000fe400000116a6 */
[----:B---3--:R-:W-:Y:S02]  /*ac2e0*/  F2FP.SATFINITE.E5M2.F32.PACK_AB_MERGE_C R160, R245, R244, RZ ;  /* 0x000000f4f5a0723e */ /* 0x008fe400048060ff */
[----:B------:R-:W-:Y:S01]  /*ac2f0*/  LOP3.LUT R153, R153, 0xffff, RZ, 0xc0, !PT ;  /* 0x0000ffff99997812 */ /* 0x000fe200078ec0ff */
[----:B------:R-:W3:Y:S01]  /*ac300*/  LDL.LU R244, [R1+0x46d8] ;  /* 0x0046d80001f47983 */ /* 0x000ee20000300800 */
[----:B------:R-:W-:Y:S02]  /*ac310*/  LOP3.LUT R154, R154, 0xffff, RZ, 0xc0, !PT ;  /* 0x0000ffff9a9a7812 */ /* 0x000fe400078ec0ff */
[----:B------:R-:W-:Y:S01]  /*ac320*/  LOP3.LUT R155, R155, 0xffff, RZ, 0xc0, !PT ;  /* 0x0000ffff9b9b7812 */ /* 0x000fe200078ec0ff */
[----:B------:R-:W4:Y:S01]  /*ac330*/  LDL.LU R245, [R1+0xe14] ;  /* 0x000e140001f57983 */ /* 0x000f220000300800 */
[----:B------:R-:W-:-:S02]  /*ac340*/  LOP3.LUT R161, R161, 0xffff, RZ, 0xc0, !PT ;  /* 0x0000ffffa1a17812 */ /* 0x000fc400078ec0ff */
[----:B------:R-:W-:Y:S02]  /*ac350*/  LOP3.LUT R156, R156, 0xffff, RZ, 0xc0, !PT ;  /* 0x0000ffff9c9c7812 */ /* 0x000fe400078ec0ff */
[--C-:B------:R-:W-:Y:S02]  /*ac360*/  PRMT R153, R153, 0x3340, R0.reuse ;  /* 0x0000334099997816 */ /* 0x100fe40000000000 */
[--C-:B------:R-:W-:Y:S02]  /*ac370*/  PRMT R154, R154, 0x3340, R0.reuse ;  /* 0x000033409a9a7816 */ /* 0x100fe40000000000 */
[----:B------:R-:W-:Y:S02]  /*ac380*/  PRMT R161, R155, 0x3340, R161 ;  /* 0x000033409ba17816 */ /* 0x000fe400000000a1 */
[----:B------:R-:W-:Y:S02]  /*ac390*/  PRMT R155, R156, 0x3340, R0 ;  /* 0x000033409c9b7816 */ /* 0x000fe40000000000 */
[----:B------:R-:W-:-:S02]  /*ac3a0*/  PRMT R152, R163, 0x5410, R153 ;  /* 0x00005410a3987816 */ /* 0x000fc40000000099 */
[----:B------:R-:W-:Y:S02]  /*ac3b0*/  PRMT R153, R162, 0x5410, R154 ;  /* 0x00005410a2997816 */ /* 0x000fe4000000009a */
[----:B------:R-:W-:Y:S02]  /*ac3c0*/  PRMT R154, R161, 0x5410, R155 ;  /* 0x00005410a19a7816 */ /* 0x000fe4000000009b */
[----:B------:R-:W-:Y:S02]  /*ac3d0*/  SHF.R.S32.HI R155, RZ, 0x1f, R177 ;  /* 0x0000001fff9b7819 */ /* 0x000fe400000114b1 */
[----:B0-----:R-:W-:Y:S02]  /*ac3e0*/  IADD3 R18, P2, R177, R2, RZ ;  /* 0x00000002b1127210 */ /* 0x001fe40007f5e0ff */
[----:B------:R-:W-:Y:S02]  /*ac3f0*/  F2FP.SATFINITE.E5M2.F32.PACK_AB_MERGE_C R159, R247, R246, RZ ;  /* 0x000000f6f79f723e */ /* 0x000fe400048060ff */
[----:B------:R-:W4:Y:S01]  /*ac400*/  LDL.LU R246, [R1+0x141c] ;  /* 0x00141c0001f67983 */ /* 0x000f220000300800 */
[----:B------:R-:W-:Y:S01]  /*ac410*/  IMAD.X R19, R155, 0x1, R13, P2 ;  /* 0x000000019b137824 */ /* 0x000fe200010e060d */
[----:B------:R-:W-:-:S02]  /*ac420*/  F2FP.SATFINITE.E5M2.F32.PACK_AB_MERGE_C R158, R12, R248, RZ ;  /* 0x000000f80c9e723e */ /* 0x000fc400048060ff */
[----:B------:R-:W4:Y:S01]  /*ac430*/  LDL.LU R247, [R1+0x46cc] ;  /* 0x0046cc0001f77983 */ /* 0x000f220000300800 */
[----:B------:R-:W-:-:S03]  /*ac440*/  PRMT R152, R152, 0x5210, R9 ;  /* 0x0000521098987816 */ /* 0x000fc60000000009 */
[----:B------:R-:W4:Y:S01]  /*ac450*/  LDL.LU R248, [R1+0xe10] ;  /* 0x000e100001f87983 */ /* 0x000f220000300800 */
[----:B------:R-:W-:-:S03]  /*ac460*/  F2FP.SATFINITE.E5M2.F32.PACK_AB_MERGE_C R157, R14, R10, RZ ;  /* 0x0000000a0e9d723e */ /* 0x000fc600048060ff */
[----:B------:R-:W4:Y:S01]  /*ac470*/  LDL.LU R12, [R1+0x1418] ;  /* 0x00141800010c7983 */ /* 0x000f220000300800 */
[----:B------:R-:W-:-:S03]  /*ac480*/  PRMT R154, R154, 0x5210, R8 ;  /* 0x000052109a9a7816 */ /* 0x000fc60000000008 */
[----:B------:R-:W4:Y:S04]  /*ac490*/  LDL.LU R9, [R1+0x469c] ;  /* 0x00469c0001097983 */ /* 0x000f280000300800 */
[----:B------:R0:W-:Y:S04]  /*ac4a0*/  STL.64 [R1+0x14c8], R18 ;  /* 0x0014c81201007387 */ /* 0x0001e80000100a00 */
[----:B------:R-:W4:Y:S04]  /*ac4b0*/  LDL.LU R10, [R1+0x1020] ;  /* 0x00102000010a7983 */ /* 0x000f280000300800 */
[----:B------:R-:W4:Y:S04]  /*ac4c0*/  LDL.LU R14, [R1+0x4698] ;  /* 0x00469800010e7983 */ /* 0x000f280000300800 */
[----:B------:R-:W4:Y:S01]  /*ac4d0*/  LDL.LU R8, [R1+0x101c] ;  /* 0x00101c0001087983 */ /* 0x000f220000300800 */
[----:B0-----:R-:W-:-:S02]  /*ac4e0*/  IADD3 R18, P2, R177, R0, RZ ;  /* 0x00000000b1127210 */ /* 0x001fc40007f5e0ff */
[----:B------:R-:W-:-:S03]  /*ac4f0*/  PRMT R153, R153, 0x5210, R16 ;  /* 0x0000521099997816 */ /* 0x000fc60000000010 */
[----:B------:R-:W-:Y:S01]  /*ac500*/  IMAD.X R19, R155, 0x1, R7, P2 ;  /* 0x000000019b137824 */ /* 0x000fe200010e0607 */
[----:B------:R-:W-:-:S05]  /*ac510*/  IADD3 R16, P2, R177, R6, RZ ;  /* 0x00000006b1107210 */ /* 0x000fca0007f5e0ff */
[----:B------:R-:W-:Y:S01]  /*ac520*/  IMAD.X R17, R155, 0x1, R5, P2 ;  /* 0x000000019b117824 */ /* 0x000fe200010e0605 */
[----:B------:R-:W-:Y:S04]  /*ac530*/  STL.64 [R1+0x14c0], R18 ;  /* 0x0014c01201007387 */ /* 0x000fe80000100a00 */
[----:B------:R0:W-:Y:S02]  /*ac540*/  STL.64 [R1+0x14b8], R16 ;  /* 0x0014b81001007387 */ /* 0x0001e40000100a00 */
[----:B0-----:R-:W-:-:S05]  /*ac550*/  IADD3 R16, P2, R177, R4, RZ ;  /* 0x00000004b1107210 */ /* 0x001fca0007f5e0ff */
[----:B------:R-:W-:-:S05]  /*ac560*/  IMAD.X R17, R155, 0x1, R3, P2 ;  /* 0x000000019b117824 */ /* 0x000fca00010e0603 */
[----:B------:R-:W-:Y:S01]  /*ac570*/  STL.64 [R1+0x14b0], R16 ;  /* 0x0014b01001007387 */ /* 0x000fe20000100a00 */
[----:B------:R-:W-:Y:S06]  /*ac580*/  BAR.SYNC.DEFER_BLOCKING 0x0 ;  /* 0x0000000000007b1d */ /* 0x000fec0000010000 */
[----:B------:R-:W0:Y:S01]  /*ac590*/  LDS.128 R16, [R11] ;  /* 0x000000000b107984 */ /* 0x000e220000000c00 */
[----:B------:R-:W-:Y:S02]  /*ac5a0*/  SHF.R.U32.HI R156, RZ, 0x8, R173 ;  /* 0x00000008ff9c7819 */ /* 0x000fe400000116ad */
[----:B------:R-:W-:-:S02]  /*ac5b0*/  SHF.R.U32.HI R164, RZ, 0x8, R170 ;  /* 0x00000008ffa47819 */ /* 0x000fc400000116aa */
[----:B------:R-:W-:Y:S02]  /*ac5c0*/  SHF.R.U32.HI R165, RZ, 0x8, R172 ;  /* 0x00000008ffa57819 */ /* 0x000fe400000116ac */
[----:B------:R-:W-:Y:S02]  /*ac5d0*/  LOP3.LUT R156, R156, 0xffff, RZ, 0xc0, !PT ;  /* 0x0000ffff9c9c7812 */ /* 0x000fe400078ec0ff */
[----:B------:R-:W-:Y:S02]  /*ac5e0*/  LOP3.LUT R164, R164, 0xffff, RZ, 0xc0, !PT ;  /* 0x0000ffffa4a47812 */ /* 0x000fe400078ec0ff */
[----:B------:R-:W-:Y:S02]  /*ac5f0*/  LOP3.LUT R165, R165, 0xffff, RZ, 0xc0, !PT ;  /* 0x0000ffffa5a57812 */ /* 0x000fe400078ec0ff */
[----:B------:R-:W-:Y:S02]  /*ac600*/  PRMT R164, R156, 0x3340, R164 ;  /* 0x000033409ca47816 */ /* 0x000fe400000000a4 */
[----:B------:R-:W-:-:S04]  /*ac610*/  PRMT R156, R165, 0x3340, R0 ;  /* 0x00003340a59c7816 */ /* 0x000fc80000000000 */
[----:B------:R-:W-:-:S04]  /*ac620*/  PRMT R156, R164, 0x5410, R156 ;  /* 0x00005410a49c7816 */ /* 0x000fc8000000009c */
[----:B------:R-:W-:Y:S01]  /*ac630*/  PRMT R155, R156, 0x5210, R15 ;  /* 0x000052109c9b7816 */ /* 0x000fe2000000000f */
[----:B------:R-:W-:Y:S06]  /*ac640*/  BAR.SYNC.DEFER_BLOCKING 0x0 ;  /* 0x0000000000007b1d */ /* 0x000fec0000010000 */
[----:B0-----:R-:W-:Y:S04]  /*ac650*/  STL.64 [R1+0xa10], R16 ;  /* 0x000a101001007387 */ /* 0x001fe80000100a00 */
[----:B------:R-:W-:Y:S04]  /*ac660*/  STL.64 [R1+0xa18], R18 ;  /* 0x000a181201007387 */ /* 0x000fe80000100a00 */
[----:B------:R-:W4:Y:S04]  /*ac670*/  LDL.LU R234, [R1+0xa68] ;  /* 0x000a680001ea7983 */ /* 0x000f280000300800 */
[----:B------:R-:W4:Y:S04]  /*ac680*/  LDL.LU R235, [R1+0xa6c] ;  /* 0x000a6c0001eb7983 */ /* 0x000f280000300800 */
[----:B------:R-:W4:Y:S04]  /*ac690*/  LDL.LU R236, [R1+0xa70] ;  /* 0x000a700001ec7983 */ /* 0x000f280000300800 */
[----:B------:R-:W4:Y:S04]  /*ac6a0*/  LDL.LU R237, [R1+0xa74] ;  /* 0x000a740001ed7983 */ /* 0x000f280000300800 */
[----:B------:R2:W-:Y:S04]  /*ac6b0*/  STSM.16.M88.4 [R222], R152 ;  /* 0x00000098de007844 */ /* 0x0005e80000000200 */
[----:B------:R-:W4:Y:S04]  /*ac6c0*/  LDL.LU R238, [R1+0xa78] ;  /* 0x000a780001ee7983 */ /* 0x000f280000300800 */
[----:B------:R-:W4:Y:S01]  /*ac6d0*/  LDL.LU R239, [R1+0xa7c] ;  /* 0x000a7c0001ef7983 */ /* 0x000f220000300800 */
[----:B------:R-:W-:Y:S01]  /*ac6e0*/  BAR.SYNC.DEFER_BLOCKING 0x0 ;  /* 0x0000000000007b1d */ /* 0x000fe20000010000 */
[----:B---3--:R-:W-:-:S05]  /*ac6f0*/  LOP3.LUT R174, R244, 0xffff, RZ, 0xc0, !PT ;  /* 0x0000fffff4ae7812 */ /* 0x008fca00078ec0ff */
[----:B------:R-:W0:Y:S01]  /*ac700*/  LDS.128 R16, [R11] ;  /* 0x000000000b107984 */ /* 0x000e220000000c00 */
[----:B--2---:R-:W-:-:S03]  /*ac710*/  F2FP.SATFINITE.E5M2.F32.PACK_AB_MERGE_C R154, R241, R240, RZ ;  /* 0x000000f0f19a723e */ /* 0x004fc600048060ff */
[----:B------:R-:W2:Y:S04]  /*ac720*/  LDL.LU R240, [R1+0xa80] ;  /* 0x000a800001f07983 */ /* 0x000ea80000300800 */
[----:B------:R-:W2:Y:S01]  /*ac730*/  LDL.LU R241, [R1+0xa84] ;  /* 0x000a840001f17983 */ /* 0x000ea20000300800 */
[----:B----4-:R-:W-:-:S03]  /*ac740*/  F2FP.SATFINITE.E5M2.F32.PACK_AB_MERGE_C R153, R243, R242, RZ ;  /* 0x000000f2f399723e */ /* 0x010fc600048060ff */
[----:B------:R-:W3:Y:S01]  /*ac750*/  LDL.LU R242, [R1+0xa88] ;  /* 0x000a880001f27983 */ /* 0x000ee20000300800 */
[----:B------:R-:W-:-:S03]  /*ac760*/  LOP3.LUT R172, R245, 0xffff, RZ, 0xc0, !PT ;  /* 0x0000fffff5ac7812 */ /* 0x000fc600078ec0ff */
[----:B------:R-:W3:Y:S04]  /*ac770*/  LDL.LU R243, [R1+0xa8c] ;  /* 0x000a8c0001f37983 */ /* 0x000ee80000300800 */
[----:B------:R-:W4:Y:S04]  /*ac780*/  LDL.LU R244, [R1+0xa90] ;  /* 0x000a900001f47983 */ /* 0x000f280000300800 */
[----:B------:R-:W4:Y:S01]  /*ac790*/  LDL.LU R245, [R1+0xa94] ;  /* 0x000a940001f57983 */ /* 0x000f220000300800 */
[----:B------:R-:W-:-:S03]  /*ac7a0*/  LOP3.LUT R170, R246, 0xffff, RZ, 0xc0, !PT ;  /* 0x0000fffff6aa7812 */ /* 0x000fc600078ec0ff */
        /* <DEDUP_REMOVED lines=32> */
[----:B------:R-:W-:-:S02]  /*ac9b0*/  LOP3.LUT R15, R153, 0xffff, RZ, 0xc0, !PT ;  /* 0x0000ffff990f7812 */ /* 0x000fc400078ec0ff */
[----:B------:R-:W-:Y:S02]  /*ac9c0*/  PRMT R152, R162, 0x4210, R175 ;  /* 0x00004210a2987816 */ /* 0x000fe400000000af */
[----:B------:R-:W-:Y:S02]  /*ac9d0*/  PRMT R153, R161, 0x4210, R177 ;  /* 0x00004210a1997816 */ /* 0x000fe400000000b1 */
[----:B------:R-:W-:Y:S02]  /*ac9e0*/  PRMT R154, R156, 0x4210, R176 ;  /* 0x000042109c9a7816 */ /* 0x000fe400000000b0 */
[----:B------:R-:W-:Y:S01]  /*ac9f0*/  PRMT R155, R155, 0x4210, R15 ;  /* 0x000042109b9b7816 */ /* 0x000fe2000000000f */
[----:B------:R-:W-:Y:S06]  /*aca00*/  BAR.SYNC.DEFER_BLOCKING 0x0 ;  /* 0x0000000000007b1d */ /* 0x000fec0000010000 */
[----:B0-----:R0:W-:Y:S02]  /*aca10*/  STL.64 [R1+0xa00], R16 ;  /* 0x000a001001007387 */ /* 0x0011e40000100a00 */
[----:B0-----:R-:W-:-:S02]  /*aca20*/  IADD3 R16, P2, R180, R2, RZ ;  /* 0x00000002b4107210 */ /* 0x001fc40007f5e0ff */
[----:B------:R0:W-:Y:S04]  /*aca30*/  STSM.16.M88.4 [R222], R152 ;  /* 0x00000098de007844 */ /* 0x0001e80000000200 */
[----:B------:R-:W-:Y:S01]  /*aca40*/  STL.64 [R1+0xa08], R18 ;  /* 0x000a081201007387 */ /* 0x000fe20000100a00 */
[----:B0-----:R-:W-:-:S05]  /*aca50*/  SHF.R.S32.HI R152, RZ, 0x1f, R180 ;  /* 0x0000001fff987819 */ /* 0x001fca00000114b4 */
[----:B------:R-:W-:-:S05]  /*aca60*/  IMAD.X R17, R152, 0x1, R13, P2 ;  /* 0x0000000198117824 */ /* 0x000fca00010e060d */
[----:B------:R0:W-:Y:S02]  /*aca70*/  STL.64 [R1+0x14a8], R16 ;  /* 0x0014a81001007387 */ /* 0x0001e40000100a00 */
[----:B0-----:R-:W-:-:S05]  /*aca80*/  IADD3 R16, P2, R180, R0, RZ ;  /* 0x00000000b4107210 */ /* 0x001fca0007f5e0ff */
[----:B------:R-:W-:Y:S01]  /*aca90*/  IMAD.X R17, R152, 0x1, R7, P2 ;  /* 0x0000000198117824 */ /* 0x000fe200010e0607 */
[----:B------:R-:W-:Y:S02]  /*acaa0*/  F2FP.SATFINITE.E5M2.F32.PACK_AB_MERGE_C R19, R235, R234, RZ ;  /* 0x000000eaeb13723e */ /* 0x000fe400048060ff */
[----:B------:R-:W-:-:S03]  /*acab0*/  F2FP.SATFINITE.E5M2.F32.PACK_AB_MERGE_C R18, R237, R236, RZ ;  /* 0x000000eced12723e */ /* 0x000fc600048060ff */
[----:B------:R0:W-:Y:S04]  /*acac0*/  STL [R1+0x46d8], R19 ;  /* 0x0046d81301007387 */ /* 0x0001e80000100800 */
[----:B------:R-:W-:Y:S04]  /*acad0*/  STL [R1+0x46cc], R18 ;  /* 0x0046cc1201007387 */ /* 0x000fe80000100800 */
[----:B------:R1:W-:Y:S01]  /*acae0*/  STL.64 [R1+0x14a0], R16 ;  /* 0x0014a01001007387 */ /* 0x0003e20000100a00 */
[----:B0-----:R-:W-:Y:S02]  /*acaf0*/  F2FP.SATFINITE.E5M2.F32.PACK_AB_MERGE_C R19, R239, R238, RZ ;  /* 0x000000eeef13723e */ /* 0x001fe400048060ff */
[----:B-1----:R-:W-:-:S03]  /*acb00*/  IADD3 R16, P2, R180, R6, RZ ;  /* 0x00000006b4107210 */ /* 0x002fc60007f5e0ff */
[----:B------:R-:W-:Y:S02]  /*acb10*/  STL [R1+0x46c8], R19 ;  /* 0x0046c81301007387 */ /* 0x000fe40000100800 */
[----:B------:R-:W-:Y:S01]  /*acb20*/  IMAD.X R17, R152, 0x1, R5, P2 ;  /* 0x0000000198117824 */ /* 0x000fe200010e0605 */
[----:B------:R-:W-:Y:S02]  /*acb30*/  SHF.R.U32.HI R157, RZ, 0x8, R163 ;  /* 0x00000008ff9d7819 */ /* 0x000fe400000116a3 */
[----:B------:R-:W-:-:S04]  /*acb40*/  SHF.R.U32.HI R163, RZ, 0x8, R170 ;  /* 0x00000008ffa37819 */ /* 0x000fc800000116aa */
[----:B------:R-:W-:Y:S02]  /*acb50*/  LOP3.LUT R163, R163, 0xffff, RZ, 0xc0, !PT ;  /* 0x0000ffffa3a37812 */ /* 0x000fe400078ec0ff */
[----:B--2---:R-:W-:-:S05]  /*acb60*/  F2FP.SATFINITE.E5M2.F32.PACK_AB_MERGE_C R18, R241, R240, RZ ;  /* 0x000000f0f112723e */ /* 0x004fca00048060ff */
[----:B------:R-:W-:Y:S04]  /*acb70*/  STL [R1+0x46bc], R18 ;  /* 0x0046bc1201007387 */ /* 0x000fe80000100800 */
[----:B------:R0:W-:Y:S02]  /*acb80*/  STL.64 [R1+0x1498], R16 ;  /* 0x0014981001007387 */ /* 0x0001e40000100a00 */
[----:B0-----:R-:W-:-:S05]  /*acb90*/  IADD3 R16, P2, R180, R4, RZ ;  /* 0x00000004b4107210 */ /* 0x001fca0007f5e0ff */
[----:B------:R-:W-:-:S05]  /*acba0*/  IMAD.X R17, R152, 0x1, R3, P2 ;  /* 0x0000000198117824 */ /* 0x000fca00010e0603 */
[----:B------:R3:W-:Y:S01]  /*acbb0*/  STL.64 [R1+0x1490], R16 ;  /* 0x0014901001007387 */ /* 0x0007e20000100a00 */
[----:B------:R-:W-:Y:S02]  /*acbc0*/  SHF.R.S32.HI R152, RZ, 0x1f, R179 ;  /* 0x0000001fff987819 */ /* 0x000fe400000114b3 */
[----:B---3--:R-:W-:Y:S02]  /*acbd0*/  F2FP.SATFINITE.E5M2.F32.PACK_AB_MERGE_C R17, R243, R242, RZ ;  /* 0x000000f2f311723e */ /* 0x008fe400048060ff */
[----:B----4-:R-:W-:-:S03]  /*acbe0*/  F2FP.SATFINITE.E5M2.F32.PACK_AB_MERGE_C R16, R245, R244, RZ ;  /* 0x000000f4f510723e */ /* 0x010fc600048060ff */
[----:B------:R-:W-:Y:S04]  /*acbf0*/  STL [R1+0x46b8], R17 ;  /* 0x0046b81101007387 */ /* 0x000fe80000100800 */
[----:B------:R0:W-:Y:S02]  /*acc00*/  STL [R1+0x46ac], R16 ;  /* 0x0046ac1001007387 */ /* 0x0001e40000100800 */
[----:B0-----:R-:W-:-:S05]  /*acc10*/  IADD3 R16, P2, R179, R2, RZ ;  /* 0x00000002b3107210 */ /* 0x001fca0007f5e0ff */
[----:B------:R-:W-:-:S05]  /*acc20*/  IMAD.X R17, R152, 0x1, R13, P2 ;  /* 0x0000000198117824 */ /* 0x000fca00010e060d */
[----:B------:R0:W-:Y:S01]  /*acc30*/  STL.64 [R1+0x1478], R16 ;  /* 0x0014781001007387 */ /* 0x0001e20000100a00 */
[----:B------:R-:W-:Y:S02]  /*acc40*/  F2FP.SATFINITE.E5M2.F32.PACK_AB_MERGE_C R158, R8, R14, RZ ;  /* 0x0000000e089e723e */ /* 0x000fe400048060ff */
[----:B0-----:R-:W-:-:S05]  /*acc50*/  IADD3 R16, P2, R179, R0, RZ ;  /* 0x00000000b3107210 */ /* 0x001fca0007f5e0ff */
[----:B------:R-:W-:Y:S01]  /*acc60*/  IMAD.X R17, R152, 0x1, R7, P2 ;  /* 0x0000000198117824 */ /* 0x000fe200010e0607 */
[----:B------:R-:W-:Y:S02]  /*acc70*/  IADD3 R8, P2, R179, R6, RZ ;  /* 0x00000006b3087210 */ /* 0x000fe40007f5e0ff */
[----:B------:R-:W-:-:S03]  /*acc80*/  F2FP.SATFINITE.E5M2.F32.PACK_AB_MERGE_C R159, R10, R9, RZ ;  /* 0x000000090a9f723e */ /* 0x000fc600048060ff */
[----:B------:R-:W-:Y:S01]  /*acc90*/  IMAD.X R9, R152, 0x1, R5, P2 ;  /* 0x0000000198097824 */ /* 0x000fe200010e0605 */
[----:B------:R-:W-:Y:S04]  /*acca0*/  STL.64 [R1+0x1468], R16 ;  /* 0x0014681001007387 */ /* 0x000fe80000100a00 */
        /* <DEDUP_REMOVED lines=20> */
[----:B------:R-:W3:Y:S01]  /*acdf0*/  LDL.LU R242, [R1+0x68] ;  /* 0x0000680001f27983 */ /* 0x000ee20000300800 */
[----:B------:R-:W-:Y:S02]  /*ace00*/  SHF.R.U32.HI R153, RZ, 0x8, R164 ;  /* 0x00000008ff997819 */ /* 0x000fe400000116a4 */
[----:B------:R-:W-:Y:S01]  /*ace10*/  SHF.R.U32.HI R154, RZ, 0x8, R165 ;  /* 0x00000008ff9a7819 */ /* 0x000fe200000116a5 */
[----:B------:R-:W-:Y:S01]  /*ace20*/  IMAD.X R9, R152, 0x1, R3, P2 ;  /* 0x0000000198097824 */ /* 0x000fe200010e0603 */
[----:B------:R-:W-:Y:S02]  /*ace30*/  SHF.R.U32.HI R155, RZ, 0x8, R168 ;  /* 0x00000008ff9b7819 */ /* 0x000fe400000116a8 */
[----:B------:R-:W-:Y:S02]  /*ace40*/  SHF.R.U32.HI R162, RZ, 0x8, R166 ;  /* 0x00000008ffa27819 */ /* 0x000fe400000116a6 */
[----:B------:R-:W-:Y:S01]  /*ace50*/  SHF.R.U32.HI R156, RZ, 0x8, R167 ;  /* 0x00000008ff9c7819 */ /* 0x000fe200000116a7 */
[----:B------:R0:W-:Y:S01]  /*ace60*/  STL.64 [R1+0x1480], R8 ;  /* 0x0014800801007387 */ /* 0x0001e20000100a00 */
[----:B------:R-:W-:-:S02]  /*ace70*/  LOP3.LUT R153, R153, 0xffff, RZ, 0xc0, !PT ;  /* 0x0000ffff99997812 */ /* 0x000fc400078ec0ff */
[----:B------:R-:W-:Y:S01]  /*ace80*/  LOP3.LUT R157, R157, 0xffff, RZ, 0xc0, !PT ;  /* 0x0000ffff9d9d7812 */ /* 0x000fe200078ec0ff */
[----:B------:R-:W3:Y:S01]  /*ace90*/  LDL.LU R243, [R1+0x6c] ;  /* 0x00006c0001f37983 */ /* 0x000ee20000300800 */
[----:B------:R-:W-:Y:S02]  /*acea0*/  LOP3.LUT R154, R154, 0xffff, RZ, 0xc0, !PT ;  /* 0x0000ffff9a9a7812 */ /* 0x000fe400078ec0ff */
[----:B------:R-:W-:Y:S01]  /*aceb0*/  LOP3.LUT R155, R155, 0xffff, RZ, 0xc0, !PT ;  /* 0x0000ffff9b9b7812 */ /* 0x000fe200078ec0ff */
[----:B------:R-:W4:Y:S01]  /*acec0*/  LDL.LU R244, [R1+0x47fc] ;  /* 0x0047fc0001f47983 */ /* 0x000f220000300800 */
[----:B------:R-:W-:Y:S02]  /*aced0*/  LOP3.LUT R162, R162, 0xffff, RZ, 0xc0, !PT ;  /* 0x0000ffffa2a27812 */ /* 0x000fe400078ec0ff */
[----:B------:R-:W-:Y:S01]  /*acee0*/  LOP3.LUT R156, R156, 0xffff, RZ, 0xc0, !PT ;  /* 0x0000ffff9c9c7812 */ /* 0x000fe200078ec0ff */
[----:B------:R-:W3:Y:S01]  /*acef0*/  LDL.LU R245, [R1+0xe1c] ;  /* 0x000e1c0001f57983 */ /* 0x000ee20000300800 */
        /* <DEDUP_REMOVED lines=8> */
[----:B------:R-:W-:Y:S02]  /*acf80*/  F2FP.SATFINITE.E5M2.F32.PACK_AB_MERGE_C R161, R247, R246, RZ ;  /* 0x000000f6f7a1723e */ /* 0x000fe400048060ff */
[----:B------:R-:W3:Y:S01]  /*acf90*/  LDL.LU R246, [R1+0x1424] ;  /* 0x0014240001f67983 */ /* 0x000ee20000300800 */
[----:B------:R-:W-:Y:S01]  /*acfa0*/  IMAD.X R9, R155, 0x1, R13, P2 ;  /* 0x000000019b097824 */ /* 0x000fe200010e060d */
[----:B------:R-:W-:Y:S02]  /*acfb0*/  F2FP.SATFINITE.E5M2.F32.PACK_AB_MERGE_C R160, R12, R248, RZ ;  /* 0x000000f80ca0723e */ /* 0x000fe400048060ff */
[----:B------:R-:W3:Y:S04]  /*acfc0*/  LDL.LU R247, [R1+0x47f4] ;  /* 0x0047f40001f77983 */ /* 0x000ee80000300800 */
[----:B------:R-:W3:Y:S04]  /*acfd0*/  LDL.LU R248, [R1+0xe18] ;  /* 0x000e180001f87983 */ /* 0x000ee80000300800 */
[----:B------:R-:W3:Y:S04]  /*acfe0*/  LDL.LU R12, [R1+0x1420] ;  /* 0x00142000010c7983 */ /* 0x000ee80000300800 */
[----:B------:R0:W-:Y:S04]  /*acff0*/  STL.64 [R1+0x1448], R8 ;  /* 0x0014480801007387 */ /* 0x0001e80000100a00 */
[----:B0-----:R-:W3:Y:S04]  /*ad000*/  LDL.LU R9, [R1+0x47dc] ;  /* 0x0047dc0001097983 */ /* 0x001ee80000300800 */
[----:B------:R-:W3:Y:S04]  /*ad010*/  LDL.LU R10, [R1+0x1028] ;  /* 0x00102800010a7983 */ /* 0x000ee80000300800 */
[----:B------:R-:W3:Y:S04]  /*ad020*/  LDL.LU R14, [R1+0x46a8] ;  /* 0x0046a800010e7983 */ /* 0x000ee80000300800 */
[----:B------:R-:W3:Y:S01]  /*ad030*/  LDL.LU R8, [R1+0x1024] ;  /* 0x0010240001087983 */ /* 0x000ee20000300800 */
[----:B------:R-:W-:-:S05]  /*ad040*/  IADD3 R16, P2, R181, R0, RZ ;  /* 0x00000000b5107210 */ /* 0x000fca0007f5e0ff */
[----:B------:R-:W-:-:S05]  /*ad050*/  IMAD.X R17, R155, 0x1, R7, P2 ;  /* 0x000000019b117824 */ /* 0x000fca00010e0607 */
[----:B------:R0:W-:Y:S02]  /*ad060*/  STL.64 [R1+0x1440], R16 ;  /* 0x0014401001007387 */ /* 0x0001e40000100a00 */
[----:B0-----:R-:W-:-:S05]  /*ad070*/  IADD3 R16, P2, R181, R6, RZ ;  /* 0x00000006b5107210 */ /* 0x001fca0007f5e0ff */
[----:B------:R-:W-:-:S05]  /*ad080*/  IMAD.X R17, R155, 0x1, R5, P2 ;  /* 0x000000019b117824 */ /* 0x000fca00010e0605 */
        /* <DEDUP_REMOVED lines=9> */
[----:B------:R-:W-:Y:S02]  /*ad120*/  SHF.R.U32.HI R165, RZ, 0x8, R171 ;  /* 0x00000008ffa57819 */ /* 0x000fe400000116ab */
[----:B------:R-:W-:Y:S02]  /*ad130*/  LOP3.LUT R156, R156, 0xffff, RZ, 0xc0, !PT ;  /* 0x0000ffff9c9c7812 */ /* 0x000fe400078ec0ff */
[----:B------:R-:W-:Y:S02]  /*ad140*/  LOP3.LUT R164, R164, 0xffff, RZ, 0xc0, !PT ;  /* 0x0000ffffa4a47812 */ /* 0x000fe400078ec0ff */
[----:B------:R-:W-:Y:S02]  /*ad150*/  LOP3.LUT R153, R153, 0xffff, RZ, 0xc0, !PT ;  /* 0x0000ffff99997812 */ /* 0x000fe400078ec0ff */
[----:B------:R-:W-:-:S02]  /*ad160*/  LOP3.LUT R165, R165, 0xffff, RZ, 0xc0, !PT ;  /* 0x0000ffffa5a57812 */ /* 0x000fc400078ec0ff */
[----:B------:R-:W-:Y:S02]  /*ad170*/  PRMT R164, R156, 0x3340, R164 ;  /* 0x000033409ca47816 */ /* 0x000fe400000000a4 */
[--C-:B------:R-:W-:Y:S02]  /*ad180*/  PRMT R153, R153, 0x3340, R0.reuse ;  /* 0x0000334099997816 */ /* 0x100fe40000000000 */
[----:B------:R-:W-:Y:S02]  /*ad190*/  PRMT R156, R165, 0x3340, R0 ;  /* 0x00003340a59c7816 */ /* 0x000fe40000000000 */
[----:B------:R-:W-:Y:S02]  /*ad1a0*/  PRMT R152, R163, 0x5410, R153 ;  /* 0x00005410a3987816 */ /* 0x000fe40000000099 */
[----:B------:R-:W-:Y:S02]  /*ad1b0*/  PRMT R156, R164, 0x5410, R156 ;  /* 0x00005410a49c7816 */ /* 0x000fe4000000009c */
[----:B------:R-:W-:-:S02]  /*ad1c0*/  PRMT R152, R152, 0x5210, R175 ;  /* 0x0000521098987816 */ /* 0x000fc400000000af */
[----:B------:R-:W-:Y:S02]  /*ad1d0*/  PRMT R153, R157, 0x5210, R177 ;  /* 0x000052109d997816 */ /* 0x000fe400000000b1 */
[----:B------:R-:W-:Y:S01]  /*ad1e0*/  PRMT R154, R154, 0x5210, R176 ;  /* 0x000052109a9a7816 */ /* 0x000fe200000000b0 */
[----:B0-----:R-:W-:Y:S04]  /*ad1f0*/  STL.64 [R1+0x860], R16 ;  /* 0x0008601001007387 */ /* 0x001fe80000100a00 */
[----:B------:R-:W-:Y:S01]  /*ad200*/  STL.64 [R1+0x868], R18 ;  /* 0x0008681201007387 */ /* 0x000fe20000100a00 */
[----:B------:R-:W-:Y:S01]  /*ad210*/  BAR.SYNC.DEFER_BLOCKING 0x0 ;  /* 0x0000000000007b1d */ /* 0x000fe20000010000 */
[----:B------:R-:W-:-:S05]  /*ad220*/  PRMT R155, R156, 0x5210, R15 ;  /* 0x000052109c9b7816 */ /* 0x000fca000000000f */
[----:B------:R-:W3:Y:S04]  /*ad230*/  LDL.LU R234, [R1+0xa98] ;  /* 0x000a980001ea7983 */ /* 0x000ee80000300800 */
[----:B------:R-:W3:Y:S04]  /*ad240*/  LDL.LU R235, [R1+0xa9c] ;  /* 0x000a9c0001eb7983 */ /* 0x000ee80000300800 */
[----:B------:R-:W3:Y:S04]  /*ad250*/  LDL.LU R236, [R1+0xaa0] ;  /* 0x000aa00001ec7983 */ /* 0x000ee80000300800 */
[----:B------:R-:W3:Y:S04]  /*ad260*/  LDL.LU R237, [R1+0xaa4] ;  /* 0x000aa40001ed7983 */ /* 0x000ee80000300800 */
[----:B------:R2:W-:Y:S04]  /*ad270*/  STSM.16.M88.4 [R222], R152 ;  /* 0x00000098de007844 */ /* 0x0005e80000000200 */
[----:B------:R-:W3:Y:S04]  /*ad280*/  LDL.LU R238, [R1+0xaa8] ;  /* 0x000aa80001ee7983 */ /* 0x000ee80000300800 */
[----:B------:R-:W3:Y:S01]  /*ad290*/  LDL.LU R239, [R1+0xaac] ;  /* 0x000aac0001ef7983 */ /* 0x000ee20000300800 */
[----:B------:R-:W-:Y:S01]  /*ad2a0*/  BAR.SYNC.DEFER_BLOCKING 0x0 ;  /* 0x0000000000007b1d */ /* 0x000fe20000010000 */
[----:B----4-:R-:W-:-:S05]  /*ad2b0*/  LOP3.LUT R166, R244, 0xffff, RZ, 0xc0, !PT ;  /* 0x0000fffff4a67812 */ /* 0x010fca00078ec0ff */
[----:B------:R-:W0:Y:S01]  /*ad2c0*/  LDS.128 R16, [R11] ;  /* 0x000000000b107984 */ /* 0x000e220000000c00 */
[----:B--2---:R-:W-:-:S03]  /*ad2d0*/  F2FP.SATFINITE.E5M2.F32.PACK_AB_MERGE_C R154, R241, R240, RZ ;  /* 0x000000f0f19a723e */ /* 0x004fc600048060ff */
[----:B------:R-:W2:Y:S04]  /*ad2e0*/  LDL.LU R240, [R1+0xab0] ;  /* 0x000ab00001f07983 */ /* 0x000ea80000300800 */
[----:B------:R-:W2:Y:S01]  /*ad2f0*/  LDL.LU R241, [R1+0xab4] ;  /* 0x000ab40001f17983 */ /* 0x000ea20000300800 */
[----:B---3--:R-:W-:-:S03]  /*ad300*/  F2FP.SATFINITE.E5M2.F32.PACK_AB_MERGE_C R153, R243, R242, RZ ;  /* 0x000000f2f399723e */ /* 0x008fc600048060ff */
[----:B------:R-:W3:Y:S04]  /*ad310*/  LDL.LU R242, [R1+0xab8] ;  /* 0x000ab80001f27983 */ /* 0x000ee80000300800 */
[----:B------:R-:W3:Y:S01]  /*ad320*/  LDL.LU R243, [R1+0xabc] ;  /* 0x000abc0001f37983 */ /* 0x000ee20000300800 */
[----:B------:R-:W-:-:S03]  /*ad330*/  LOP3.LUT R169, R245, 0xffff, RZ, 0xc0, !PT ;  /* 0x0000fffff5a97812 */ /* 0x000fc600078ec0ff */
[----:B------:R-:W4:Y:S04]  /*ad340*/  LDL.LU R244, [R1+0xac0] ;  /* 0x000ac00001f47983 */ /* 0x000f280000300800 */
[----:B------:R-:W4:Y:S01]  /*ad350*/  LDL.LU R245, [R1+0xac4] ;  /* 0x000ac40001f57983 */ /* 0x000f220000300800 */
[----:B------:R-:W-:Y:S02]  /*ad360*/  LOP3.LUT R163, R246, 0xffff, RZ, 0xc0, !PT ;  /* 0x0000fffff6a37812 */ /* 0x000fe400078ec0ff */
[----:B------:R-:W-:Y:S01]  /*ad370*/  LOP3.LUT R171, R247, 0xffff, RZ, 0xc0, !PT ;  /* 0x0000fffff7ab7812 */ /* 0x000fe200078ec0ff */
[----:B------:R-:W4:Y:S01]  /*ad380*/  LDL.LU R246, [R1+0x870] ;  /* 0x0008700001f67983 */ /* 0x000f220000300800 */
[----:B------:R-:W-:-:S03]  /*ad390*/  LOP3.LUT R174, R248, 0xffff, RZ, 0xc0, !PT ;  /* 0x0000fffff8ae7812 */ /* 0x000fc600078ec0ff */
[----:B------:R-:W4:Y:S01]  /*ad3a0*/  LDL.LU R247, [R1+0x874] ;  /* 0x0008740001f77983 */ /* 0x000f220000300800 */
[----:B------:R-:W-:-:S03]  /*ad3b0*/  LOP3.LUT R167, R12, 0xffff, RZ, 0xc0, !PT ;  /* 0x0000ffff0ca77812 */ /* 0x000fc600078ec0ff */
        /* <DEDUP_REMOVED lines=60> */
[----:B---3--:R-:W-:-:S05]  /*ad780*/  F2FP.SATFINITE.E5M2.F32.PACK_AB_MERGE_C R16, R243, R242, RZ ;  /* 0x000000f2f310723e */ /* 0x008fca00048060ff */
[----:B------:R0:W-:Y:S01]  /*ad790*/  STL [R1+0x469c], R16 ;  /* 0x00469c1001007387 */ /* 0x0001e20000100800 */
[----:B----4-:R-:W-:Y:S02]  /*ad7a0*/  F2FP.SATFINITE.E5M2.F32.PACK_AB_MERGE_C R15, R245, R244, RZ ;  /* 0x000000f4f50f723e */ /* 0x010fe400048060ff */
[----:B0-----:R-:W-:-:S03]  /*ad7b0*/  IADD3 R16, P2, R183, R2, RZ ;  /* 0x00000002b7107210 */ /* 0x001fc60007f5e0ff */
[----:B------:R-:W-:Y:S02]  /*ad7c0*/  STL [R1+0x4694], R15 ;  /* 0x0046940f01007387 */ /* 0x000fe40000100800 */
        /* <DEDUP_REMOVED lines=30> */
[----:B------:R-:W-:Y:S01]  /*ad9b0*/  SHF.R.U32.HI R154, RZ, 0x8, R165 ;  /* 0x00000008ff9a7819 */ /* 0x000fe200000116a5 */
[----:B------:R-:W-:Y:S01]  /*ad9c0*/  IMAD.X R9, R152, 0x1, R3, P2 ;  /* 0x0000000198097824 */ /* 0x000fe200010e0603 */
[----:B------:R-:W-:Y:S02]  /*ad9d0*/  SHF.R.U32.HI R157, RZ, 0x8, R164 ;  /* 0x00000008ff9d7819 */ /* 0x000fe400000116a4 */
[----:B------:R-:W-:Y:S02]  /*ad9e0*/  SHF.R.U32.HI R155, RZ, 0x8, R168 ;  /* 0x00000008ff9b7819 */ /* 0x000fe400000116a8 */
[----:B------:R0:W-:Y:S01]  /*ad9f0*/  STL.64 [R1+0x1400], R8 ;  /* 0x0014000801007387 */ /* 0x0001e20000100a00 */
[----:B------:R-:W-:Y:S02]  /*ada00*/  LOP3.LUT R154, R154, 0xffff, RZ, 0xc0, !PT ;  /* 0x0000ffff9a9a7812 */ /* 0x000fe400078ec0ff */
[----:B------:R-:W-:Y:S01]  /*ada10*/  LOP3.LUT R157, R157, 0xffff, RZ, 0xc0, !PT ;  /* 0x0000ffff9d9d7812 */ /* 0x000fe200078ec0ff */
[----:B------:R-:W3:Y:S01]  /*ada20*/  LDL.LU R243, [R1+0x7c] ;  /* 0x00007c0001f37983 */ /* 0x000ee20000300800 */
[----:B------:R-:W-:-:S02]  /*ada30*/  LOP3.LUT R155, R155, 0xffff, RZ, 0xc0, !PT ;  /* 0x0000ffff9b9b7812 */ /* 0x000fc400078ec0ff */
[----:B------:R-:W-:Y:S01]  /*ada40*/  PRMT R157, R154, 0x3340, R157 ;  /* 0x000033409a9d7816 */ /* 0x000fe2000000009d */
[----:B------:R-:W4:Y:S01]  /*ada50*/  LDL.LU R244, [R1+0x4808] ;  /* 0x0048080001f47983 */ /* 0x000f220000300800 */
[----:B------:R-:W-:Y:S02]  /*ada60*/  PRMT R155, R155, 0x3340, R0 ;  /* 0x000033409b9b7816 */ /* 0x000fe40000000000 */
[----:B0-----:R-:W-:Y:S01]  /*ada70*/  IADD3 R8, P2, R185, R2, RZ ;  /* 0x00000002b9087210 */ /* 0x001fe20007f5e0ff */
[----:B------:R-:W3:Y:S01]  /*ada80*/  LDL.LU R245, [R1+0xe24] ;  /* 0x000e240001f57983 */ /* 0x000ee20000300800 */
[----:B------:R-:W-:Y:S02]  /*ada90*/  PRMT R157, R157, 0x5410, R155 ;  /* 0x000054109d9d7816 */ /* 0x000fe4000000009b */
[----:B------:R-:W-:Y:S02]  /*adaa0*/  SHF.R.S32.HI R155, RZ, 0x1f, R185 ;  /* 0x0000001fff9b7819 */ /* 0x000fe400000114b9 */
[----:B------:R-:W-:-:S02]  /*adab0*/  F2FP.SATFINITE.E5M2.F32.PACK_AB_MERGE_C R161, R247, R246, RZ ;  /* 0x000000f6f7a1723e */ /* 0x000fc400048060ff */
        /* <DEDUP_REMOVED lines=20> */
[----:B------:R-:W-:Y:S01]  /*adc00*/  BAR.SYNC.DEFER_BLOCKING 0x0 ;  /* 0x0000000000007b1d */ /* 0x000fe20000010000 */
[----:B------:R-:W-:-:S05]  /*adc10*/  SHF.R.U32.HI R153, RZ, 0x8, R166 ;  /* 0x00000008ff997819 */ /* 0x000fca00000116a6 */
[----:B------:R-:W0:Y:S01]  /*adc20*/  LDS.128 R16, [R11] ;  /* 0x000000000b107984 */ /* 0x000e220000000c00 */
[----:B------:R-:W-:Y:S02]  /*adc30*/  SHF.R.U32.HI R163, RZ, 0x8, R163 ;  /* 0x00000008ffa37819 */ /* 0x000fe400000116a3 */
[----:B------:R-:W-:Y:S02]  /*adc40*/  LOP3.LUT R153, R153, 0xffff, RZ, 0xc0, !PT ;  /* 0x0000ffff99997812 */ /* 0x000fe400078ec0ff */
[----:B------:R-:W-:Y:S02]  /*adc50*/  LOP3.LUT R163, R163, 0xffff, RZ, 0xc0, !PT ;  /* 0x0000ffffa3a37812 */ /* 0x000fe400078ec0ff */
[----:B------:R-:W-:Y:S02]  /*adc60*/  SHF.R.U32.HI R156, RZ, 0x8, R173 ;  /* 0x00000008ff9c7819 */ /* 0x000fe400000116ad */
[----:B------:R-:W-:Y:S02]  /*adc70*/  PRMT R163, R153, 0x3340, R163 ;  /* 0x0000334099a37816 */ /* 0x000fe400000000a3 */
[----:B------:R-:W-:-:S02]  /*adc80*/  SHF.R.U32.HI R153, RZ, 0x8, R169 ;  /* 0x00000008ff997819 */ /* 0x000fc400000116a9 */
[----:B------:R-:W-:Y:S02]  /*adc90*/  SHF.R.U32.HI R164, RZ, 0x8, R170 ;  /* 0x00000008ffa47819 */ /* 0x000fe400000116aa */
[----:B------:R-:W-:Y:S02]  /*adca0*/  SHF.R.U32.HI R154, RZ, 0x8, R174 ;  /* 0x00000008ff9a7819 */ /* 0x000fe400000116ae */
[----:B------:R-:W-:Y:S02]  /*adcb0*/  SHF.R.U32.HI R165, RZ, 0x8, R172 ;  /* 0x00000008ffa57819 */ /* 0x000fe400000116ac */
[----:B------:R-:W-:Y:S02]  /*adcc0*/  LOP3.LUT R153, R153, 0xffff, RZ, 0xc0, !PT ;  /* 0x0000ffff99997812 */ /* 0x000fe400078ec0ff */
[----:B------:R-:W-:Y:S02]  /*adcd0*/  LOP3.LUT R156, R156, 0xffff, RZ, 0xc0, !PT ;  /* 0x0000ffff9c9c7812 */ /* 0x000fe400078ec0ff */
[----:B------:R-:W-:-:S02]  /*adce0*/  LOP3.LUT R164, R164, 0xffff, RZ, 0xc0, !PT ;  /* 0x0000ffffa4a47812 */ /* 0x000fc400078ec0ff */
[----:B------:R-:W-:Y:S02]  /*adcf0*/  LOP3.LUT R154, R154, 0xffff, RZ, 0xc0, !PT ;  /* 0x0000ffff9a9a7812 */ /* 0x000fe400078ec0ff */
[----:B------:R-:W-:Y:S02]  /*add00*/  LOP3.LUT R165, R165, 0xffff, RZ, 0xc0, !PT ;  /* 0x0000ffffa5a57812 */ /* 0x000fe400078ec0ff */
[----:B------:R-:W-:Y:S02]  /*add10*/  PRMT R153, R153, 0x3340, R0 ;  /* 0x0000334099997816 */ /* 0x000fe40000000000 */
[----:B------:R-:W-:Y:S02]  /*add20*/  PRMT R164, R156, 0x3340, R164 ;  /* 0x000033409ca47816 */ /* 0x000fe400000000a4 */
[--C-:B------:R-:W-:Y:S02]  /*add30*/  PRMT R154, R154, 0x3340, R0.reuse ;  /* 0x000033409a9a7816 */ /* 0x100fe40000000000 */
[----:B------:R-:W-:-:S02]  /*add40*/  PRMT R156, R165, 0x3340, R0 ;  /* 0x00003340a59c7816 */ /* 0x000fc40000000000 */
[----:B------:R-:W-:Y:S01]  /*add50*/  PRMT R152, R163, 0x5410, R153 ;  /* 0x00005410a3987816 */ /* 0x000fe20000000099 */
[----:B0-----:R-:W-:Y:S01]  /*add60*/  STL.64 [R1+0x840], R16 ;  /* 0x0008401001007387 */ /* 0x001fe20000100a00 */
[----:B------:R-:W-:-:S03]  /*add70*/  PRMT R153, R162, 0x5410, R154 ;  /* 0x00005410a2997816 */ /* 0x000fc6000000009a */
[----:B------:R-:W-:Y:S01]  /*add80*/  STL.64 [R1+0x848], R18 ;  /* 0x0008481201007387 */ /* 0x000fe20000100a00 */
[----:B------:R-:W-:Y:S01]  /*add90*/  BAR.SYNC.DEFER_BLOCKING 0x0 ;  /* 0x0000000000007b1d */ /* 0x000fe20000010000 */
[----:B------:R-:W-:-:S05]  /*adda0*/  PRMT R156, R164, 0x5410, R156 ;  /* 0x00005410a49c7816 */ /* 0x000fca000000009c */
[----:B------:R-:W3:Y:S04]  /*addb0*/  LDL.LU R234, [R1+0xac8] ;  /* 0x000ac80001ea7983 */ /* 0x000ee80000300800 */
[----:B------:R-:W3:Y:S04]  /*addc0*/  LDL.LU R235, [R1+0xacc] ;  /* 0x000acc0001eb7983 */ /* 0x000ee80000300800 */
[----:B------:R-:W3:Y:S01]  /*addd0*/  LDL.LU R236, [R1+0xad0] ;  /* 0x000ad00001ec7983 */ /* 0x000ee20000300800 */
[----:B------:R-:W-:-:S03]  /*adde0*/  PRMT R152, R152, 0x5210, R175 ;  /* 0x0000521098987816 */ /* 0x000fc600000000af */
[----:B------:R-:W3:Y:S01]  /*addf0*/  LDL.LU R237, [R1+0xad4] ;  /* 0x000ad40001ed7983 */ /* 0x000ee20000300800 */
[----:B------:R-:W-:Y:S02]  /*ade00*/  PRMT R153, R153, 0x5210, R177 ;  /* 0x0000521099997816 */ /* 0x000fe400000000b1 */
[----:B------:R-:W-:Y:S01]  /*ade10*/  PRMT R154, R157, 0x5210, R176 ;  /* 0x000052109d9a7816 */ /* 0x000fe200000000b0 */
[----:B------:R-:W3:Y:S01]  /*ade20*/  LDL.LU R238, [R1+0xad8] ;  /* 0x000ad80001ee7983 */ /* 0x000ee20000300800 */
[----:B------:R-:W-:-:S03]  /*ade30*/  PRMT R155, R156, 0x5210, R178 ;  /* 0x000052109c9b7816 */ /* 0x000fc600000000b2 */
[----:B------:R-:W3:Y:S04]  /*ade40*/  LDL.LU R239, [R1+0xadc] ;  /* 0x000adc0001ef7983 */ /* 0x000ee80000300800 */
[----:B------:R2:W-:Y:S01]  /*ade50*/  STSM.16.M88.4 [R222], R152 ;  /* 0x00000098de007844 */ /* 0x0005e20000000200 */
        /* <DEDUP_REMOVED lines=15> */
[----:B------:R-:W-:Y:S02]  /*adf50*/  LOP3.LUT R173, R248, 0xffff, RZ, 0xc0, !PT ;  /* 0x0000fffff8ad7812 */ /* 0x000fe400078ec0ff */
[----:B------:R-:W-:Y:S01]  /*adf60*/  LOP3.LUT R172, R12, 0xffff, RZ, 0xc0, !PT ;  /* 0x0000ffff0cac7812 */ /* 0x000fe200078ec0ff */
        /* <DEDUP_REMOVED lines=9> */
[----:B------:R-:W4:Y:S04]  /*ae000*/  LDL.LU R14, [R1+0x488] ;  /* 0x00048800010e7983 */ /* 0x000f280000300800 */
[----:B------:R-:W4:Y:S01]  /*ae010*/  LDL.LU R8, [R1+0x48c] ;  /* 0x00048c0001087983 */ /* 0x000f220000300800 */
[----:B------:R-:W-:Y:S02]  /*ae020*/  PRMT R152, R168, 0x3340, R0 ;  /* 0x00003340a8987816 */ /* 0x000fe40000000000 */
[----:B------:R-:W-:Y:S02]  /*ae030*/  PRMT R162, R167, 0x3340, R163 ;  /* 0x00003340a7a27816 */ /* 0x000fe400000000a3 */
[----:B------:R-:W-:Y:S02]  /*ae040*/  PRMT R157, R174, 0x3340, R172 ;  /* 0x00003340ae9d7816 */ /* 0x000fe400000000ac */
[----:B------:R-:W-:-:S02]  /*ae050*/  PRMT R162, R162, 0x5410, R152 ;  /* 0x00005410a2a27816 */ /* 0x000fc40000000098 */
[----:B------:R-:W-:Y:S02]  /*ae060*/  PRMT R152, R173, 0x3340, R0 ;  /* 0x00003340ad987816 */ /* 0x000fe40000000000 */
[----:B------:R-:W-:Y:S02]  /*ae070*/  LOP3.LUT R165, R161, 0xffff, RZ, 0xc0, !PT ;  /* 0x0000ffffa1a57812 */ /* 0x000fe400078ec0ff */
        /* <DEDUP_REMOVED lines=9> */
[----:B------:R-:W-:-:S02]  /*ae110*/  LOP3.LUT R177, R158, 0xffff, RZ, 0xc0, !PT ;  /* 0x0000ffff9eb17812 */ /* 0x000fc400078ec0ff */
[----:B------:R-:W-:Y:S02]  /*ae120*/  LOP3.LUT R176, R154, 0xffff, RZ, 0xc0, !PT ;  /* 0x0000ffff9ab07812 */ /* 0x000fe400078ec0ff */
[----:B------:R-:W-:Y:S02]  /*ae130*/  LOP3.LUT R178, R153, 0xffff, RZ, 0xc0, !PT ;  /* 0x0000ffff99b27812 */ /* 0x000fe400078ec0ff */
        /* <DEDUP_REMOVED lines=59> */
[----:B------:R0:W-:Y:S01]  /*ae4f0*/  STL.64 [R1+0x1360], R8 ;  /* 0x0013600801007387 */ /* 0x0001e20000100a00 */
[----:B------:R-:W-:Y:S02]  /*ae500*/  SHF.R.U32.HI R155, RZ, 0x8, R165 ;  /* 0x00000008ff9b7819 */ /* 0x000fe400000116a5 */
[----:B0-----:R-:W-:-:S05]  /*ae510*/  IADD3 R8, P2, R186, R6, RZ ;  /* 0x00000006ba087210 */ /* 0x001fca0007f5e0ff */
[----:B------:R-:W-:Y:S01]  /*ae520*/  IMAD.X R9, R152, 0x1, R5, P2 ;  /* 0x0000000198097824 */ /* 0x000fe200010e0605 */
[----:B------:R-:W-:-:S04]  /*ae530*/  LOP3.LUT R155, R155, 0xffff, RZ, 0xc0, !PT ;  /* 0x0000ffff9b9b7812 */ /* 0x000fc800078ec0ff */
[----:B------:R0:W-:Y:S01]  /*ae540*/  STL.64 [R1+0x1358], R8 ;  /* 0x0013580801007387 */ /* 0x0001e20000100a00 */
[----:B------:R-:W-:-:S03]  /*ae550*/  PRMT R155, R155, 0x3340, R0 ;  /* 0x000033409b9b7816 */ /* 0x000fc60000000000 */
[----:B------:R-:W2:Y:S01]  /*ae560*/  LDL.LU R240, [R1+0x80] ;  /* 0x0000800001f07983 */ /* 0x000ea20000300800 */
[----:B0-----:R-:W-:-:S03]  /*ae570*/  IADD3 R8, P2, R186, R4, RZ ;  /* 0x00000004ba087210 */ /* 0x001fc60007f5e0ff */
[----:B------:R-:W2:Y:S02]  /*ae580*/  LDL.LU R241, [R1+0x84] ;  /* 0x0000840001f17983 */ /* 0x000ea40000300800 */
[----:B------:R-:W-:Y:S02]  /*ae590*/  IMAD.X R9, R152, 0x1, R3, P2 ;  /* 0x0000000198097824 */ /* 0x000fe400010e0603 */
[----:B------:R-:W3:Y:S01]  /*ae5a0*/  LDL.LU R242, [R1+0x88] ;  /* 0x0000880001f27983 */ /* 0x000ee20000300800 */
[----:B------:R-:W-:Y:S02]  /*ae5b0*/  PRMT R157, R157, 0x5410, R155 ;  /* 0x000054109d9d7816 */ /* 0x000fe4000000009b */
[----:B------:R-:W-:Y:S01]  /*ae5c0*/  SHF.R.S32.HI R155, RZ, 0x1f, R189 ;  /* 0x0000001fff9b7819 */ /* 0x000fe200000114bd */
[----:B------:R0:W-:Y:S01]  /*ae5d0*/  STL.64 [R1+0x1350], R8 ;  /* 0x0013500801007387 */ /* 0x0001e20000100a00 */
[----:B------:R-:W-:-:S03]  /*ae5e0*/  F2FP.SATFINITE.E5M2.F32.PACK_AB_MERGE_C R161, R247, R246, RZ ;  /* 0x000000f6f7a1723e */ /* 0x000fc600048060ff */
[----:B------:R-:W3:Y:S01]  /*ae5f0*/  LDL.LU R243, [R1+0x8c] ;  /* 0x00008c0001f37983 */ /* 0x000ee20000300800 */
[----:B------:R-:W-:-:S03]  /*ae600*/  F2FP.SATFINITE.E5M2.F32.PACK_AB_MERGE_C R160, R12, R248, RZ ;  /* 0x000000f80ca0723e */ /* 0x000fc600048060ff */
[----:B------:R-:W4:Y:S01]  /*ae610*/  LDL.LU R244, [R1+0x482c] ;  /* 0x00482c0001f47983 */ /* 0x000f220000300800 */
[----:B0-----:R-:W-:-:S03]  /*ae620*/  IADD3 R8, P2, R189, R2, RZ ;  /* 0x00000002bd087210 */ /* 0x001fc60007f5e0ff */
[----:B------:R-:W4:Y:S02]  /*ae630*/  LDL.LU R245, [R1+0xe2c] ;  /* 0x000e2c0001f57983 */ /* 0x000f240000300800 */
[----:B------:R-:W-:Y:S02]  /*ae640*/  IMAD.X R9, R155, 0x1, R13, P2 ;  /* 0x000000019b097824 */ /* 0x000fe400010e060d */
[----:B------:R-:W4:Y:S04]  /*ae650*/  LDL.LU R246, [R1+0x4634] ;  /* 0x0046340001f67983 */ /* 0x000f280000300800 */
[----:B------:R-:W4:Y:S04]  /*ae660*/  LDL.LU R247, [R1+0x4830] ;  /* 0x0048300001f77983 */ /* 0x000f280000300800 */
[----:B------:R-:W4:Y:S04]  /*ae670*/  LDL.LU R248, [R1+0xe28] ;  /* 0x000e280001f87983 */ /* 0x000f280000300800 */
[----:B------:R-:W4:Y:S04]  /*ae680*/  LDL.LU R12, [R1+0x4630] ;  /* 0x00463000010c7983 */ /* 0x000f280000300800 */
[----:B------:R0:W-:Y:S04]  /*ae690*/  STL.64 [R1+0x1348], R8 ;  /* 0x0013480801007387 */ /* 0x0001e80000100a00 */
[----:B0-----:R-:W2:Y:S04]  /*ae6a0*/  LDL.LU R9, [R1+0x47f0] ;  /* 0x0047f00001097983 */ /* 0x001ea80000300800 */
[----:B------:R-:W4:Y:S04]  /*ae6b0*/  LDL.LU R10, [R1+0x1038] ;  /* 0x00103800010a7983 */ /* 0x000f280000300800 */
[----:B------:R-:W4:Y:S04]  /*ae6c0*/  LDL.LU R14, [R1+0x47ec] ;  /* 0x0047ec00010e7983 */ /* 0x000f280000300800 */
[----:B------:R-:W4:Y:S01]  /*ae6d0*/  LDL.LU R8, [R1+0x1034] ;  /* 0x0010340001087983 */ /* 0x000f220000300800 */
        /* <DEDUP_REMOVED lines=23> */
[----:B------:R-:W-:Y:S02]  /*ae850*/  PRMT R154, R156, 0x3340, R0 ;  /* 0x000033409c9a7816 */ /* 0x000fe40000000000 */
[----:B------:R-:W-:-:S02]  /*ae860*/  SHF.R.U32.HI R153, RZ, 0x8, R168 ;  /* 0x00000008ff997819 */ /* 0x000fc400000116a8 */
[----:B------:R-:W-:Y:S01]  /*ae870*/  SHF.R.U32.HI R156, RZ, 0x8, R171 ;  /* 0x00000008ff9c7819 */ /* 0x000fe200000116ab */
[----:B0-----:R-:W-:Y:S04]  /*ae880*/  STL.64 [R1+0x820], R16 ;  /* 0x0008201001007387 */ /* 0x001fe80000100a00 */
[----:B------:R-:W-:Y:S04]  /*ae890*/  STL.64 [R1+0x828], R18 ;  /* 0x0008281201007387 */ /* 0x000fe80000100a00 */
[----:B------:R-:W4:Y:S04]  /*ae8a0*/  LDL.LU R234, [R1+0xaf8] ;  /* 0x000af80001ea7983 */ /* 0x000f280000300800 */
[----:B------:R-:W4:Y:S01]  /*ae8b0*/  LDL.LU R235, [R1+0xafc] ;  /* 0x000afc0001eb7983 */ /* 0x000f220000300800 */
[----:B------:R-:W-:Y:S01]  /*ae8c0*/  SHF.R.U32.HI R164, RZ, 0x8, R169 ;  /* 0x00000008ffa47819 */ /* 0x000fe200000116a9 */
[----:B------:R-:W-:Y:S01]  /*ae8d0*/  BAR.SYNC.DEFER_BLOCKING 0x0 ;  /* 0x0000000000007b1d */ /* 0x000fe20000010000 */
[----:B------:R-:W-:-:S02]  /*ae8e0*/  SHF.R.U32.HI R165, RZ, 0x8, R170 ;  /* 0x00000008ffa57819 */ /* 0x000fc400000116aa */
[----:B------:R-:W-:Y:S02]  /*ae8f0*/  LOP3.LUT R153, R153, 0xffff, RZ, 0xc0, !PT ;  /* 0x0000ffff99997812 */ /* 0x000fe400078ec0ff */
[----:B------:R-:W-:Y:S02]  /*ae900*/  LOP3.LUT R156, R156, 0xffff, RZ, 0xc0, !PT ;  /* 0x0000ffff9c9c7812 */ /* 0x000fe400078ec0ff */
[----:B------:R-:W-:Y:S01]  /*ae910*/  LOP3.LUT R164, R164, 0xffff, RZ, 0xc0, !PT ;  /* 0x0000ffffa4a47812 */ /* 0x000fe200078ec0ff */
[----:B------:R-:W4:Y:S01]  /*ae920*/  LDL.LU R236, [R1+0xb00] ;  /* 0x000b000001ec7983 */ /* 0x000f220000300800 */
[----:B------:R-:W-:Y:S02]  /*ae930*/  LOP3.LUT R165, R165, 0xffff, RZ, 0xc0, !PT ;  /* 0x0000ffffa5a57812 */ /* 0x000fe400078ec0ff */
[----:B------:R-:W-:Y:S01]  /*ae940*/  PRMT R153, R153, 0x3340, R0 ;  /* 0x0000334099997816 */ /* 0x000fe20000000000 */
        /* <DEDUP_REMOVED lines=8> */
[----:B------:R-:W-:Y:S02]  /*ae9d0*/  PRMT R152, R152, 0x5210, R175 ;  /* 0x0000521098987816 */ /* 0x000fe400000000af */
[----:B------:R-:W-:-:S02]  /*ae9e0*/  PRMT R153, R153, 0x5210, R177 ;  /* 0x0000521099997816 */ /* 0x000fc400000000b1 */
[----:B------:R-:W-:Y:S02]  /*ae9f0*/  PRMT R154, R157, 0x5210, R176 ;  /* 0x000052109d9a7816 */ /* 0x000fe400000000b0 */
[----:B------:R-:W-:-:S05]  /*aea00*/  PRMT R155, R156, 0x5210, R178 ;  /* 0x000052109c9b7816 */ /* 0x000fca00000000b2 */
[----:B------:R0:W-:Y:S01]  /*aea10*/  STSM.16.M88.4 [R222], R152 ;  /* 0x00000098de007844 */ /* 0x0001e20000000200 */
[----:B------:R-:W-:Y:S01]  /*aea20*/  BAR.SYNC.DEFER_BLOCKING 0x0 ;  /* 0x0000000000007b1d */ /* 0x000fe20000010000 */
[----:B--2---:R-:W-:-:S05]  /*aea30*/  LOP3.LUT R174, R9, 0xffff, RZ, 0xc0, !PT ;  /* 0x0000ffff09ae7812 */ /* 0x004fca00078ec0ff */
[----:B------:R-:W1:Y:S01]  /*aea40*/  LDS.128 R16, [R11] ;  /* 0x000000000b107984 */ /* 0x000e620000000c00 */
[----:B0-----:R-:W-:Y:S02]  /*aea50*/  F2FP.SATFINITE.E5M2.F32.PACK_AB_MERGE_C R154, R241, R240, RZ ;  /* 0x000000f0f19a723e */ /* 0x001fe400048060ff */
[----:B---3--:R-:W-:Y:S01]  /*aea60*/  F2FP.SATFINITE.E5M2.F32.PACK_AB_MERGE_C R153, R243, R242, RZ ;  /* 0x000000f2f399723e */ /* 0x008fe200048060ff */
[----:B------:R-:W2:Y:S01]  /*aea70*/  LDL.LU R240, [R1+0xb10] ;  /* 0x000b100001f07983 */ /* 0x000ea20000300800 */
[----:B----4-:R-:W-:-:S03]  /*aea80*/  LOP3.LUT R170, R244, 0xffff, RZ, 0xc0, !PT ;  /* 0x0000fffff4aa7812 */ /* 0x010fc600078ec0ff */
[----:B------:R-:W2:Y:S01]  /*aea90*/  LDL.LU R241, [R1+0xb14] ;  /* 0x000b140001f17983 */ /* 0x000ea20000300800 */
[----:B------:R-:W-:-:S03]  /*aeaa0*/  LOP3.LUT R171, R245, 0xffff, RZ, 0xc0, !PT ;  /* 0x0000fffff5ab7812 */ /* 0x000fc600078ec0ff */
[----:B------:R-:W3:Y:S01]  /*aeab0*/  LDL.LU R242, [R1+0xb18] ;  /* 0x000b180001f27983 */ /* 0x000ee20000300800 */
[----:B------:R-:W-:-:S03]  /*aeac0*/  LOP3.LUT R168, R246, 0xffff, RZ, 0xc0, !PT ;  /* 0x0000fffff6a87812 */ /* 0x000fc600078ec0ff */
[----:B------:R-:W3:Y:S01]  /*aead0*/  LDL.LU R243, [R1+0xb1c] ;  /* 0x000b1c0001f37983 */ /* 0x000ee20000300800 */
        /* <DEDUP_REMOVED lines=12> */
[----:B------:R-:W2:Y:S04]  /*aeba0*/  LDL.LU R9, [R1+0x490] ;  /* 0x0004900001097983 */ /* 0x000ea80000300800 */
[----:B------:R-:W2:Y:S04]  /*aebb0*/  LDL.LU R10, [R1+0x494] ;  /* 0x00049400010a7983 */ /* 0x000ea80000300800 */
[----:B------:R-:W3:Y:S04]  /*aebc0*/  LDL.LU R14, [R1+0x498] ;  /* 0x00049800010e7983 */ /* 0x000ee80000300800 */
[----:B------:R-:W3:Y:S01]  /*aebd0*/  LDL.LU R8, [R1+0x49c] ;  /* 0x00049c0001087983 */ /* 0x000ee20000300800 */
[----:B------:R-:W-:-:S02]  /*aebe0*/  PRMT R152, R171, 0x3340, R0 ;  /* 0x00003340ab987816 */ /* 0x000fc40000000000 */
[----:B------:R-:W-:Y:S02]  /*aebf0*/  PRMT R162, R170, 0x3340, R168 ;  /* 0x00003340aaa27816 */ /* 0x000fe400000000a8 */
[----:B------:R-:W-:Y:S02]  /*aec00*/  PRMT R157, R164, 0x3340, R163 ;  /* 0x00003340a49d7816 */ /* 0x000fe400000000a3 */
[----:B------:R-:W-:Y:S02]  /*aec10*/  PRMT R162, R162, 0x5410, R152 ;  /* 0x00005410a2a27816 */ /* 0x000fe40000000098 */
[----:B------:R-:W-:Y:S02]  /*aec20*/  PRMT R152, R169, 0x3340, R0 ;  /* 0x00003340a9987816 */ /* 0x000fe40000000000 */
[----:B------:R-:W-:Y:S02]  /*aec30*/  LOP3.LUT R173, R161, 0xffff, RZ, 0xc0, !PT ;  /* 0x0000ffffa1ad7812 */ /* 0x000fe400078ec0ff */
[----:B------:R-:W-:-:S02]  /*aec40*/  PRMT R157, R157, 0x5410, R152 ;  /* 0x000054109d9d7816 */ /* 0x000fc40000000098 */
[----:B------:R-:W-:Y:S02]  /*aec50*/  PRMT R152, R173, 0x3340, R0 ;  /* 0x00003340ad987816 */ /* 0x000fe40000000000 */
[----:B------:R-:W-:Y:S02]  /*aec60*/  PRMT R156, R174, 0x3340, R172 ;  /* 0x00003340ae9c7816 */ /* 0x000fe400000000ac */
[----:B------:R-:W-:Y:S02]  /*aec70*/  LOP3.LUT R166, R160, 0xffff, RZ, 0xc0, !PT ;  /* 0x0000ffffa0a67812 */ /* 0x000fe400078ec0ff */
[----:B------:R-:W-:Y:S02]  /*aec80*/  PRMT R156, R156, 0x5410, R152 ;  /* 0x000054109c9c7816 */ /* 0x000fe40000000098 */
[----:B------:R-:W-:Y:S02]  /*aec90*/  PRMT R152, R166, 0x3340, R0 ;  /* 0x00003340a6987816 */ /* 0x000fe40000000000 */
[----:B------:R-:W-:-:S02]  /*aeca0*/  PRMT R155, R167, 0x3340, R165 ;  /* 0x00003340a79b7816 */ /* 0x000fc400000000a5 */
[----:B------:R-:W-:Y:S02]  /*aecb0*/  LOP3.LUT R175, R159, 0xffff, RZ, 0xc0, !PT ;  /* 0x0000ffff9faf7812 */ /* 0x000fe400078ec0ff */
[----:B------:R-:W-:Y:S02]  /*aecc0*/  PRMT R155, R155, 0x5410, R152 ;  /* 0x000054109b9b7816 */ /* 0x000fe40000000098 */
[----:B------:R-:W-:Y:S02]  /*aecd0*/  LOP3.LUT R177, R158, 0xffff, RZ, 0xc0, !PT ;  /* 0x0000ffff9eb17812 */ /* 0x000fe400078ec0ff */
        /* <DEDUP_REMOVED lines=13> */
[----:B------:R0:W-:Y:S01]  /*aedb0*/  STL.64 [R1+0x1328], R16 ;  /* 0x0013281001007387 */ /* 0x0001e20000100a00 */
[----:B------:R-:W-:Y:S02]  /*aedc0*/  F2FP.SATFINITE.E5M2.F32.PACK_AB_MERGE_C R15, R235, R234, RZ ;  /* 0x000000eaeb0f723e */ /* 0x000fe400048060ff */
        /* <DEDUP_REMOVED lines=8> */
[----:B------:R-:W-:Y:S01]  /*aee50*/  IMAD.X R17, R152, 0x1, R3, P2 ;  /* 0x0000000198117824 */ /* 0x000fe200010e0603 */
[----:B------:R-:W-:-:S04]  /*aee60*/  SHF.R.S32.HI R152, RZ, 0x1f, R191 ;  /* 0x0000001fff987819 */ /* 0x000fc800000114bf */
[----:B------:R0:W-:Y:S02]  /*aee70*/  STL.64 [R1+0x1310], R16 ;  /* 0x0013101001007387 */ /* 0x0001e40000100a00 */
[----:B0-----:R-:W-:-:S05]  /*aee80*/  IADD3 R16, P2, R191, R2, RZ ;  /* 0x00000002bf107210 */ /* 0x001fca0007f5e0ff */
[----:B------:R-:W-:-:S05]  /*aee90*/  IMAD.X R17, R152, 0x1, R13, P2 ;  /* 0x0000000198117824 */ /* 0x000fca00010e060d */
[----:B------:R0:W-:Y:S02]  /*aeea0*/  STL.64 [R1+0x1308], R16 ;  /* 0x0013081001007387 */ /* 0x0001e40000100a00 */
[----:B0-----:R-:W-:-:S05]  /*aeeb0*/  IADD3 R16, P2, R191, R0, RZ ;  /* 0x00000000bf107210 */ /* 0x001fca0007f5e0ff */
[----:B------:R-:W-:-:S05]  /*aeec0*/  IMAD.X R17, R152, 0x1, R7, P2 ;  /* 0x0000000198117824 */ /* 0x000fca00010e0607 */
[----:B------:R-:W-:Y:S01]  /*aeed0*/  STL.64 [R1+0x1300], R16 ;  /* 0x0013001001007387 */ /* 0x000fe20000100a00 */
[----:B------:R-:W-:-:S04]  /*aeee0*/  SHF.R.U32.HI R162, RZ, 0x8, R168 ;  /* 0x00000008ffa27819 */ /* 0x000fc800000116a8 */
[----:B------:R-:W-:Y:S02]  /*aeef0*/  LOP3.LUT R162, R162, 0xffff, RZ, 0xc0, !PT ;  /* 0x0000ffffa2a27812 */ /* 0x000fe400078ec0ff */
[----:B------:R-:W-:Y:S02]  /*aef00*/  SHF.R.U32.HI R155, RZ, 0x8, R167 ;  /* 0x00000008ff9b7819 */ /* 0x000fe400000116a7 */
[----:B------:R-:W-:Y:S02]  /*aef10*/  SHF.R.U32.HI R156, RZ, 0x8, R165 ;  /* 0x00000008ff9c7819 */ /* 0x000fe400000116a5 */
[----:B------:R-:W-:Y:S02]  /*aef20*/  SHF.R.U32.HI R157, RZ, 0x8, R166 ;  /* 0x00000008ff9d7819 */ /* 0x000fe400000116a6 */
[----:B------:R-:W-:Y:S02]  /*aef30*/  LOP3.LUT R155, R155, 0xffff, RZ, 0xc0, !PT ;  /* 0x0000ffff9b9b7812 */ /* 0x000fe400078ec0ff */
[----:B------:R-:W-:-:S02]  /*aef40*/  LOP3.LUT R156, R156, 0xffff, RZ, 0xc0, !PT ;  /* 0x0000ffff9c9c7812 */ /* 0x000fc400078ec0ff */
[----:B------:R-:W-:Y:S02]  /*aef50*/  LOP3.LUT R157, R157, 0xffff, RZ, 0xc0, !PT ;  /* 0x0000ffff9d9d7812 */ /* 0x000fe400078ec0ff */
[----:B------:R-:W-:Y:S02]  /*aef60*/  PRMT R156, R155, 0x3340, R156 ;  /* 0x000033409b9c7816 */ /* 0x000fe4000000009c */
[----:B------:R-:W-:Y:S02]  /*aef70*/  PRMT R155, R157, 0x3340, R0 ;  /* 0x000033409d9b7816 */ /* 0x000fe40000000000 */
[----:B--2---:R-:W-:Y:S02]  /*aef80*/  F2FP.SATFINITE.E5M2.F32.PACK_AB_MERGE_C R159, R10, R9, RZ ;  /* 0x000000090a9f723e */ /* 0x004fe400048060ff */
[----:B---3--:R-:W-:Y:S02]  /*aef90*/  F2FP.SATFINITE.E5M2.F32.PACK_AB_MERGE_C R158, R8, R14, RZ ;  /* 0x0000000e089e723e */ /* 0x008fe400048060ff */
[----:B------:R-:W-:-:S05]  /*aefa0*/  IADD3 R8, P2, R191, R6, RZ ;  /* 0x00000006bf087210 */ /* 0x000fca0007f5e0ff */
        /* <DEDUP_REMOVED lines=17> */
[----:B------:R0:W-:Y:S01]  /*af0c0*/  STL.64 [R1+0x12d8], R8 ;  /* 0x0012d80801007387 */ /* 0x0001e20000100a00 */
[----:B------:R-:W-:Y:S02]  /*af0d0*/  F2FP.SATFINITE.E5M2.F32.PACK_AB_MERGE_C R218, R241, R240, RZ ;  /* 0x000000f0f1da723e */ /* 0x000fe400048060ff */
[----:B------:R-:W-:Y:S01]  /*af0e0*/  F2FP.SATFINITE.E5M2.F32.PACK_AB_MERGE_C R217, R243, R242, RZ ;  /* 0x000000f2f3d9723e */ /* 0x000fe200048060ff */
[----:B------:R-:W2:Y:S01]  /*af0f0*/  LDL.LU R240, [R1+0x90] ;  /* 0x0000900001f07983 */ /* 0x000ea20000300800 */
[----:B------:R-:W-:-:S03]  /*af100*/  PRMT R156, R156, 0x5410, R155 ;  /* 0x000054109c9c7816 */ /* 0x000fc6000000009b */
[----:B------:R-:W2:Y:S01]  /*af110*/  LDL.LU R241, [R1+0x94] ;  /* 0x0000940001f17983 */ /* 0x000ea20000300800 */
[----:B0-----:R-:W-:-:S03]  /*af120*/  IADD3 R8, P2, R190, R4, RZ ;  /* 0x00000004be087210 */ /* 0x001fc60007f5e0ff */
[----:B------:R-:W3:Y:S02]  /*af130*/  LDL.LU R242, [R1+0x98] ;  /* 0x0000980001f27983 */ /* 0x000ee40000300800 */
[----:B------:R-:W-:Y:S01]  /*af140*/  IMAD.X R9, R152, 0x1, R3, P2 ;  /* 0x0000000198097824 */ /* 0x000fe200010e0603 */
[----:B------:R-:W-:-:S04]  /*af150*/  SHF.R.S32.HI R155, RZ, 0x1f, R193 ;  /* 0x0000001fff9b7819 */ /* 0x000fc800000114c1 */
[----:B------:R0:W-:Y:S01]  /*af160*/  STL.64 [R1+0x12d0], R8 ;  /* 0x0012d00801007387 */ /* 0x0001e20000100a00 */
[----:B----4-:R-:W-:-:S03]  /*af170*/  F2FP.SATFINITE.E5M2.F32.PACK_AB_MERGE_C R220, R245, R244, RZ ;  /* 0x000000f4f5dc723e */ /* 0x010fc600048060ff */
[----:B------:R-:W3:Y:S01]  /*af180*/  LDL.LU R243, [R1+0x9c] ;  /* 0x00009c0001f37983 */ /* 0x000ee20000300800 */
[----:B------:R-:W-:-:S03]  /*af190*/  F2FP.SATFINITE.E5M2.F32.PACK_AB_MERGE_C R161, R247, R246, RZ ;  /* 0x000000f6f7a1723e */ /* 0x000fc600048060ff */
[----:B------:R-:W4:Y:S01]  /*af1a0*/  LDL.LU R244, [R1+0x4874] ;  /* 0x0048740001f47983 */ /* 0x000f220000300800 */
[----:B0-----:R-:W-:-:S03]  /*af1b0*/  IADD3 R8, P2, R193, R2, RZ ;  /* 0x00000002c1087210 */ /* 0x001fc60007f5e0ff */
[----:B------:R-:W3:Y:S01]  /*af1c0*/  LDL.LU R245, [R1+0xe34] ;  /* 0x000e340001f57983 */ /* 0x000ee20000300800 */
[----:B------:R-:W-:Y:S01]  /*af1d0*/  F2FP.SATFINITE.E5M2.F32.PACK_AB_MERGE_C R160, R12, R248, RZ ;  /* 0x000000f80ca0723e */ /* 0x000fe200048060ff */
[----:B------:R-:W-:Y:S02]  /*af1e0*/  IMAD.X R9, R155, 0x1, R13, P2 ;  /* 0x000000019b097824 */ /* 0x000fe400010e060d */
[----:B------:R-:W3:Y:S04]  /*af1f0*/  LDL.LU R246, [R1+0x4640] ;  /* 0x0046400001f67983 */ /* 0x000ee80000300800 */
        /* <DEDUP_REMOVED lines=18> */
[----:B------:R-:W-:Y:S02]  /*af320*/  SHF.R.U32.HI R153, RZ, 0x8, R164 ;  /* 0x00000008ff997819 */ /* 0x000fe400000116a4 */
[----:B------:R-:W-:Y:S02]  /*af330*/  SHF.R.U32.HI R164, RZ, 0x8, R163 ;  /* 0x00000008ffa47819 */ /* 0x000fe400000116a3 */
[----:B------:R-:W-:Y:S01]  /*af340*/  LOP3.LUT R153, R153, 0xffff, RZ, 0xc0, !PT ;  /* 0x0000ffff99997812 */ /* 0x000fe200078ec0ff */
[----:B------:R-:W0:Y:S01]  /*af350*/  LDS.128 R16, [R11] ;  /* 0x000000000b107984 */ /* 0x000e220000000c00 */
[----:B------:R-:W-:Y:S02]  /*af360*/  LOP3.LUT R164, R164, 0xffff, RZ, 0xc0, !PT ;  /* 0x0000ffffa4a47812 */ /* 0x000fe400078ec0ff */
[----:B------:R-:W-:-:S02]  /*af370*/  SHF.R.U32.HI R154, RZ, 0x8, R169 ;  /* 0x00000008ff9a7819 */ /* 0x000fc400000116a9 */
[----:B------:R-:W-:Y:S02]  /*af380*/  PRMT R164, R153, 0x3340, R164 ;  /* 0x0000334099a47816 */ /* 0x000fe400000000a4 */
[----:B------:R-:W-:Y:S02]  /*af390*/  SHF.R.U32.HI R153, RZ, 0x8, R171 ;  /* 0x00000008ff997819 */ /* 0x000fe400000116ab */
[----:B------:R-:W-:Y:S02]  /*af3a0*/  SHF.R.U32.HI R157, RZ, 0x8, R174 ;  /* 0x00000008ff9d7819 */ /* 0x000fe400000116ae */
[----:B------:R-:W-:Y:S02]  /*af3b0*/  SHF.R.U32.HI R163, RZ, 0x8, R172 ;  /* 0x00000008ffa37819 */ /* 0x000fe400000116ac */
[----:B------:R-:W-:Y:S02]  /*af3c0*/  SHF.R.U32.HI R165, RZ, 0x8, R173 ;  /* 0x00000008ffa57819 */ /* 0x000fe400000116ad */
[----:B------:R-:W-:-:S02]  /*af3d0*/  LOP3.LUT R153, R153, 0xffff, RZ, 0xc0, !PT ;  /* 0x0000ffff99997812 */ /* 0x000fc400078ec0ff */
[----:B------:R-:W-:Y:S02]  /*af3e0*/  LOP3.LUT R154, R154, 0xffff, RZ, 0xc0, !PT ;  /* 0x0000ffff9a9a7812 */ /* 0x000fe400078ec0ff */
[----:B------:R-:W-:Y:S02]  /*af3f0*/  LOP3.LUT R157, R157, 0xffff, RZ, 0xc0, !PT ;  /* 0x0000ffff9d9d7812 */ /* 0x000fe400078ec0ff */
[----:B------:R-:W-:Y:S02]  /*af400*/  LOP3.LUT R163, R163, 0xffff, RZ, 0xc0, !PT ;  /* 0x0000ffffa3a37812 */ /* 0x000fe400078ec0ff */
[----:B------:R-:W-:Y:S02]  /*af410*/  LOP3.LUT R165, R165, 0xffff, RZ, 0xc0, !PT ;  /* 0x0000ffffa5a57812 */ /* 0x000fe400078ec0ff */
[--C-:B------:R-:W-:Y:S02]  /*af420*/  PRMT R153, R153, 0x3340, R0.reuse ;  /* 0x0000334099997816 */ /* 0x100fe40000000000 */
[----:B------:R-:W-:-:S02]  /*af430*/  PRMT R154, R154, 0x3340, R0 ;  /* 0x000033409a9a7816 */ /* 0x000fc40000000000 */
[----:B------:R-:W-:Y:S02]  /*af440*/  PRMT R163, R157, 0x3340, R163 ;  /* 0x000033409da37816 */ /* 0x000fe400000000a3 */
[----:B------:R-:W-:Y:S02]  /*af450*/  PRMT R157, R165, 0x3340, R0 ;  /* 0x00003340a59d7816 */ /* 0x000fe40000000000 */
[----:B------:R-:W-:Y:S02]  /*af460*/  PRMT R152, R162, 0x5410, R153 ;  /* 0x00005410a2987816 */ /* 0x000fe40000000099 */
[----:B------:R-:W-:Y:S02]  /*af470*/  PRMT R153, R164, 0x5410, R154 ;  /* 0x00005410a4997816 */ /* 0x000fe4000000009a */
[----:B------:R-:W-:Y:S02]  /*af480*/  PRMT R154, R163, 0x5410, R157 ;  /* 0x00005410a39a7816 */ /* 0x000fe4000000009d */
[----:B------:R-:W-:Y:S01]  /*af490*/  PRMT R152, R152, 0x5210, R175 ;  /* 0x0000521098987816 */ /* 0x000fe200000000af */
[----:B0-----:R-:W-:Y:S01]  /*af4a0*/  STL.64 [R1+0x800], R16 ;  /* 0x0008001001007387 */ /* 0x001fe20000100a00 */
[----:B------:R-:W-:-:S02]  /*af4b0*/  PRMT R153, R153, 0x5210, R177 ;  /* 0x0000521099997816 */ /* 0x000fc400000000b1 */
[----:B------:R-:W-:Y:S01]  /*af4c0*/  PRMT R154, R154, 0x5210, R176 ;  /* 0x000052109a9a7816 */ /* 0x000fe200000000b0 */
[----:B------:R-:W-:Y:S01]  /*af4d0*/  STL.64 [R1+0x808], R18 ;  /* 0x0008081201007387 */ /* 0x000fe20000100a00 */
[----:B------:R-:W-:Y:S01]  /*af4e0*/  BAR.SYNC.DEFER_BLOCKING 0x0 ;  /* 0x0000000000007b1d */ /* 0x000fe20000010000 */
[----:B------:R-:W-:Y:S02]  /*af4f0*/  PRMT R155, R156, 0x5210, R178 ;  /* 0x000052109c9b7816 */ /* 0x000fe400000000b2 */
[----:B------:R-:W-:Y:S02]  /*af500*/  F2FP.SATFINITE.E5M2.F32.PACK_AB_MERGE_C R216, R237, R236, RZ ;  /* 0x000000ecedd8723e */ /* 0x000fe400048060ff */
[----:B------:R-:W-:Y:S01]  /*af510*/  F2FP.SATFINITE.E5M2.F32.PACK_AB_MERGE_C R23, R239, R238, RZ ;  /* 0x000000eeef17723e */ /* 0x000fe200048060ff */
        /* <DEDUP_REMOVED lines=10> */
[----:B--2---:R-:W-:Y:S02]  /*af5c0*/  F2FP.SATFINITE.E5M2.F32.PACK_AB_MERGE_C R154, R241, R240, RZ ;  /* 0x000000f0f19a723e */ /* 0x004fe400048060ff */
[----:B---3--:R-:W-:Y:S01]  /*af5d0*/  F2FP.SATFINITE.E5M2.F32.PACK_AB_MERGE_C R153, R243, R242, RZ ;  /* 0x000000f2f399723e */ /* 0x008fe200048060ff */
[----:B------:R-:W2:Y:S01]  /*af5e0*/  LDL.LU R240, [R1+0xb40] ;  /* 0x000b400001f07983 */ /* 0x000ea20000300800 */
[----:B------:R-:W-:-:S03]  /*af5f0*/  LOP3.LUT R168, R245, 0xffff, RZ, 0xc0, !PT ;  /* 0x0000fffff5a87812 */ /* 0x000fc600078ec0ff */
        /* <DEDUP_REMOVED lines=8> */
[----:B------:R-:W4:Y:S04]  /*af680*/  LDL.LU R245, [R1+0xb54] ;  /* 0x000b540001f57983 */ /* 0x000f280000300800 */
[----:B------:R-:W4:Y:S04]  /*af690*/  LDL.LU R246, [R1+0x8a0] ;  /* 0x0008a00001f67983 */ /* 0x000f280000300800 */
[----:B------:R-:W4:Y:S04]  /*af6a0*/  LDL.LU R247, [R1+0x8a4] ;  /* 0x0008a40001f77983 */ /* 0x000f280000300800 */
[----:B------:R-:W4:Y:S01]  /*af6b0*/  LDL.LU R248, [R1+0x8a8] ;  /* 0x0008a80001f87983 */ /* 0x000f220000300800 */
[----:B------:R-:W-:-:S03]  /*af6c0*/  LOP3.LUT R166, R9, 0xffff, RZ, 0xc0, !PT ;  /* 0x0000ffff09a67812 */ /* 0x000fc600078ec0ff */
[----:B------:R-:W4:Y:S01]  /*af6d0*/  LDL.LU R12, [R1+0x8ac] ;  /* 0x0008ac00010c7983 */ /* 0x000f220000300800 */
[----:B------:R-:W-:-:S03]  /*af6e0*/  LOP3.LUT R164, R10, 0xffff, RZ, 0xc0, !PT ;  /* 0x0000ffff0aa47812 */ /* 0x000fc600078ec0ff */
[----:B------:R-:W2:Y:S01]  /*af6f0*/  LDL.LU R9, [R1+0x4a0] ;  /* 0x0004a00001097983 */ /* 0x000ea20000300800 */
[----:B------:R-:W-:-:S03]  /*af700*/  LOP3.LUT R171, R14, 0xffff, RZ, 0xc0, !PT ;  /* 0x0000ffff0eab7812 */ /* 0x000fc600078ec0ff */
[----:B------:R-:W2:Y:S01]  /*af710*/  LDL.LU R10, [R1+0x4a4] ;  /* 0x0004a400010a7983 */ /* 0x000ea20000300800 */
[----:B------:R-:W-:-:S03]  /*af720*/  LOP3.LUT R169, R8, 0xffff, RZ, 0xc0, !PT ;  /* 0x0000ffff08a97812 */ /* 0x000fc600078ec0ff */
[----:B------:R-:W3:Y:S04]  /*af730*/  LDL.LU R14, [R1+0x4a8] ;  /* 0x0004a800010e7983 */ /* 0x000ee80000300800 */
[----:B------:R-:W3:Y:S01]  /*af740*/  LDL.LU R8, [R1+0x4ac] ;  /* 0x0004ac0001087983 */ /* 0x000ee20000300800 */
        /* <DEDUP_REMOVED lines=48> */
[----:B------:R-:W-:-:S04]  /*afa50*/  SHF.R.U32.HI R155, RZ, 0x8, R165 ;  /* 0x00000008ff9b7819 */ /* 0x000fc800000116a5 */
[----:B------:R-:W-:-:S04]  /*afa60*/  LOP3.LUT R155, R155, 0xffff, RZ, 0xc0, !PT ;  /* 0x0000ffff9b9b7812 */ /* 0x000fc800078ec0ff */
        /* <DEDUP_REMOVED lines=61> */
[----:B------:R-:W-:Y:S02]  /*afe40*/  SHF.R.U32.HI R153, RZ, 0x8, R167 ;  /* 0x00000008ff997819 */ /* 0x000fe400000116a7 */
[----:B------:R-:W-:Y:S01]  /*afe50*/  SHF.R.U32.HI R163, RZ, 0x8, R163 ;  /* 0x00000008ffa37819 */ /* 0x000fe200000116a3 */
[----:B------:R-:W0:Y:S01]  /*afe60*/  LDS.128 R16, [R11] ;  /* 0x000000000b107984 */ /* 0x000e220000000c00 */
[----:B------:R-:W-:-:S02]  /*afe70*/  SHF.R.U32.HI R156, RZ, 0x8, R173 ;  /* 0x00000008ff9c7819 */ /* 0x000fc400000116ad */
[----:B------:R-:W-:Y:S02]  /*afe80*/  LOP3.LUT R154, R154, 0xffff, RZ, 0xc0, !PT ;  /* 0x0000ffff9a9a7812 */ /* 0x000fe400078ec0ff */
[----:B------:R-:W-:Y:S02]  /*afe90*/  LOP3.LUT R162, R162, 0xffff, RZ, 0xc0, !PT ;  /* 0x0000ffffa2a27812 */ /* 0x000fe400078ec0ff */
[----:B------:R-:W-:Y:S02]  /*afea0*/  LOP3.LUT R153, R153, 0xffff, RZ, 0xc0, !PT ;  /* 0x0000ffff99997812 */ /* 0x000fe400078ec0ff */
[----:B------:R-:W-:Y:S02]  /*afeb0*/  LOP3.LUT R163, R163, 0xffff, RZ, 0xc0, !PT ;  /* 0x0000ffffa3a37812 */ /* 0x000fe400078ec0ff */
[----:B------:R-:W-:Y:S02]  /*afec0*/  LOP3.LUT R156, R156, 0xffff, RZ, 0xc0, !PT ;  /* 0x0000ffff9c9c7812 */ /* 0x000fe400078ec0ff */
[----:B------:R-:W-:-:S02]  /*afed0*/  PRMT R162, R154, 0x3340, R162 ;  /* 0x000033409aa27816 */ /* 0x000fc400000000a2 */
[----:B------:R-:W-:Y:S02]  /*afee0*/  PRMT R163, R153, 0x3340, R163 ;  /* 0x0000334099a37816 */ /* 0x000fe400000000a3 */
[----:B------:R-:W-:Y:S02]  /*afef0*/  PRMT R154, R156, 0x3340, R0 ;  /* 0x000033409c9a7816 */ /* 0x000fe40000000000 */
[----:B------:R-:W-:Y:S02]  /*aff00*/  SHF.R.U32.HI R153, RZ, 0x8, R168 ;  /* 0x00000008ff997819 */ /* 0x000fe400000116a8 */
[----:B------:R-:W-:Y:S02]  /*aff10*/  SHF.R.U32.HI R156, RZ, 0x8, R171 ;  /* 0x00000008ff9c7819 */ /* 0x000fe400000116ab */
[----:B------:R-:W-:Y:S02]  /*aff20*/  SHF.R.U32.HI R164, RZ, 0x8, R169 ;  /* 0x00000008ffa47819 */ /* 0x000fe400000116a9 */
[----:B------:R-:W-:-:S02]  /*aff30*/  SHF.R.U32.HI R165, RZ, 0x8, R170 ;  /* 0x00000008ffa57819 */ /* 0x000fc400000116aa */
        /* <DEDUP_REMOVED lines=9> */
[----:B------:R-:W-:Y:S01]  /*affd0*/  PRMT R156, R164, 0x5410, R156 ;  /* 0x00005410a49c7816 */ /* 0x000fe2000000009c */
[----:B0-----:R-:W-:Y:S01]  /*affe0*/  STL.64 [R1+0x480], R16 ;  /* 0x0004801001007387 */ /* 0x001fe20000100a00 */
[----:B------:R-:W-:Y:S02]  /*afff0*/  F2FP.SATFINITE.E5M2.F32.PACK_AB_MERGE_C R219, R235, R234, RZ ;  /* 0x000000eaebdb723e */ /* 0x000fe400048060ff */
[----:B------:R-:W-:Y:S01]  /*b0000*/  PRMT R152, R152, 0x5210, R175 ;  /* 0x0000521098987816 */ /* 0x000fe200000000af */
[----:B------:R-:W-:Y:S01]  /*b0010*/  STL.64 [R1+0x488], R18 ;  /* 0x0004881201007387 */ /* 0x000fe20000100a00 */
[----:B------:R-:W-:Y:S01]  /*b0020*/  BAR.SYNC.DEFER_BLOCKING 0x0 ;  /* 0x0000000000007b1d */ /* 0x000fe20000010000 */
[----:B------:R-:W-:-:S02]  /*b0030*/  PRMT R153, R153, 0x5210, R177 ;  /* 0x0000521099997816 */ /* 0x000fc400000000b1 */
[----:B------:R-:W-:Y:S02]  /*b0040*/  PRMT R154, R157, 0x5210, R176 ;  /* 0x000052109d9a7816 */ /* 0x000fe400000000b0 */
[----:B------:R-:W-:Y:S02]  /*b0050*/  PRMT R155, R156, 0x5210, R178 ;  /* 0x000052109c9b7816 */ /* 0x000fe400000000b2 */
[----:B------:R-:W-:Y:S01]  /*b0060*/  F2FP.SATFINITE.E5M2.F32.PACK_AB_MERGE_C R225, R237, R236, RZ ;  /* 0x000000ecede1723e */ /* 0x000fe200048060ff */
[----:B------:R-:W3:Y:S01]  /*b0070*/  LDL.LU R234, [R1+0xb58] ;  /* 0x000b580001ea7983 */ /* 0x000ee20000300800 */
[----:B------:R-:W-:-:S03]  /*b0080*/  F2FP.SATFINITE.E5M2.F32.PACK_AB_MERGE_C R224, R239, R238, RZ ;  /* 0x000000eeefe0723e */ /* 0x000fc600048060ff */
[----:B------:R-:W3:Y:S04]  /*b0090*/  LDL.LU R235, [R1+0xb5c] ;  /* 0x000b5c0001eb7983 */ /* 0x000ee80000300800 */
[----:B------:R-:W3:Y:S04]  /*b00a0*/  LDL.LU R236, [R1+0xb60] ;  /* 0x000b600001ec7983 */ /* 0x000ee80000300800 */
[----:B------:R2:W-:Y:S01]  /*b00b0*/  STSM.16.M88.4 [R222], R152 ;  /* 0x00000098de007844 */ /* 0x0005e20000000200 */
[----:B------:R-:W-:Y:S01]  /*b00c0*/  BAR.SYNC.DEFER_BLOCKING 0x0 ;  /* 0x0000000000007b1d */ /* 0x000fe20000010000 */
[----:B----4-:R-:W-:-:S05]  /*b00d0*/  LOP3.LUT R166, R244, 0xffff, RZ, 0xc0, !PT ;  /* 0x0000fffff4a67812 */ /* 0x010fca00078ec0ff */
[----:B------:R-:W0:Y:S01]  /*b00e0*/  LDS.128 R16, [R11] ;  /* 0x000000000b107984 */ /* 0x000e220000000c00 */
[----:B--2---:R-:W-:Y:S02]  /*b00f0*/  F2FP.SATFINITE.E5M2.F32.PACK_AB_MERGE_C R154, R241, R240, RZ ;  /* 0x000000f0f19a723e */ /* 0x004fe400048060ff */
[----:B---3--:R-:W-:Y:S02]  /*b0100*/  F2FP.SATFINITE.E5M2.F32.PACK_AB_MERGE_C R153, R243, R242, RZ ;  /* 0x000000f2f399723e */ /* 0x008fe400048060ff */
[----:B------:R-:W-:Y:S02]  /*b0110*/  LOP3.LUT R168, R245, 0xffff, RZ, 0xc0, !PT ;  /* 0x0000fffff5a87812 */ /* 0x000fe400078ec0ff */
[----:B------:R-:W-:Y:S02]  /*b0120*/  LOP3.LUT R163, R246, 0xffff, RZ, 0xc0, !PT ;  /* 0x0000fffff6a37812 */ /* 0x000fe400078ec0ff */
[----:B------:R-:W-:Y:S02]  /*b0130*/  LOP3.LUT R170, R247, 0xffff, RZ, 0xc0, !PT ;  /* 0x0000fffff7aa7812 */ /* 0x000fe400078ec0ff */
[----:B------:R-:W-:-:S02]  /*b0140*/  LOP3.LUT R174, R248, 0xffff, RZ, 0xc0, !PT ;  /* 0x0000fffff8ae7812 */ /* 0x000fc400078ec0ff */
[----:B------:R-:W-:Y:S02]  /*b0150*/  LOP3.LUT R167, R12, 0xffff, RZ, 0xc0, !PT ;  /* 0x0000ffff0ca77812 */ /* 0x000fe400078ec0ff */
[----:B------:R-:W-:Y:S02]  /*b0160*/  LOP3.LUT R165, R9, 0xffff, RZ, 0xc0, !PT ;  /* 0x0000ffff09a57812 */ /* 0x000fe400078ec0ff */
[----:B------:R-:W2:Y:S04]  /*b0170*/  LDL.LU R9, [R1+0xb64] ;  /* 0x000b640001097983 */ /* 0x000ea80000300800 */
[----:B------:R-:W3:Y:S04]  /*b0180*/  LDL.LU R237, [R1+0xb68] ;  /* 0x000b680001ed7983 */ /* 0x000ee80000300800 */
[----:B------:R-:W3:Y:S04]  /*b0190*/  LDL.LU R238, [R1+0xb6c] ;  /* 0x000b6c0001ee7983 */ /* 0x000ee80000300800 */
[----:B------:R-:W4:Y:S04]  /*b01a0*/  LDL.LU R239, [R1+0xb70] ;  /* 0x000b700001ef7983 */ /* 0x000f280000300800 */
[----:B------:R-:W4:Y:S04]  /*b01b0*/  LDL.LU R240, [R1+0xb74] ;  /* 0x000b740001f07983 */ /* 0x000f280000300800 */
[----:B------:R-:W3:Y:S04]  /*b01c0*/  LDL.LU R241, [R1+0xb78] ;  /* 0x000b780001f17983 */ /* 0x000ee80000300800 */
[----:B------:R-:W3:Y:S04]  /*b01d0*/  LDL.LU R242, [R1+0xb7c] ;  /* 0x000b7c0001f27983 */ /* 0x000ee80000300800 */
[----:B------:R-:W3:Y:S04]  /*b01e0*/  LDL.LU R243, [R1+0xb80] ;  /* 0x000b800001f37983 */ /* 0x000ee80000300800 */
[----:B------:R-:W3:Y:S04]  /*b01f0*/  LDL.LU R244, [R1+0xb84] ;  /* 0x000b840001f47983 */ /* 0x000ee80000300800 */
[----:B------:R-:W3:Y:S01]  /*b0200*/  LDL.LU R245, [R1+0x8b0] ;  /* 0x0008b00001f57983 */ /* 0x000ee20000300800 */
[----:B------:R-:W-:-:S03]  /*b0210*/  LOP3.LUT R164, R10, 0xffff, RZ, 0xc0, !PT ;  /* 0x0000ffff0aa47812 */ /* 0x000fc600078ec0ff */
[----:B------:R-:W3:Y:S01]  /*b0220*/  LDL.LU R246, [R1+0x8b4] ;  /* 0x0008b40001f67983 */ /* 0x000ee20000300800 */
[----:B------:R-:W-:-:S03]  /*b0230*/  LOP3.LUT R173, R14, 0xffff, RZ, 0xc0, !PT ;  /* 0x0000ffff0ead7812 */ /* 0x000fc600078ec0ff */
[----:B------:R-:W3:Y:S01]  /*b0240*/  LDL.LU R247, [R1+0x8b8] ;  /* 0x0008b80001f77983 */ /* 0x000ee20000300800 */
[----:B------:R-:W-:-:S03]  /*b0250*/  LOP3.LUT R171, R8, 0xffff, RZ, 0xc0, !PT ;  /* 0x0000ffff08ab7812 */ /* 0x000fc600078ec0ff */
[----:B------:R-:W3:Y:S04]  /*b0260*/  LDL.LU R248, [R1+0x8bc] ;  /* 0x0008bc0001f87983 */ /* 0x000ee80000300800 */
[----:B------:R-:W3:Y:S04]  /*b0270*/  LDL.LU R12, [R1+0x4b0] ;  /* 0x0004b000010c7983 */ /* 0x000ee80000300800 */
[----:B------:R-:W3:Y:S04]  /*b0280*/  LDL.LU R10, [R1+0x4b4] ;  /* 0x0004b400010a7983 */ /* 0x000ee80000300800 */
[----:B------:R-:W2:Y:S04]  /*b0290*/  LDL.LU R14, [R1+0x4b8] ;  /* 0x0004b800010e7983 */ /* 0x000ea80000300800 */
[----:B------:R-:W2:Y:S01]  /*b02a0*/  LDL.LU R8, [R1+0x4bc] ;  /* 0x0004bc0001087983 */ /* 0x000ea20000300800 */
        /* <DEDUP_REMOVED lines=56> */
[----:B------:R-:W-:Y:S02]  /*b0630*/  F2FP.SATFINITE.E5M2.F32.PACK_AB_MERGE_C R231, R235, R234, RZ ;  /* 0x000000eaebe7723e */ /* 0x000fe400048060ff */
[----:B------:R-:W-:Y:S02]  /*b0640*/  PRMT R157, R157, 0x5410, R155 ;  /* 0x000054109d9d7816 */ /* 0x000fe4000000009b */
[----:B--2---:R-:W-:-:S02]  /*b0650*/  F2FP.SATFINITE.E5M2.F32.PACK_AB_MERGE_C R158, R8, R14, RZ ;  /* 0x0000000e089e723e */ /* 0x004fc400048060ff */
        /* <DEDUP_REMOVED lines=20> */
[----:B----4-:R-:W-:Y:S02]  /*b07a0*/  F2FP.SATFINITE.E5M2.F32.PACK_AB_MERGE_C R236, R240, R239, RZ ;  /* 0x000000eff0ec723e */ /* 0x010fe400048060ff */
[----:B------:R-:W2:Y:S01]  /*b07b0*/  LDL.LU R239, [R1+0xb0] ;  /* 0x0000b00001ef7983 */ /* 0x000ea20000300800 */
[----:B---3--:R-:W-:-:S03]  /*b07c0*/  F2FP.SATFINITE.E5M2.F32.PACK_AB_MERGE_C R234, R242, R241, RZ ;  /* 0x000000f1f2ea723e */ /* 0x008fc600048060ff */
[----:B------:R-:W2:Y:S01]  /*b07d0*/  LDL.LU R240, [R1+0xb4] ;  /* 0x0000b40001f07983 */ /* 0x000ea20000300800 */
[----:B0-----:R-:W-:-:S03]  /*b07e0*/  IADD3 R14, P2, R200, R4, RZ ;  /* 0x00000004c80e7210 */ /* 0x001fc60007f5e0ff */
[----:B------:R-:W3:Y:S02]  /*b07f0*/  LDL.LU R241, [R1+0xb8] ;  /* 0x0000b80001f17983 */ /* 0x000ee40000300800 */
[----:B------:R-:W-:Y:S01]  /*b0800*/  IMAD.X R15, R152, 0x1, R3, P2 ;  /* 0x00000001980f7824 */ /* 0x000fe200010e0603 */
[----:B------:R-:W-:Y:S02]  /*b0810*/  SHF.R.S32.HI R155, RZ, 0x1f, R201 ;  /* 0x0000001fff9b7819 */ /* 0x000fe400000114c9 */
[----:B------:R-:W-:Y:S02]  /*b0820*/  F2FP.SATFINITE.E5M2.F32.PACK_AB_MERGE_C R199, R244, R243, RZ ;  /* 0x000000f3f4c7723e */ /* 0x000fe400048060ff */
[----:B------:R0:W-:Y:S01]  /*b0830*/  STL.64 [R1+0x11d0], R14 ;  /* 0x0011d00e01007387 */ /* 0x0001e20000100a00 */
[----:B------:R-:W-:-:S03]  /*b0840*/  F2FP.SATFINITE.E5M2.F32.PACK_AB_MERGE_C R161, R246, R245, RZ ;  /* 0x000000f5f6a1723e */ /* 0x000fc600048060ff */
[----:B------:R-:W3:Y:S01]  /*b0850*/  LDL.LU R242, [R1+0xbc] ;  /* 0x0000bc0001f27983 */ /* 0x000ee20000300800 */
[----:B------:R-:W-:-:S03]  /*b0860*/  F2FP.SATFINITE.E5M2.F32.PACK_AB_MERGE_C R160, R248, R247, RZ ;  /* 0x000000f7f8a0723e */ /* 0x000fc600048060ff */
[----:B------:R-:W4:Y:S01]  /*b0870*/  LDL.LU R243, [R1+0x48e0] ;  /* 0x0048e00001f37983 */ /* 0x000f220000300800 */
[----:B0-----:R-:W-:-:S03]  /*b0880*/  IADD3 R14, P2, R201, R2, RZ ;  /* 0x00000002c90e7210 */ /* 0x001fc60007f5e0ff */
[----:B------:R-:W3:Y:S01]  /*b0890*/  LDL.LU R244, [R1+0xe44] ;  /* 0x000e440001f47983 */ /* 0x000ee20000300800 */
[----:B------:R-:W-:-:S03]  /*b08a0*/  F2FP.SATFINITE.E5M2.F32.PACK_AB_MERGE_C R159, R10, R12, RZ ;  /* 0x0000000c0a9f723e */ /* 0x000fc600048060ff */
[----:B------:R-:W3:Y:S01]  /*b08b0*/  LDL.LU R245, [R1+0x4658] ;  /* 0x0046580001f57983 */ /* 0x000ee20000300800 */
[----:B------:R-:W-:-:S03]  /*b08c0*/  IMAD.X R15, R155, 0x1, R13, P2 ;  /* 0x000000019b0f7824 */ /* 0x000fc600010e060d */
[----:B------:R-:W3:Y:S04]  /*b08d0*/  LDL.LU R246, [R1+0x48ec] ;  /* 0x0048ec0001f67983 */ /* 0x000ee80000300800 */
[----:B------:R-:W3:Y:S04]  /*b08e0*/  LDL.LU R247, [R1+0xe40] ;  /* 0x000e400001f77983 */ /* 0x000ee80000300800 */
[----:B------:R-:W3:Y:S04]  /*b08f0*/  LDL.LU R248, [R1+0x4654] ;  /* 0x0046540001f87983 */ /* 0x000ee80000300800 */
[----:B------:R-:W3:Y:S04]  /*b0900*/  LDL.LU R12, [R1+0x4860] ;  /* 0x00486000010c7983 */ /* 0x000ee80000300800 */
[----:B------:R-:W3:Y:S04]  /*b0910*/  LDL.LU R10, [R1+0x1050] ;  /* 0x00105000010a7983 */ /* 0x000ee80000300800 */
[----:B------:R0:W-:Y:S04]  /*b0920*/  STL.64 [R1+0x11c8], R14 ;  /* 0x0011c80e01007387 */ /* 0x0001e80000100a00 */
[----:B0-----:R-:W3:Y:S04]  /*b0930*/  LDL.LU R14, [R1+0x4864] ;  /* 0x00486400010e7983 */ /* 0x001ee80000300800 */
        /* <DEDUP_REMOVED lines=27> */
[----:B------:R-:W-:Y:S02]  /*b0af0*/  PRMT R153, R153, 0x3340, R0 ;  /* 0x0000334099997816 */ /* 0x000fe40000000000 */
[----:B------:R-:W-:-:S02]  /*b0b00*/  PRMT R164, R156, 0x3340, R164 ;  /* 0x000033409ca47816 */ /* 0x000fc400000000a4 */
[--C-:B------:R-:W-:Y:S02]  /*b0b10*/  PRMT R154, R154, 0x3340, R0.reuse ;  /* 0x000033409a9a7816 */ /* 0x100fe40000000000 */
        /* <DEDUP_REMOVED lines=11> */
[----:B------:R-:W-:-:S03]  /*b0bd0*/  F2FP.SATFINITE.E5M2.F32.PACK_AB_MERGE_C R233, R238, R237, RZ ;  /* 0x000000edeee9723e */ /* 0x000fc600048060ff */
        /* <DEDUP_REMOVED lines=33> */
[----:B------:R-:W2:Y:S04]  /*b0df0*/  LDL.LU R14, [R1+0x4c8] ;  /* 0x0004c800010e7983 */ /* 0x000ea80000300800 */
[----:B------:R-:W2:Y:S01]  /*b0e00*/  LDL.LU R8, [R1+0x4cc] ;  /* 0x0004cc0001087983 */ /* 0x000ea20000300800 */
        /* <DEDUP_REMOVED lines=72> */
[----:B---3--:R-:W-:Y:S01]  /*b1290*/  F2FP.SATFINITE.E5M2.F32.PACK_AB_MERGE_C R191, R242, R241, RZ ;  /* 0x000000f1f2bf723e */ /* 0x008fe200048060ff */
[----:B------:R-:W2:Y:S01]  /*b12a0*/  LDL.LU R239, [R1+0xc0] ;  /* 0x0000c00001ef7983 */ /* 0x000ea20000300800 */
[----:B------:R-:W-:-:S03]  /*b12b0*/  PRMT R157, R157, 0x5410, R155 ;  /* 0x000054109d9d7816 */ /* 0x000fc6000000009b */
[----:B------:R-:W2:Y:S01]  /*b12c0*/  LDL.LU R240, [R1+0xc4] ;  /* 0x0000c40001f07983 */ /* 0x000ea20000300800 */
[----:B0-----:R-:W-:-:S03]  /*b12d0*/  IADD3 R14, P2, R204, R4, RZ ;  /* 0x00000004cc0e7210 */ /* 0x001fc60007f5e0ff */
[----:B------:R-:W3:Y:S02]  /*b12e0*/  LDL.LU R241, [R1+0xc8] ;  /* 0x0000c80001f17983 */ /* 0x000ee40000300800 */
[----:B------:R-:W-:Y:S01]  /*b12f0*/  IMAD.X R15, R152, 0x1, R3, P2 ;  /* 0x00000001980f7824 */ /* 0x000fe200010e0603 */
[----:B------:R-:W-:Y:S02]  /*b1300*/  SHF.R.S32.HI R155, RZ, 0x1f, R205 ;  /* 0x0000001fff9b7819 */ /* 0x000fe400000114cd */
[----:B----4-:R-:W-:Y:S02]  /*b1310*/  F2FP.SATFINITE.E5M2.F32.PACK_AB_MERGE_C R188, R244, R243, RZ ;  /* 0x000000f3f4bc723e */ /* 0x010fe400048060ff */
        /* <DEDUP_REMOVED lines=31> */
[----:B------:R-:W-:Y:S02]  /*b1510*/  SHF.R.U32.HI R163, RZ, 0x8, R163 ;  /* 0x00000008ffa37819 */ /* 0x000fe400000116a3 */
[----:B------:R-:W-:Y:S01]  /*b1520*/  SHF.R.U32.HI R156, RZ, 0x8, R173 ;  /* 0x00000008ff9c7819 */ /* 0x000fe200000116ad */
[----:B------:R-:W0:Y:S01]  /*b1530*/  LDS.128 R16, [R11] ;  /* 0x000000000b107984 */ /* 0x000e220000000c00 */
        /* <DEDUP_REMOVED lines=154> */
[----:B------:R-:W2:Y:S01]  /*b1ee0*/  LDL.LU R244, [R1+0xe54] ;  /* 0x000e540001f47983 */ /* 0x000ea20000300800 */
        /* <DEDUP_REMOVED lines=9> */
[----:B------:R-:W3:Y:S01]  /*b1f80*/  LDL.LU R8, [R1+0x48d8] ;  /* 0x0048d80001087983 */ /* 0x000ee20000300800 */
[----:B0-----:R-:W-:-:S05]  /*b1f90*/  IADD3 R14, P2, R209, R0, RZ ;  /* 0x00000000d10e7210 */ /* 0x001fca0007f5e0ff */
[----:B------:R-:W-:-:S05]  /*b1fa0*/  IMAD.X R15, R155, 0x1, R7, P2 ;  /* 0x000000019b0f7824 */ /* 0x000fca00010e0607 */
[----:B------:R0:W-:Y:S02]  /*b1fb0*/  STL.64 [R1+0x10c0], R14 ;  /* 0x0010c00e01007387 */ /* 0x0001e40000100a00 */
[----:B0-----:R-:W-:-:S05]  /*b1fc0*/  IADD3 R14, P2, R209, R6, RZ ;  /* 0x00000006d10e7210 */ /* 0x001fca0007f5e0ff */
[----:B------:R-:W-:-:S05]  /*b1fd0*/  IMAD.X R15, R155, 0x1, R5, P2 ;  /* 0x000000019b0f7824 */ /* 0x000fca00010e0605 */
[----:B------:R0:W-:Y:S04]  /*b1fe0*/  STL.64 [R1+0x10b8], R14 ;  /* 0x0010b80e01007387 */ /* 0x0001e80000100a00 */
[----:B0-----:R-:W3:Y:S01]  /*b1ff0*/  LDL.LU R14, [R1+0x105c] ;  /* 0x00105c00010e7983 */ /* 0x001ee20000300800 */
[----:B------:R-:W-:-:S05]  /*b2000*/  IADD3 R16, P2, R209, R4, RZ ;  /* 0x00000004d1107210 */ /* 0x000fca0007f5e0ff */
[----:B------:R-:W-:-:S05]  /*b2010*/  IMAD.X R17, R155, 0x1, R3, P2 ;  /* 0x000000019b117824 */ /* 0x000fca00010e0603 */
[----:B------:R-:W-:Y:S01]  /*b2020*/  STL.64 [R1+0x10b0], R16 ;  /* 0x0010b01001007387 */ /* 0x000fe20000100a00 */
[----:B------:R-:W-:Y:S01]  /*b2030*/  BAR.SYNC.DEFER_BLOCKING 0x0 ;  /* 0x0000000000007b1d */ /* 0x000fe20000010000 */
[----:B------:R-:W-:Y:S02]  /*b2040*/  SHF.R.U32.HI R154, RZ, 0x8, R174 ;  /* 0x00000008ff9a7819 */ /* 0x000fe400000116ae */
[----:B------:R-:W-:-:S03]  /*b2050*/  SHF.R.U32.HI R162, RZ, 0x8, R171 ;  /* 0x00000008ffa27819 */ /* 0x000fc600000116ab */
[----:B------:R-:W0:Y:S01]  /*b2060*/  LDS.128 R16, [R11] ;  /* 0x000000000b107984 */ /* 0x000e220000000c00 */
        /* <DEDUP_REMOVED lines=19> */
[----:B------:R-:W-:Y:S02]  /*b21a0*/  PRMT R153, R153, 0x3340, R0 ;  /* 0x0000334099997816 */ /* 0x000fe40000000000 */
[----:B------:R-:W-:Y:S02]  /*b21b0*/  PRMT R164, R156, 0x3340, R164 ;  /* 0x000033409ca47816 */ /* 0x000fe400000000a4 */
[----:B------:R-:W-:Y:S01]  /*b21c0*/  PRMT R156, R165, 0x3340, R0 ;  /* 0x00003340a59c7816 */ /* 0x000fe20000000000 */
[----:B0-----:R4:W-:Y:S01]  /*b21d0*/  STL.64 [R1+0x420], R16 ;  /* 0x0004201001007387 */ /* 0x0019e20000100a00 */
[----:B------:R-:W-:Y:S02]  /*b21e0*/  PRMT R152, R163, 0x5410, R153 ;  /* 0x00005410a3987816 */ /* 0x000fe40000000099 */
[----:B------:R-:W-:Y:S01]  /*b21f0*/  PRMT R153, R162, 0x5410, R154 ;  /* 0x00005410a2997816 */ /* 0x000fe2000000009a */
[----:B------:R2:W-:Y:S01]  /*b2200*/  STL.64 [R1+0x428], R18 ;  /* 0x0004281201007387 */ /* 0x0005e20000100a00 */
[----:B------:R-:W-:-:S02]  /*b2210*/  PRMT R156, R164, 0x5410, R156 ;  /* 0x00005410a49c7816 */ /* 0x000fc4000000009c */
[----:B------:R-:W-:Y:S02]  /*b2220*/  PRMT R152, R152, 0x5210, R175 ;  /* 0x0000521098987816 */ /* 0x000fe400000000af */
[----:B------:R-:W-:Y:S02]  /*b2230*/  PRMT R153, R153, 0x5210, R177 ;  /* 0x0000521099997816 */ /* 0x000fe400000000b1 */
[----:B------:R-:W-:Y:S02]  /*b2240*/  PRMT R154, R157, 0x5210, R176 ;  /* 0x000052109d9a7816 */ /* 0x000fe400000000b0 */
[----:B------:R-:W-:Y:S01]  /*b2250*/  PRMT R155, R156, 0x5210, R178 ;  /* 0x000052109c9b7816 */ /* 0x000fe200000000b2 */
[----:B------:R-:W-:Y:S01]  /*b2260*/  BAR.SYNC.DEFER_BLOCKING 0x0 ;  /* 0x0000000000007b1d */ /* 0x000fe20000010000 */
[----:B------:R-:W-:Y:S02]  /*b2270*/  F2FP.SATFINITE.E5M2.F32.PACK_AB_MERGE_C R186, R235, R232, RZ ;  /* 0x000000e8ebba723e */ /* 0x000fe400048060ff */
[----:B------:R-:W-:-:S03]  /*b2280*/  F2FP.SATFINITE.E5M2.F32.PACK_AB_MERGE_C R183, R238, R237, RZ ;  /* 0x000000edeeb7723e */ /* 0x000fc600048060ff */
[----:B------:R-:W-:Y:S01]  /*b2290*/  STSM.16.M88.4 [R222], R152 ;  /* 0x00000098de007844 */ /* 0x000fe20000000200 */
[----:B----4-:R-:W-:Y:S02]  /*b22a0*/  LOP3.LUT R16, R243, 0xffff, RZ, 0xc0, !PT ;  /* 0x0000fffff3107812 */ /* 0x010fe400078ec0ff */
[----:B--2---:R-:W-:Y:S02]  /*b22b0*/  LOP3.LUT R19, R244, 0xffff, RZ, 0xc0, !PT ;  /* 0x0000fffff4137812 */ /* 0x004fe400078ec0ff */
[----:B---3--:R-:W-:Y:S01]  /*b22c0*/  LOP3.LUT R18, R245, 0xffff, RZ, 0xc0, !PT ;  /* 0x0000fffff5127812 */ /* 0x008fe200078ec0ff */
[----:B------:R0:W-:Y:S01]  /*b22d0*/  STL [R1+0x519c], R16 ;  /* 0x00519c1001007387 */ /* 0x0001e20000100800 */
[----:B------:R-:W-:Y:S02]  /*b22e0*/  LOP3.LUT R15, R246, 0xffff, RZ, 0xc0, !PT ;  /* 0x0000fffff60f7812 */ /* 0x000fe400078ec0ff */
[----:B------:R-:W-:Y:S02]  /*b22f0*/  PRMT R162, R16, 0x3340, R18 ;  /* 0x0000334010a27816 */ /* 0x000fe40000000012 */
[----:B------:R-:W-:Y:S01]  /*b2300*/  LOP3.LUT R17, R247, 0xffff, RZ, 0xc0, !PT ;  /* 0x0000fffff7117812 */ /* 0x000fe200078ec0ff */
[----:B------:R-:W-:Y:S01]  /*b2310*/  STL [R1+0x51b4], R19 ;  /* 0x0051b41301007387 */ /* 0x000fe20000100800 */
[----:B0-----:R-:W-:-:S03]  /*b2320*/  LOP3.LUT R16, R248, 0xffff, RZ, 0xc0, !PT ;  /* 0x0000fffff8107812 */ /* 0x001fc600078ec0ff */
[----:B------:R-:W-:Y:S01]  /*b2330*/  STL [R1+0x5198], R18 ;  /* 0x0051981201007387 */ /* 0x000fe20000100800 */
[----:B------:R-:W-:Y:S02]  /*b2340*/  PRMT R152, R19, 0x3340, R0 ;  /* 0x0000334013987816 */ /* 0x000fe40000000000 */
[----:B------:R-:W-:Y:S01]  /*b2350*/  PRMT R157, R15, 0x3340, R16 ;  /* 0x000033400f9d7816 */ /* 0x000fe20000000010 */
[----:B------:R0:W-:Y:S01]  /*b2360*/  STL [R1+0x5194], R15 ;  /* 0x0051940f01007387 */ /* 0x0001e20000100800 */
[----:B------:R-:W-:-:S03]  /*b2370*/  LOP3.LUT R10, R10, 0xffff, RZ, 0xc0, !PT ;  /* 0x0000ffff0a0a7812 */ /* 0x000fc600078ec0ff */
[----:B------:R-:W-:Y:S04]  /*b2380*/  STL [R1+0x51ac], R17 ;  /* 0x0051ac1101007387 */ /* 0x000fe80000100800 */
[----:B------:R1:W-:Y:S01]  /*b2390*/  STL [R1+0x5190], R16 ;  /* 0x0051901001007387 */ /* 0x0003e20000100800 */
[----:B0-----:R-:W-:Y:S02]  /*b23a0*/  LOP3.LUT R15, R12, 0xffff, RZ, 0xc0, !PT ;  /* 0x0000ffff0c0f7812 */ /* 0x001fe400078ec0ff */
[----:B------:R-:W-:Y:S01]  /*b23b0*/  LOP3.LUT R8, R8, 0xffff, RZ, 0xc0, !PT ;  /* 0x0000ffff08087812 */ /* 0x000fe200078ec0ff */
[----:B------:R-:W-:Y:S01]  /*b23c0*/  STL [R1+0x51a4], R10 ;  /* 0x0051a40a01007387 */ /* 0x000fe20000100800 */
[----:B------:R-:W-:Y:S02]  /*b23d0*/  PRMT R162, R162, 0x5410, R152 ;  /* 0x00005410a2a27816 */ /* 0x000fe40000000098 */
[----:B-1----:R-:W-:-:S02]  /*b23e0*/  LOP3.LUT R16, R161, 0xffff, RZ, 0xc0, !PT ;  /* 0x0000ffffa1107812 */ /* 0x002fc400078ec0ff */
[----:B------:R-:W-:Y:S02]  /*b23f0*/  LOP3.LUT R12, R160, 0xffff, RZ, 0xc0, !PT ;  /* 0x0000ffffa00c7812 */ /* 0x000fe400078ec0ff */
[----:B------:R-:W-:Y:S01]  /*b2400*/  PRMT R156, R10, 0x3340, R15 ;  /* 0x000033400a9c7816 */ /* 0x000fe2000000000f */
[----:B------:R-:W-:Y:S01]  /*b2410*/  STL [R1+0x51a8], R16 ;  /* 0x0051a81001007387 */ /* 0x000fe20000100800 */
[----:B------:R-:W-:-:S03]  /*b2420*/  PRMT R152, R17, 0x3340, R0 ;  /* 0x0000334011987816 */ /* 0x000fc60000000000 */
[----:B------:R0:W-:Y:S01]  /*b2430*/  STL [R1+0x51a0], R15 ;  /* 0x0051a00f01007387 */ /* 0x0001e20000100800 */
[----:B------:R-:W-:-:S03]  /*b2440*/  PRMT R157, R157, 0x5410, R152 ;  /* 0x000054109d9d7816 */ /* 0x000fc60000000098 */
[----:B------:R-:W-:Y:S01]  /*b2450*/  STL [R1+0x51b8], R8 ;  /* 0x0051b80801007387 */ /* 0x000fe20000100800 */
[----:B------:R-:W-:-:S03]  /*b2460*/  PRMT R152, R16, 0x3340, R0 ;  /* 0x0000334010987816 */ /* 0x000fc60000000000 */
[----:B------:R1:W-:Y:S01]  /*b2470*/  STL [R1+0x51bc], R12 ;  /* 0x0051bc0c01007387 */ /* 0x0003e20000100800 */
[----:B------:R-:W-:Y:S02]  /*b2480*/  F2FP.SATFINITE.E5M2.F32.PACK_AB_MERGE_C R154, R240, R239, RZ ;  /* 0x000000eff09a723e */ /* 0x000fe400048060ff */
[----:B0-----:R-:W-:Y:S01]  /*b2490*/  LOP3.LUT R15, R159, 0xffff, RZ, 0xc0, !PT ;  /* 0x0000ffff9f0f7812 */ /* 0x001fe200078ec0ff */
[----:B------:R-:W-:Y:S01]  /*b24a0*/  BAR.SYNC.DEFER_BLOCKING 0x0 ;  /* 0x0000000000007b1d */ /* 0x000fe20000010000 */
[----:B------:R-:W-:Y:S02]  /*b24b0*/  PRMT R156, R156, 0x5410, R152 ;  /* 0x000054109c9c7816 */ /* 0x000fe40000000098 */
[----:B------:R-:W-:Y:S02]  /*b24c0*/  PRMT R152, R12, 0x3340, R0 ;  /* 0x000033400c987816 */ /* 0x000fe40000000000 */
[----:B-1----:R-:W-:Y:S02]  /*b24d0*/  LOP3.LUT R12, R154, 0xffff, RZ, 0xc0, !PT ;  /* 0x0000ffff9a0c7812 */ /* 0x002fe400078ec0ff */
[----:B------:R-:W-:Y:S01]  /*b24e0*/  LOP3.LUT R10, R14, 0xffff, RZ, 0xc0, !PT ;  /* 0x0000ffff0e0a7812 */ /* 0x000fe200078ec0ff */
[----:B------:R-:W0:Y:S04]  /*b24f0*/  LDS.128 R16, [R11] ;  /* 0x000000000b107984 */ /* 0x000e280000000c00 */
[----:B------:R1:W-:Y:S01]  /*b2500*/  STL [R1+0x51b0], R10 ;  /* 0x0051b00a01007387 */ /* 0x0003e20000100800 */
[----:B------:R-:W-:-:S03]  /*b2510*/  LOP3.LUT R14, R158, 0xffff, RZ, 0xc0, !PT ;  /* 0x0000ffff9e0e7812 */ /* 0x000fc600078ec0ff */
[----:B------:R-:W2:Y:S04]  /*b2520*/  LDL.LU R235, [R1+0xbe8] ;  /* 0x000be80001eb7983 */ /* 0x000ea80000300800 */
[----:B------:R-:W2:Y:S01]  /*b2530*/  LDL.LU R237, [R1+0xbec] ;  /* 0x000bec0001ed7983 */ /* 0x000ea20000300800 */
[----:B------:R-:W-:-:S03]  /*b2540*/  PRMT R155, R8, 0x3340, R10 ;  /* 0x00003340089b7816 */ /* 0x000fc6000000000a */
[----:B------:R-:W3:Y:S04]  /*b2550*/  LDL.LU R244, [R1+0xbf0] ;  /* 0x000bf00001f47983 */ /* 0x000ee80000300800 */
[----:B------:R-:W3:Y:S04]  /*b2560*/  LDL.LU R245, [R1+0xbf4] ;  /* 0x000bf40001f57983 */ /* 0x000ee80000300800 */
[----:B------:R-:W4:Y:S04]  /*b2570*/  LDL.LU R248, [R1+0xbf8] ;  /* 0x000bf80001f87983 */ /* 0x000f280000300800 */
[----:B------:R-:W4:Y:S04]  /*b2580*/  LDL.LU R8, [R1+0xbfc] ;  /* 0x000bfc0001087983 */ /* 0x000f280000300800 */
[----:B------:R-:W-:Y:S04]  /*b2590*/  STL [R1+0x51cc], R15 ;  /* 0x0051cc0f01007387 */ /* 0x000fe80000100800 */
[----:B------:R-:W-:Y:S04]  /*b25a0*/  STL [R1+0x51c8], R14 ;  /* 0x0051c80e01007387 */ /* 0x000fe80000100800 */
[----:B------:R-:W2:Y:S01]  /*b25b0*/  LDL.LU R238, [R1+0x8e0] ;  /* 0x0008e00001ee7983 */ /* 0x000ea20000300800 */
[----:B------:R-:W-:-:S03]  /*b25c0*/  F2FP.SATFINITE.E5M2.F32.PACK_AB_MERGE_C R153, R242, R241, RZ ;  /* 0x000000f1f299723e */ /* 0x000fc600048060ff */
[----:B------:R0:W-:Y:S04]  /*b25d0*/  STL [R1+0x51c4], R12 ;  /* 0x0051c40c01007387 */ /* 0x0001e80000100800 */
[----:B------:R-:W2:Y:S01]  /*b25e0*/  LDL.LU R239, [R1+0x8e4] ;  /* 0x0008e40001ef7983 */ /* 0x000ea20000300800 */
[----:B-1----:R-:W-:Y:S02]  /*b25f0*/  LOP3.LUT R10, R153, 0xffff, RZ, 0xc0, !PT ;  /* 0x0000ffff990a7812 */ /* 0x002fe400078ec0ff */
[----:B------:R-:W-:Y:S02]  /*b2600*/  PRMT R155, R155, 0x5410, R152 ;  /* 0x000054109b9b7816 */ /* 0x000fe40000000098 */
[----:B------:R-:W-:Y:S01]  /*b2610*/  PRMT R154, R156, 0x4210, R12 ;  /* 0x000042109c9a7816 */ /* 0x000fe2000000000c */
[----:B------:R1:W-:Y:S01]  /*b2620*/  STL [R1+0x51c0], R10 ;  /* 0x0051c00a01007387 */ /* 0x0003e20000100800 */
[----:B------:R-:W-:-:S03]  /*b2630*/  PRMT R155, R155, 0x4210, R10 ;  /* 0x000042109b9b7816 */ /* 0x000fc6000000000a */
[----:B0-----:R-:W2:Y:S04]  /*b2640*/  LDL.LU R12, [R1+0x8e8] ;  /* 0x0008e800010c7983 */ /* 0x001ea80000300800 */
[----:B-1----:R-:W2:Y:S01]  /*b2650*/  LDL.LU R10, [R1+0x8ec] ;  /* 0x0008ec00010a7983 */ /* 0x002ea20000300800 */
[----:B------:R-:W-:-:S03]  /*b2660*/  PRMT R153, R157, 0x4210, R14 ;  /* 0x000042109d997816 */ /* 0x000fc6000000000e */
[----:B------:R-:W2:Y:S04]  /*b2670*/  LDL.LU R11, [R1+0x8f0] ;  /* 0x0008f000010b7983 */ /* 0x000ea80000300800 */
[----:B------:R-:W2:Y:S01]  /*b2680*/  LDL.LU R14, [R1+0x8f4] ;  /* 0x0008f400010e7983 */ /* 0x000ea20000300800 */
[----:B------:R-:W-:Y:S01]  /*b2690*/  PRMT R152, R162, 0x4210, R15 ;  /* 0x00004210a2987816 */ /* 0x000fe2000000000f */
[----:B------:R-:W-:Y:S06]  /*b26a0*/  BAR.SYNC.DEFER_BLOCKING 0x0 ;  /* 0x0000000000007b1d */ /* 0x000fec0000010000 */
[----:B------:R0:W-:Y:S04]  /*b26b0*/  STL.64 [R1+0x410], R16 ;  /* 0x0004101001007387 */ /* 0x0001e80000100a00 */
[----:B------:R-:W-:Y:S04]  /*b26c0*/  STL.64 [R1+0x418], R18 ;  /* 0x0004181201007387 */ /* 0x000fe80000100a00 */
[----:B------:R-:W2:Y:S04]  /*b26d0*/  LDL.LU R240, [R1+0x8f8] ;  /* 0x0008f80001f07983 */ /* 0x000ea80000300800 */
[----:B------:R-:W2:Y:S01]  /*b26e0*/  LDL.LU R241, [R1+0x8fc] ;  /* 0x0008fc0001f17983 */ /* 0x000ea20000300800 */
[----:B0-----:R-:W-:-:S03]  /*b26f0*/  IADD3 R16, P2, R210, R2, RZ ;  /* 0x00000002d2107210 */ /* 0x001fc60007f5e0ff */
[----:B------:R0:W-:Y:S04]  /*b2700*/  STSM.16.M88.4 [R222], R152 ;  /* 0x00000098de007844 */ /* 0x0001e80000000200 */
[----:B------:R-:W-:Y:S04]  /*b2710*/  STL [R1+0x5404], R222 ;  /* 0x005404de01007387 */ /* 0x000fe80000100800 */
[----:B------:R-:W2:Y:S04]  /*b2720*/  LDL.LU R242, [R1+0x900] ;  /* 0x0009000001f27983 */ /* 0x000ea80000300800 */
[----:B------:R-:W2:Y:S01]  /*b2730*/  LDL.LU R243, [R1+0x904] ;  /* 0x0009040001f37983 */ /* 0x000ea20000300800 */
[----:B0-----:R-:W-:-:S03]  /*b2740*/  SHF.R.S32.HI R152, RZ, 0x1f, R210 ;  /* 0x0000001fff987819 */ /* 0x001fc600000114d2 */
[----:B------:R-:W2:Y:S02]  /*b2750*/  LDL.LU R246, [R1+0x908] ;  /* 0x0009080001f67983 */ /* 0x000ea40000300800 */
[----:B------:R-:W-:-:S05]  /*b2760*/  IMAD.X R17, R152, 0x1, R13, P2 ;  /* 0x0000000198117824 */ /* 0x000fca00010e060d */
[----:B------:R0:W-:Y:S04]  /*b2770*/  STL.64 [R1+0x10a8], R16 ;  /* 0x0010a81001007387 */ /* 0x0001e80000100a00 */
[----:B------:R-:W2:Y:S01]  /*b2780*/  LDL.LU R247, [R1+0x90c] ;  /* 0x00090c0001f77983 */ /* 0x000ea20000300800 */
[----:B0-----:R-:W-:-:S05]  /*b2790*/  IADD3 R16, P2, R210, R0, RZ ;  /* 0x00000000d2107210 */ /* 0x001fca0007f5e0ff */
[----:B------:R-:W-:Y:S01]  /*b27a0*/  IMAD.X R17, R152, 0x1, R7, P2 ;  /* 0x0000000198117824 */ /* 0x000fe200010e0607 */
[----:B---3--:R-:W-:Y:S02]  /*b27b0*/  F2FP.SATFINITE.E5M2.F32.PACK_AB_MERGE_C R176, R245, R244, RZ ;  /* 0x000000f4f5b0723e */ /* 0x008fe400048060ff */
[----:B------:R-:W3:Y:S04]  /*b27c0*/  LDL.LU R244, [R1+0x910] ;  /* 0x0009100001f47983 */ /* 0x000ee80000300800 */
[----:B------:R-:W3:Y:S01]  /*b27d0*/  LDL.LU R245, [R1+0x914] ;  /* 0x0009140001f57983 */ /* 0x000ee20000300800 */
[----:B----4-:R-:W-:-:S03]  /*b27e0*/  F2FP.SATFINITE.E5M2.F32.PACK_AB_MERGE_C R177, R8, R248, RZ ;  /* 0x000000f808b1723e */ /* 0x010fc600048060ff */
[----:B------:R0:W-:Y:S04]  /*b27f0*/  STL.64 [R1+0x10a0], R16 ;  /* 0x0010a01001007387 */ /* 0x0001e80000100a00 */
[----:B------:R-:W4:Y:S04]  /*b2800*/  LDL.LU R248, [R1+0x918] ;  /* 0x0009180001f87983 */ /* 0x000f280000300800 */
[----:B------:R-:W4:Y:S01]  /*b2810*/  LDL.LU R8, [R1+0x91c] ;  /* 0x00091c0001087983 */ /* 0x000f220000300800 */
[----:B0-----:R-:W-:-:S05]  /*b2820*/  IADD3 R16, P2, R210, R6, RZ ;  /* 0x00000006d2107210 */ /* 0x001fca0007f5e0ff */
[----:B------:R-:W-:Y:S01]  /*b2830*/  IMAD.X R17, R152, 0x1, R5, P2 ;  /* 0x0000000198117824 */ /* 0x000fe200010e0605 */
[----:B--2---:R-:W-:-:S05]  /*b2840*/  F2FP.SATFINITE.E5M2.F32.PACK_AB_MERGE_C R15, R239, R238, RZ ;  /* 0x000000eeef0f723e */ /* 0x004fca00048060ff */
[----:B------:R-:W-:Y:S04]  /*b2850*/  STL [R1+0x48a0], R15 ;  /* 0x0048a00f01007387 */ /* 0x000fe80000100800 */
[----:B------:R0:W-:Y:S01]  /*b2860*/  STL.64 [R1+0x1098], R16 ;  /* 0x0010981001007387 */ /* 0x0001e20000100a00 */
[----:B------:R-:W-:-:S03]  /*b2870*/  F2FP.SATFINITE.E5M2.F32.PACK_AB_MERGE_C R179, R237, R235, RZ ;  /* 0x000000ebedb3723e */ /* 0x000fc600048060ff */
[----:B------:R-:W2:Y:S01]  /*b2880*/  LDL.LU R235, [R1+0x920] ;  /* 0x0009200001eb7983 */ /* 0x000ea20000300800 */
[----:B------:R-:W-:-:S03]  /*b2890*/  F2FP.SATFINITE.E5M2.F32.PACK_AB_MERGE_C R10, R10, R12, RZ ;  /* 0x0000000c0a0a723e */ /* 0x000fc600048060ff */
[----:B------:R-:W2:Y:S01]  /*b28a0*/  LDL.LU R237, [R1+0x924] ;  /* 0x0009240001ed7983 */ /* 0x000ea20000300800 */
[----:B0-----:R-:W-:-:S05]  /*b28b0*/  IADD3 R16, P2, R210, R4, RZ ;  /* 0x00000004d2107210 */ /* 0x001fca0007f5e0ff */
[----:B------:R-:W-:-:S05]  /*b28c0*/  IMAD.X R17, R152, 0x1, R3, P2 ;  /* 0x0000000198117824 */ /* 0x000fca00010e0603 */
[----:B------:R-:W-:Y:S04]  /*b28d0*/  STL.64 [R1+0x1090], R16 ;  /* 0x0010901001007387 */ /* 0x000fe80000100a00 */
[----:B------:R0:W-:Y:S04]  /*b28e0*/  STL [R1+0x48d8], R10 ;  /* 0x0048d80a01007387 */ /* 0x0001e80000100800 */
[----:B------:R-:W2:Y:S04]  /*b28f0*/  LDL.LU R12, [R1+0x928] ;  /* 0x00092800010c7983 */ /* 0x000ea80000300800 */
[----:B0-----:R-:W2:Y:S01]  /*b2900*/  LDL.LU R10, [R1+0x92c] ;  /* 0x00092c00010a7983 */ /* 0x001ea20000300800 */
[----:B------:R-:W-:-:S03]  /*b2910*/  F2FP.SATFINITE.E5M2.F32.PACK_AB_MERGE_C R15, R14, R11, RZ ;  /* 0x0000000b0e0f723e */ /* 0x000fc600048060ff */
[----:B------:R-:W2:Y:S04]  /*b2920*/  LDL.LU R11, [R1+0x930] ;  /* 0x00093000010b7983 */ /* 0x000ea80000300800 */
[----:B------:R-:W2:Y:S01]  /*b2930*/  LDL.LU R14, [R1+0x934] ;  /* 0x00093400010e7983 */ /* 0x000ea20000300800 */
[----:B------:R-:W-:-:S03]  /*b2940*/  SHF.R.S32.HI R152, RZ, 0x1f, R211 ;  /* 0x0000001fff987819 */ /* 0x000fc600000114d3 */
[----:B------:R0:W-:Y:S01]  /*b2950*/  STL [R1+0x4814], R15 ;  /* 0x0048140f01007387 */ /* 0x0001e20000100800 */
[----:B------:R-:W-:Y:S02]  /*b2960*/  IADD3 R16, P2, R211, R2, RZ ;  /* 0x00000002d3107210 */ /* 0x000fe40007f5e0ff */
[----:B0-----:R-:W-:-:S03]  /*b2970*/  F2FP.SATFINITE.E5M2.F32.PACK_AB_MERGE_C R15, R241, R240, RZ ;  /* 0x000000f0f10f723e */ /* 0x001fc600048060ff */
[----:B------:R-:W-:Y:S02]  /*b2980*/  IMAD.X R17, R152, 0x1, R13, P2 ;  /* 0x0000000198117824 */ /* 0x000fe400010e060d */
[----:B------:R0:W-:Y:S04]  /*b2990*/  STL [R1+0x4860], R15 ;  /* 0x0048600f01007387 */ /* 0x0001e80000100800 */
[----:B------:R-:W2:Y:S04]  /*b29a0*/  LDL.LU R240, [R1+0x938] ;  /* 0x0009380001f07983 */ /* 0x000ea80000300800 */
[----:B------:R-:W2:Y:S01]  /*b29b0*/  LDL.LU R241, [R1+0x93c] ;  /* 0x00093c0001f17983 */ /* 0x000ea20000300800 */
[----:B0-----:R-:W-:-:S03]  /*b29c0*/  F2FP.SATFINITE.E5M2.F32.PACK_AB_MERGE_C R15, R243, R242, RZ ;  /* 0x000000f2f30f723e */ /* 0x001fc600048060ff */
[----:B------:R0:W-:Y:S04]  /*b29d0*/  STL.64 [R1+0x1088], R16 ;  /* 0x0010881001007387 */ /* 0x0001e80000100a00 */
[----:B------:R-:W2:Y:S04]  /*b29e0*/  LDL.LU R242, [R1+0x940] ;  /* 0x0009400001f27983 */ /* 0x000ea80000300800 */
[----:B------:R-:W2:Y:S04]  /*b29f0*/  LDL.LU R243, [R1+0x944] ;  /* 0x0009440001f37983 */ /* 0x000ea80000300800 */
[----:B------:R1:W-:Y:S01]  /*b2a00*/  STL [R1+0x4808], R15 ;  /* 0x0048080f01007387 */ /* 0x0003e20000100800 */
[----:B0-----:R-:W-:-:S02]  /*b2a10*/  IADD3 R16, P2, R211, R0, RZ ;  /* 0x00000000d3107210 */ /* 0x001fc40007f5e0ff */
[----:B-1----:R-:W-:-:S03]  /*b2a20*/  F2FP.SATFINITE.E5M2.F32.PACK_AB_MERGE_C R15, R247, R246, RZ ;  /* 0x000000f6f70f723e */ /* 0x002fc600048060ff */
[----:B------:R-:W-:Y:S02]  /*b2a30*/  IMAD.X R17, R152, 0x1, R7, P2 ;  /* 0x0000000198117824 */ /* 0x000fe400010e0607 */
[----:B------:R-:W-:Y:S04]  /*b2a40*/  STL [R1+0x4810], R15 ;  /* 0x0048100f01007387 */ /* 0x000fe80000100800 */
[----:B------:R-:W2:Y:S04]  /*b2a50*/  LDL.LU R246, [R1+0x948] ;  /* 0x0009480001f67983 */ /* 0x000ea80000300800 */
[----:B------:R-:W2:Y:S04]  /*b2a60*/  LDL.LU R247, [R1+0x94c] ;  /* 0x00094c0001f77983 */ /* 0x000ea80000300800 */
[----:B------:R0:W-:Y:S04]  /*b2a70*/  STL.64 [R1+0x1080], R16 ;  /* 0x0010801001007387 */ /* 0x0001e80000100a00 */
[----:B------:R-:W2:Y:S04]  /*b2a80*/  LDL.LU R238, [R1+0x950] ;  /* 0x0009500001ee7983 */ /* 0x000ea80000300800 */
[----:B------:R-:W2:Y:S01]  /*b2a90*/  LDL.LU R239, [R1+0x954] ;  /* 0x0009540001ef7983 */ /* 0x000ea20000300800 */
[----:B0-----:R-:W-:-:S05]  /*b2aa0*/  IADD3 R16, P2, R211, R6, RZ ;  /* 0x00000006d3107210 */ /* 0x001fca0007f5e0ff */
[----:B------:R-:W-:Y:S01]  /*b2ab0*/  IMAD.X R17, R152, 0x1, R5, P2 ;  /* 0x0000000198117824 */ /* 0x000fe200010e0605 */
[----:B---3--:R-:W-:-:S05]  /*b2ac0*/  F2FP.SATFINITE.E5M2.F32.PACK_AB_MERGE_C R15, R245, R244, RZ ;  /* 0x000000f4f50f723e */ /* 0x008fca00048060ff */
[----:B------:R-:W-:Y:S04]  /*b2ad0*/  STL [R1+0x4800], R15 ;  /* 0x0048000f01007387 */ /* 0x000fe80000100800 */
[----:B------:R-:W3:Y:S01]  /*b2ae0*/  LDL.LU R244, [R1+0x958] ;  /* 0x0009580001f47983 */ /* 0x000ee20000300800 */
[----:B----4-:R-:W-:-:S03]  /*b2af0*/  F2FP.SATFINITE.E5M2.F32.PACK_AB_MERGE_C R8, R8, R248, RZ ;  /* 0x000000f80808723e */ /* 0x010fc600048060ff */
[----:B------:R-:W3:Y:S04]  /*b2b00*/  LDL.LU R245, [R1+0x95c] ;  /* 0x00095c0001f57983 */ /* 0x000ee80000300800 */
[----:B------:R0:W-:Y:S04]  /*b2b10*/  STL [R1+0x4804], R8 ;  /* 0x0048040801007387 */ /* 0x0001e80000100800 */
[----:B------:R-:W4:Y:S04]  /*b2b20*/  LDL.LU R248, [R1+0x960] ;  /* 0x0009600001f87983 */ /* 0x000f280000300800 */
[----:B0-----:R-:W4:Y:S04]  /*b2b30*/  LDL.LU R8, [R1+0x964] ;  /* 0x0009640001087983 */ /* 0x001f280000300800 */
[----:B------:R0:W-:Y:S02]  /*b2b40*/  STL.64 [R1+0x1078], R16 ;  /* 0x0010781001007387 */ /* 0x0001e40000100a00 */
        /* <DEDUP_REMOVED lines=8> */
[----:B------:R0:W-:Y:S02]  /*b2bd0*/  STL [R1+0x47fc], R15 ;  /* 0x0047fc0f01007387 */ /* 0x0001e40000100800 */
[----:B0-----:R-:W-:-:S02]  /*b2be0*/  F2FP.SATFINITE.E5M2.F32.PACK_AB_MERGE_C R15, R14, R11, RZ ;  /* 0x0000000b0e0f723e */ /* 0x001fc400048060ff */
[----:B------:R-:W2:Y:S04]  /*b2bf0*/  LDL.LU R11, [R1+0x970] ;  /* 0x00097000010b7983 */ /* 0x000ea80000300800 */
[----:B------:R-:W2:Y:S01]  /*b2c00*/  LDL.LU R14, [R1+0x974] ;  /* 0x00097400010e7983 */ /* 0x000ea20000300800 */
[----:B------:R-:W-:Y:S02]  /*b2c10*/  SHF.R.S32.HI R152, RZ, 0x1f, R212 ;  /* 0x0000001fff987819 */ /* 0x000fe400000114d4 */
[----:B------:R-:W-:Y:S01]  /*b2c20*/  IADD3 R16, P2, R212, R2, RZ ;  /* 0x00000002d4107210 */ /* 0x000fe20007f5e0ff */
[----:B------:R0:W-:Y:S04]  /*b2c30*/  STL [R1+0x47f0], R15 ;  /* 0x0047f00f01007387 */ /* 0x0001e80000100800 */
[----:B------:R-:W-:Y:S01]  /*b2c40*/  IMAD.X R17, R152, 0x1, R13, P2 ;  /* 0x0000000198117824 */ /* 0x000fe200010e060d */
[----:B0-----:R-:W-:-:S02]  /*b2c50*/  F2FP.SATFINITE.E5M2.F32.PACK_AB_MERGE_C R15, R241, R240, RZ ;  /* 0x000000f0f10f723e */ /* 0x001fc400048060ff */
[----:B------:R-:W2:Y:S04]  /*b2c60*/  LDL.LU R240, [R1+0x978] ;  /* 0x0009780001f07983 */ /* 0x000ea80000300800 */
[----:B------:R-:W2:Y:S04]  /*b2c70*/  LDL.LU R241, [R1+0x97c] ;  /* 0x00097c0001f17983 */ /* 0x000ea80000300800 */
[----:B------:R-:W-:Y:S04]  /*b2c80*/  STL.64 [R1+0x1068], R16 ;  /* 0x0010681001007387 */ /* 0x000fe80000100a00 */
[----:B------:R0:W-:Y:S02]  /*b2c90*/  STL [R1+0x47f4], R15 ;  /* 0x0047f40f01007387 */ /* 0x0001e40000100800 */
[----:B0-----:R-:W-:-:S02]  /*b2ca0*/  F2FP.SATFINITE.E5M2.F32.PACK_AB_MERGE_C R15, R243, R242, RZ ;  /* 0x000000f2f30f723e */ /* 0x001fc400048060ff */
[----:B------:R-:W2:Y:S01]  /*b2cb0*/  LDL.LU R242, [R1+0x980] ;  /* 0x0009800001f27983 */ /* 0x000ea20000300800 */
[----:B------:R-:W-:-:S03]  /*b2cc0*/  IADD3 R16, P2, R212, R0, RZ ;  /* 0x00000000d4107210 */ /* 0x000fc60007f5e0ff */
[----:B------:R-:W2:Y:S02]  /*b2cd0*/  LDL.LU R243, [R1+0x984] ;  /* 0x0009840001f37983 */ /* 0x000ea40000300800 */
[----:B------:R-:W-:Y:S02]  /*b2ce0*/  IMAD.X R17, R152, 0x1, R7, P2 ;  /* 0x0000000198117824 */ /* 0x000fe400010e0607 */
[----:B------:R0:W-:Y:S02]  /*b2cf0*/  STL [R1+0x4678], R15 ;  /* 0x0046780f01007387 */ /* 0x0001e40000100800 */
[----:B0-----:R-:W-:Y:S02]  /*b2d00*/  F2FP.SATFINITE.E5M2.F32.PACK_AB_MERGE_C R15, R247, R246, RZ ;  /* 0x000000f6f70f723e */ /* 0x001fe400048060ff */
[----:B------:R-:W2:Y:S04]  /*b2d10*/  LDL.LU R246, [R1+0x988] ;  /* 0x0009880001f67983 */ /* 0x000ea80000300800 */
[----:B------:R-:W2:Y:S04]  /*b2d20*/  LDL.LU R247, [R1+0x98c] ;  /* 0x00098c0001f77983 */ /* 0x000ea80000300800 */
[----:B------:R0:W-:Y:S04]  /*b2d30*/  STL.64 [R1+0x1060], R16 ;  /* 0x0010601001007387 */ /* 0x0001e80000100a00 */
[----:B------:R1:W-:Y:S01]  /*b2d40*/  STL [R1+0x47e4], R15 ;  /* 0x0047e40f01007387 */ /* 0x0003e20000100800 */
[----:B0-----:R-:W-:-:S02]  /*b2d50*/  IADD3 R16, P2, R212, R6, RZ ;  /* 0x00000006d4107210 */ /* 0x001fc40007f5e0ff */
[----:B-1----:R-:W-:-:S03]  /*b2d60*/  F2FP.SATFINITE.E5M2.F32.PACK_AB_MERGE_C R15, R239, R238, RZ ;  /* 0x000000eeef0f723e */ /* 0x002fc600048060ff */
[----:B------:R-:W-:Y:S02]  /*b2d70*/  IMAD.X R17, R152, 0x1, R5, P2 ;  /* 0x0000000198117824 */ /* 0x000fe400010e0605 */
[----:B------:R-:W-:Y:S04]  /*b2d80*/  STL [R1+0x4670], R15 ;  /* 0x0046700f01007387 */ /* 0x000fe80000100800 */
[----:B------:R0:W-:Y:S01]  /*b2d90*/  STL.64 [R1+0x1058], R16 ;  /* 0x0010581001007387 */ /* 0x0001e20000100a00 */
[----:B------:R-:W-:-:S03]  /*b2da0*/  F2FP.SATFINITE.E5M2.F32.PACK_AB_MERGE_C R187, R229, R226, RZ ;  /* 0x000000e2e5bb723e */ /* 0x000fc600048060ff */
[----:B------:R-:W2:Y:S01]  /*b2db0*/  LDL.LU R229, [R1+0x990] ;  /* 0x0009900001e57983 */ /* 0x000ea20000300800 */
[----:B0-----:R-:W-:-:S05]  /*b2dc0*/  IADD3 R16, P2, R212, R4, RZ ;  /* 0x00000004d4107210 */ /* 0x001fca0007f5e0ff */
[----:B------:R-:W-:-:S05]  /*b2dd0*/  IMAD.X R17, R152, 0x1, R3, P2 ;  /* 0x0000000198117824 */ /* 0x000fca00010e0603 */
[----:B------:R0:W-:Y:S01]  /*b2de0*/  STL.64 [R1+0x1050], R16 ;  /* 0x0010501001007387 */ /* 0x0001e20000100a00 */
[----:B------:R-:W-:Y:S02]  /*b2df0*/  SHF.R.S32.HI R152, RZ, 0x1f, R213 ;  /* 0x0000001fff987819 */ /* 0x000fe400000114d5 */
[----:B0-----:R-:W-:-:S05]  /*b2e00*/  IADD3 R16, P2, R213, R2, RZ ;  /* 0x00000002d5107210 */ /* 0x001fca0007f5e0ff */
[----:B------:R-:W-:Y:S01]  /*b2e10*/  IMAD.X R17, R152, 0x1, R13, P2 ;  /* 0x0000000198117824 */ /* 0x000fe200010e060d */
[----:B---3--:R-:W-:-:S05]  /*b2e20*/  F2FP.SATFINITE.E5M2.F32.PACK_AB_MERGE_C R15, R245, R244, RZ ;  /* 0x000000f4f50f723e */ /* 0x008fca00048060ff */
[----:B------:R-:W-:Y:S04]  /*b2e30*/  STL [R1+0x4674], R15 ;  /* 0x0046740f01007387 */ /* 0x000fe80000100800 */
[----:B------:R-:W3:Y:S01]  /*b2e40*/  LDL.LU R232, [R1+0x994] ;  /* 0x0009940001e87983 */ /* 0x000ee20000300800 */
[----:B----4-:R-:W-:-:S05]  /*b2e50*/  F2FP.SATFINITE.E5M2.F32.PACK_AB_MERGE_C R8, R8, R248, RZ ;  /* 0x000000f80808723e */ /* 0x010fca00048060ff */
[----:B------:R0:W-:Y:S04]  /*b2e60*/  STL [R1+0x4664], R8 ;  /* 0x0046640801007387 */ /* 0x0001e80000100800 */
[----:B------:R-:W4:Y:S04]  /*b2e70*/  LDL.LU R244, [R1+0x998] ;  /* 0x0009980001f47983 */ /* 0x000f280000300800 */
[----:B------:R-:W4:Y:S04]  /*b2e80*/  LDL.LU R245, [R1+0x99c] ;  /* 0x00099c0001f57983 */ /* 0x000f280000300800 */
[----:B------:R-:W4:Y:S04]  /*b2e90*/  LDL.LU R248, [R1+0x9a0] ;  /* 0x0009a00001f87983 */ /* 0x000f280000300800 */
[----:B0-----:R-:W4:Y:S01]  /*b2ea0*/  LDL.LU R8, [R1+0x9a4] ;  /* 0x0009a40001087983 */ /* 0x001f220000300800 */
[----:B--2---:R-:W-:-:S05]  /*b2eb0*/  F2FP.SATFINITE.E5M2.F32.PACK_AB_MERGE_C R10, R10, R12, RZ ;  /* 0x0000000c0a0a723e */ /* 0x004fca00048060ff */
[----:B------:R0:W-:Y:S04]  /*b2ec0*/  STL [R1+0x4668], R10 ;  /* 0x0046680a01007387 */ /* 0x0001e80000100800 */
[----:B------:R-:W2:Y:S04]  /*b2ed0*/  LDL.LU R12, [R1+0x9a8] ;  /* 0x0009a800010c7983 */ /* 0x000ea80000300800 */
[----:B0-----:R-:W2:Y:S01]  /*b2ee0*/  LDL.LU R10, [R1+0x9ac] ;  /* 0x0009ac00010a7983 */ /* 0x001ea20000300800 */
[----:B------:R-:W-:-:S03]  /*b2ef0*/  F2FP.SATFINITE.E5M2.F32.PACK_AB_MERGE_C R11, R14, R11, RZ ;  /* 0x0000000b0e0b723e */ /* 0x000fc600048060ff */
[----:B------:R-:W-:Y:S04]  /*b2f00*/  STL.64 [R1+0x1048], R16 ;  /* 0x0010481001007387 */ /* 0x000fe80000100a00 */
[----:B------:R0:W-:Y:S04]  /*b2f10*/  STL [R1+0x4650], R11 ;  /* 0x0046500b01007387 */ /* 0x0001e80000100800 */
[----:B0-----:R-:W2:Y:S04]  /*b2f20*/  LDL.LU R11, [R1+0x9b0] ;  /* 0x0009b000010b7983 */ /* 0x001ea80000300800 */
[----:B------:R-:W2:Y:S01]  /*b2f30*/  LDL.LU R14, [R1+0x9b4] ;  /* 0x0009b400010e7983 */ /* 0x000ea20000300800 */
[----:B------:R-:W-:-:S02]  /*b2f40*/  F2FP.SATFINITE.E5M2.F32.PACK_AB_MERGE_C R15, R241, R240, RZ ;  /* 0x000000f0f10f723e */ /* 0x000fc400048060ff */
[----:B------:R-:W-:-:S03]  /*b2f50*/  IADD3 R16, P2, R213, R0, RZ ;  /* 0x00000000d5107210 */ /* 0x000fc60007f5e0ff */
[----:B------:R0:W-:Y:S02]  /*b2f60*/  STL [R1+0x4658], R15 ;  /* 0x0046580f01007387 */ /* 0x0001e40000100800 */
[----:B------:R-:W-:Y:S02]  /*b2f70*/  IMAD.X R17, R152, 0x1, R7, P2 ;  /* 0x0000000198117824 */ /* 0x000fe400010e0607 */
[----:B------:R-:W2:Y:S04]  /*b2f80*/  LDL.LU R235, [R1+0x9b8] ;  /* 0x0009b80001eb7983 */ /* 0x000ea80000300800 */
[----:B------:R-:W2:Y:S04]  /*b2f90*/  LDL.LU R237, [R1+0x9bc] ;  /* 0x0009bc0001ed7983 */ /* 0x000ea80000300800 */
[----:B------:R1:W-:Y:S01]  /*b2fa0*/  STL.64 [R1+0x1040], R16 ;  /* 0x0010401001007387 */ /* 0x0003e20000100a00 */
[----:B0-----:R-:W-:-:S05]  /*b2fb0*/  F2FP.SATFINITE.E5M2.F32.PACK_AB_MERGE_C R15, R243, R242, RZ ;  /* 0x000000f2f30f723e */ /* 0x001fca00048060ff */
[----:B------:R0:W-:Y:S04]  /*b2fc0*/  STL [R1+0x4a8], R15 ;  /* 0x0004a80f01007387 */ /* 0x0001e80000100800 */
[----:B------:R-:W2:Y:S04]  /*b2fd0*/  LDL.LU R238, [R1+0x9c0] ;  /* 0x0009c00001ee7983 */ /* 0x000ea80000300800 */
[----:B------:R-:W2:Y:S01]  /*b2fe0*/  LDL.LU R239, [R1+0x9c4] ;  /* 0x0009c40001ef7983 */ /* 0x000ea20000300800 */
[----:B-1----:R-:W-:-:S03]  /*b2ff0*/  IADD3 R16, P2, R213, R6, RZ ;  /* 0x00000006d5107210 */ /* 0x002fc60007f5e0ff */
[----:B------:R-:W2:Y:S01]  /*b3000*/  LDL.LU R240, [R1+0x9c8] ;  /* 0x0009c80001f07983 */ /* 0x000ea20000300800 */
[----:B0-----:R-:W-:-:S03]  /*b3010*/  F2FP.SATFINITE.E5M2.F32.PACK_AB_MERGE_C R15, R247, R246, RZ ;  /* 0x000000f6f70f723e */ /* 0x001fc600048060ff */
[----:B------:R-:W2:Y:S01]  /*b3020*/  LDL.LU R241, [R1+0x9cc] ;  /* 0x0009cc0001f17983 */ /* 0x000ea20000300800 */
[----:B------:R-:W-:-:S03]  /*b3030*/  IMAD.X R17, R152, 0x1, R5, P2 ;  /* 0x0000000198117824 */ /* 0x000fc600010e0605 */
[----:B------:R-:W-:Y:S04]  /*b3040*/  STL [R1+0x4640], R15 ;  /* 0x0046400f01007387 */ /* 0x000fe80000100800 */
[----:B------:R-:W2:Y:S04]  /*b3050*/  LDL.LU R242, [R1+0x9d0] ;  /* 0x0009d00001f27983 */ /* 0x000ea80000300800 */
[----:B------:R-:W2:Y:S04]  /*b3060*/  LDL.LU R243, [R1+0x9d4] ;  /* 0x0009d40001f37983 */ /* 0x000ea80000300800 */
[----:B------:R-:W2:Y:S04]  /*b3070*/  LDL.LU R246, [R1+0x9d8] ;  /* 0x0009d80001f67983 */ /* 0x000ea80000300800 */
[----:B------:R-:W2:Y:S04]  /*b3080*/  LDL.LU R247, [R1+0x9dc] ;  /* 0x0009dc0001f77983 */ /* 0x000ea80000300800 */
[----:B------:R0:W-:Y:S02]  /*b3090*/  STL.64 [R1+0x1038], R16 ;  /* 0x0010381001007387 */ /* 0x0001e40000100a00 */
[----:B0-----:R-:W-:-:S05]  /*b30a0*/  IADD3 R16, P2, R213, R4, RZ ;  /* 0x00000004d5107210 */ /* 0x001fca0007f5e0ff */
[----:B------:R-:W-:-:S05]  /*b30b0*/  IMAD.X R17, R152, 0x1, R3, P2 ;  /* 0x0000000198117824 */ /* 0x000fca00010e0603 */
[----:B------:R3:W-:Y:S01]  /*b30c0*/  STL.64 [R1+0x1030], R16 ;  /* 0x0010301001007387 */ /* 0x0007e20000100a00 */
[----:B------:R-:W-:Y:S02]  /*b30d0*/  SHF.R.S32.HI R152, RZ, 0x1f, R214 ;  /* 0x0000001fff987819 */ /* 0x000fe400000114d6 */
[----:B---3--:R-:W-:-:S05]  /*b30e0*/  F2FP.SATFINITE.E5M2.F32.PACK_AB_MERGE_C R16, R232, R229, RZ ;  /* 0x000000e5e810723e */ /* 0x008fca00048060ff */
[----:B------:R0:W-:Y:S01]  /*b30f0*/  STL [R1+0x4a0], R16 ;  /* 0x0004a01001007387 */ /* 0x0001e20000100800 */
[----:B----4-:R-:W-:-:S03]  /*b3100*/  F2FP.SATFINITE.E5M2.F32.PACK_AB_MERGE_C R15, R245, R244, RZ ;  /* 0x000000f4f50f723e */ /* 0x010fc600048060ff */
[----:B------:R-:W3:Y:S01]  /*b3110*/  LDL.LU R244, [R1+0x9e0] ;  /* 0x0009e00001f47983 */ /* 0x000ee20000300800 */
[----:B0-----:R-:W-:-:S03]  /*b3120*/  IADD3 R16, P2, R214, R2, RZ ;  /* 0x00000002d6107210 */ /* 0x001fc60007f5e0ff */
[----:B------:R-:W-:Y:S01]  /*b3130*/  STL [R1+0x4a4], R15 ;  /* 0x0004a40f01007387 */ /* 0x000fe20000100800 */
[----:B------:R-:W-:-:S03]  /*b3140*/  F2FP.SATFINITE.E5M2.F32.PACK_AB_MERGE_C R8, R8, R248, RZ ;  /* 0x000000f80808723e */ /* 0x000fc600048060ff */
[----:B------:R-:W3:Y:S01]  /*b3150*/  LDL.LU R245, [R1+0x9e4] ;  /* 0x0009e40001f57983 */ /* 0x000ee20000300800 */
[----:B------:R-:W-:-:S03]  /*b3160*/  IMAD.X R17, R152, 0x1, R13, P2 ;  /* 0x0000000198117824 */ /* 0x000fc600010e060d */
[----:B------:R0:W-:Y:S04]  /*b3170*/  STL [R1+0xd8], R8 ;  /* 0x0000d80801007387 */ /* 0x0001e80000100800 */
[----:B------:R-:W4:Y:S04]  /*b3180*/  LDL.LU R248, [R1+0x9e8] ;  /* 0x0009e80001f87983 */ /* 0x000f280000300800 */
[----:B0-----:R-:W4:Y:S01]  /*b3190*/  LDL.LU R8, [R1+0x9ec] ;  /* 0x0009ec0001087983 */ /* 0x001f220000300800 */
[----:B--2---:R-:W-:-:S03]  /*b31a0*/  F2FP.SATFINITE.E5M2.F32.PACK_AB_MERGE_C R10, R10, R12, RZ ;  /* 0x0000000c0a0a723e */ /* 0x004fc600048060ff */
[----:B------:R-:W2:Y:S04]  /*b31b0*/  LDL.LU R12, [R1+0x9f0] ;  /* 0x0009f000010c7983 */ /* 0x000ea80000300800 */
[----:B------:R-:W-:Y:S04]  /*b31c0*/  STL.64 [R1+0x1028], R16 ;  /* 0x0010281001007387 */ /* 0x000fe80000100a00 */
[----:B------:R0:W-:Y:S04]  /*b31d0*/  STL [R1+0xdc], R10 ;  /* 0x0000dc0a01007387 */ /* 0x0001e80000100800 */
[----:B0-----:R-:W2:Y:S01]  /*b31e0*/  LDL.LU R10, [R1+0x9f4] ;  /* 0x0009f400010a7983 */ /* 0x001ea20000300800 */
[----:B------:R-:W-:-:S05]  /*b31f0*/  F2FP.SATFINITE.E5M2.F32.PACK_AB_MERGE_C R11, R14, R11, RZ ;  /* 0x0000000b0e0b723e */ /* 0x000fca00048060ff */
[----:B------:R0:W-:Y:S04]  /*b3200*/  STL [R1+0xc8], R11 ;  /* 0x0000c80b01007387 */ /* 0x0001e80000100800 */
[----:B0-----:R-:W2:Y:S04]  /*b3210*/  LDL.LU R11, [R1+0x9f8] ;  /* 0x0009f800010b7983 */ /* 0x001ea80000300800 */
[----:B------:R-:W2:Y:S01]  /*b3220*/  LDL.LU R14, [R1+0x9fc] ;  /* 0x0009fc00010e7983 */ /* 0x000ea20000300800 */
[----:B------:R-:W-:-:S05]  /*b3230*/  IADD3 R16, P2, R214, R0, RZ ;  /* 0x00000000d6107210 */ /* 0x000fca0007f5e0ff */
[----:B------:R-:W-:Y:S01]  /*b3240*/  IMAD.X R17, R152, 0x1, R7, P2 ;  /* 0x0000000198117824 */ /* 0x000fe200010e0607 */
[----:B------:R-:W-:-:S04]  /*b3250*/  F2FP.SATFINITE.E5M2.F32.PACK_AB_MERGE_C R18, R237, R235, RZ ;  /* 0x000000ebed12723e */ /* 0x000fc800048060ff */
[----:B------:R0:W-:Y:S04]  /*b3260*/  STL.64 [R1+0x1020], R16 ;  /* 0x0010201001007387 */ /* 0x0001e80000100a00 */
[----:B------:R-:W-:Y:S01]  /*b3270*/  STL [R1+0xd0], R18 ;  /* 0x0000d01201007387 */ /* 0x000fe20000100800 */
[----:B------:R-:W-:Y:S02]  /*b3280*/  F2FP.SATFINITE.E5M2.F32.PACK_AB_MERGE_C R15, R239, R238, RZ ;  /* 0x000000eeef0f723e */ /* 0x000fe400048060ff */
[----:B0-----:R-:W-:-:S03]  /*b3290*/  IADD3 R16, P2, R214, R6, RZ ;  /* 0x00000006d6107210 */ /* 0x001fc60007f5e0ff */
[----:B------:R-:W-:Y:S02]  /*b32a0*/  STL [R1+0xc0], R15 ;  /* 0x0000c00f01007387 */ /* 0x000fe40000100800 */
[----:B------:R-:W-:-:S05]  /*b32b0*/  IMAD.X R17, R152, 0x1, R5, P2 ;  /* 0x0000000198117824 */ /* 0x000fca00010e0605 */
[----:B------:R0:W-:Y:S02]  /*b32c0*/  STL.64 [R1+0x1018], R16 ;  /* 0x0010181001007387 */ /* 0x0001e40000100a00 */
[----:B0-----:R-:W-:-:S05]  /*b32d0*/  IADD3 R16, P2, R214, R4, RZ ;  /* 0x00000004d6107210 */ /* 0x001fca0007f5e0ff */
[----:B------:R-:W-:Y:S01]  /*b32e0*/  IMAD.X R17, R152, 0x1, R3, P2 ;  /* 0x0000000198117824 */ /* 0x000fe200010e0603 */
[----:B------:R-:W-:-:S04]  /*b32f0*/  F2FP.SATFINITE.E5M2.F32.PACK_AB_MERGE_C R15, R247, R246, RZ ;  /* 0x000000f6f70f723e */ /* 0x000fc800048060ff */
[----:B------:R0:W-:Y:S01]  /*b3300*/  STL.64 [R1+0x1010], R16 ;  /* 0x0010101001007387 */ /* 0x0001e20000100a00 */
[----:B------:R-:W-:Y:S02]  /*b3310*/  SHF.R.S32.HI R152, RZ, 0x1f, R215 ;  /* 0x0000001fff987819 */ /* 0x000fe400000114d7 */
[----:B0-----:R-:W-:Y:S02]  /*b3320*/  F2FP.SATFINITE.E5M2.F32.PACK_AB_MERGE_C R17, R241, R240, RZ ;  /* 0x000000f0f111723e */ /* 0x001fe400048060ff */
[----:B------:R-:W-:-:S03]  /*b3330*/  F2FP.SATFINITE.E5M2.F32.PACK_AB_MERGE_C R16, R243, R242, RZ ;  /* 0x000000f2f310723e */ /* 0x000fc600048060ff */
[----:B------:R-:W-:Y:S04]  /*b3340*/  STL [R1+0xc4], R17 ;  /* 0x0000c41101007387 */ /* 0x000fe80000100800 */
[----:B------:R-:W-:Y:S04]  /*b3350*/  STL [R1+0x5500], R15 ;  /* 0x0055000f01007387 */ /* 0x000fe80000100800 */
        /* <DEDUP_REMOVED lines=8> */
[----:B------:R-:W2:Y:S04]  /*b33e0*/  LDL.LU R246, [R1+0x610] ;  /* 0x0006100001f67983 */ /* 0x000ea80000300800 */
[----:B------:R-:W2:Y:S01]  /*b33f0*/  LDL.LU R247, [R1+0x614] ;  /* 0x0006140001f77983 */ /* 0x000ea20000300800 */
[----:B---3--:R-:W-:-:S05]  /*b3400*/  F2FP.SATFINITE.E5M2.F32.PACK_AB_MERGE_C R16, R245, R244, RZ ;  /* 0x000000f4f510723e */ /* 0x008fca00048060ff */
[----:B------:R0:W-:Y:S02]  /*b3410*/  STL [R1+0x5524], R16 ;  /* 0x0055241001007387 */ /* 0x0001e40000100800 */
[----:B0-----:R-:W-:Y:S02]  /*b3420*/  IADD3 R16, P2, R215, R0, RZ ;  /* 0x00000000d7107210 */ /* 0x001fe40007f5e0ff */
[----:B----4-:R-:W-:Y:S02]  /*b3430*/  F2FP.SATFINITE.E5M2.F32.PACK_AB_MERGE_C R15, R8, R248, RZ ;  /* 0x000000f8080f723e */ /* 0x010fe400048060ff */
[----:B------:R-:W3:Y:S01]  /*b3440*/  LDL.LU R248, [R1+0x618] ;  /* 0x0006180001f87983 */ /* 0x000ee20000300800 */
[----:B------:R-:W-:-:S03]  /*b3450*/  IMAD.X R17, R152, 0x1, R7, P2 ;  /* 0x0000000198117824 */ /* 0x000fc600010e0607 */
[----:B------:R-:W3:Y:S04]  /*b3460*/  LDL.LU R8, [R1+0x61c] ;  /* 0x00061c0001087983 */ /* 0x000ee80000300800 */
[----:B------:R-:W-:Y:S04]  /*b3470*/  STL [R1+0xb8], R15 ;  /* 0x0000b80f01007387 */ /* 0x000fe80000100800 */
[----:B------:R-:W4:Y:S04]  /*b3480*/  LDL.LU R238, [R1+0x620] ;  /* 0x0006200001ee7983 */ /* 0x000f280000300800 */
[----:B------:R-:W4:Y:S04]  /*b3490*/  LDL.LU R239, [R1+0x624] ;  /* 0x0006240001ef7983 */ /* 0x000f280000300800 */
[----:B------:R-:W-:Y:S01]  /*b34a0*/  STL.64 [R1+0x1000], R16 ;  /* 0x0010001001007387 */ /* 0x000fe20000100a00 */
[----:B--2---:R-:W-:-:S05]  /*b34b0*/  F2FP.SATFINITE.E5M2.F32.PACK_AB_MERGE_C R10, R10, R12, RZ ;  /* 0x0000000c0a0a723e */ /* 0x004fca00048060ff */
[----:B------:R0:W-:Y:S04]  /*b34c0*/  STL [R1+0xac], R10 ;  /* 0x0000ac0a01007387 */ /* 0x0001e80000100800 */
[----:B------:R-:W2:Y:S04]  /*b34d0*/  LDL.LU R12, [R1+0x628] ;  /* 0x00062800010c7983 */ /* 0x000ea80000300800 */
[----:B0-----:R-:W2:Y:S01]  /*b34e0*/  LDL.LU R10, [R1+0x62c] ;  /* 0x00062c00010a7983 */ /* 0x001ea20000300800 */
[----:B------:R-:W-:-:S03]  /*b34f0*/  F2FP.SATFINITE.E5M2.F32.PACK_AB_MERGE_C R16, R14, R11, RZ ;  /* 0x0000000b0e10723e */ /* 0x000fc600048060ff */
[----:B------:R-:W2:Y:S04]  /*b3500*/  LDL.LU R11, [R1+0x630] ;  /* 0x00063000010b7983 */ /* 0x000ea80000300800 */
[----:B------:R-:W2:Y:S01]  /*b3510*/  LDL.LU R14, [R1+0x634] ;  /* 0x00063400010e7983 */ /* 0x000ea20000300800 */
[----:B------:R-:W-:-:S03]  /*b3520*/  IADD3 R18, P2, R215, R6, RZ ;  /* 0x00000006d7127210 */ /* 0x000fc60007f5e0ff */
[----:B------:R0:W-:Y:S02]  /*b3530*/  STL [R1+0x5528], R16 ;  /* 0x0055281001007387 */ /* 0x0001e40000100800 */
[----:B------:R-:W-:Y:S02]  /*b3540*/  IMAD.X R19, R152, 0x1, R5, P2 ;  /* 0x0000000198137824 */ /* 0x000fe400010e0605 */
[----:B------:R-:W2:Y:S01]  /*b3550*/  LDL.LU R240, [R1+0x638] ;  /* 0x0006380001f07983 */ /* 0x000ea20000300800 */
[----:B0-----:R-:W-:-:S03]  /*b3560*/  IADD3 R16, P2, R215, R4, RZ ;  /* 0x00000004d7107210 */ /* 0x001fc60007f5e0ff */
[----:B------:R0:W-:Y:S02]  /*b3570*/  STL.64 [R1+0xff8], R18 ;  /* 0x000ff81201007387 */ /* 0x0001e40000100a00 */
[----:B------:R-:W-:Y:S02]  /*b3580*/  IMAD.X R17, R152, 0x1, R3, P2 ;  /* 0x0000000198117824 */ /* 0x000fe400010e0603 */
[----:B------:R-:W2:Y:S04]  /*b3590*/  LDL.LU R241, [R1+0x63c] ;  /* 0x00063c0001f17983 */ /* 0x000ea80000300800 */
[----:B------:R-:W2:Y:S04]  /*b35a0*/  LDL.LU R242, [R1+0x640] ;  /* 0x0006400001f27983 */ /* 0x000ea80000300800 */
[----:B------:R1:W-:Y:S01]  /*b35b0*/  STL.64 [R1+0xff0], R16 ;  /* 0x000ff01001007387 */ /* 0x0003e20000100a00 */
[----:B------:R-:W-:-:S03]  /*b35c0*/  SHF.R.S32.HI R152, RZ, 0x1f, R249 ;  /* 0x0000001fff987819 */ /* 0x000fc600000114f9 */
[----:B------:R-:W2:Y:S01]  /*b35d0*/  LDL.LU R243, [R1+0x644] ;  /* 0x0006440001f37983 */ /* 0x000ea20000300800 */
[----:B0-----:R-:W-:-:S03]  /*b35e0*/  IADD3 R18, P2, R249, R2, RZ ;  /* 0x00000002f9127210 */ /* 0x001fc60007f5e0ff */
[----:B------:R-:W2:Y:S04]  /*b35f0*/  LDL.LU R244, [R1+0x648] ;  /* 0x0006480001f47983 */ /* 0x000ea80000300800 */
[----:B------:R-:W2:Y:S01]  /*b3600*/  LDL.LU R245, [R1+0x64c] ;  /* 0x00064c0001f57983 */ /* 0x000ea20000300800 */
[----:B------:R-:W-:Y:S01]  /*b3610*/  IMAD.X R19, R152, 0x1, R13, P2 ;  /* 0x0000000198137824 */ /* 0x000fe200010e060d */
[----:B-1----:R-:W-:-:S05]  /*b3620*/  F2FP.SATFINITE.E5M2.F32.PACK_AB_MERGE_C R16, R232, R229, RZ ;  /* 0x000000e5e810723e */ /* 0x002fca00048060ff */
[----:B------:R0:W-:Y:S01]  /*b3630*/  STL [R1+0x552c], R16 ;  /* 0x00552c1001007387 */ /* 0x0001e20000100800 */
[----:B------:R-:W-:Y:S02]  /*b3640*/  F2FP.SATFINITE.E5M2.F32.PACK_AB_MERGE_C R17, R237, R235, RZ ;  /* 0x000000ebed11723e */ /* 0x000fe400048060ff */
[----:B0-----:R-:W-:-:S03]  /*b3650*/  F2FP.SATFINITE.E5M2.F32.PACK_AB_MERGE_C R16, R247, R246, RZ ;  /* 0x000000f6f710723e */ /* 0x001fc600048060ff */
[----:B------:R-:W-:Y:S04]  /*b3660*/  STL [R1+0x5530], R17 ;  /* 0x0055301101007387 */ /* 0x000fe80000100800 */
[----:B------:R-:W-:Y:S04]  /*b3670*/  STL [R1+0x5534], R16 ;  /* 0x0055341001007387 */ /* 0x000fe80000100800 */
[----:B------:R-:W2:Y:S04]  /*b3680*/  LDL.LU R246, [R1+0x650] ;  /* 0x0006500001f67983 */ /* 0x000ea80000300800 */
[----:B------:R-:W2:Y:S04]  /*b3690*/  LDL.LU R247, [R1+0x654] ;  /* 0x0006540001f77983 */ /* 0x000ea80000300800 */
[----:B------:R0:W-:Y:S02]  /*b36a0*/  STL.64 [R1+0xfe8], R18 ;  /* 0x000fe81201007387 */ /* 0x0001e40000100a00 */
[----:B0-----:R-:W-:-:S05]  /*b36b0*/  IADD3 R18, P2, R249, R0, RZ ;  /* 0x00000000f9127210 */ /* 0x001fca0007f5e0ff */
[----:B------:R-:W-:Y:S01]  /*b36c0*/  IMAD.X R19, R152, 0x1, R7, P2 ;  /* 0x0000000198137824 */ /* 0x000fe200010e0607 */
[----:B---3--:R-:W-:-:S05]  /*b36d0*/  F2FP.SATFINITE.E5M2.F32.PACK_AB_MERGE_C R8, R8, R248, RZ ;  /* 0x000000f80808723e */ /* 0x008fca00048060ff */
[----:B------:R0:W-:Y:S04]  /*b36e0*/  STL [R1+0x47e0], R8 ;  /* 0x0047e00801007387 */ /* 0x0001e80000100800 */
[----:B------:R-:W3:Y:S01]  /*b36f0*/  LDL.LU R248, [R1+0x658] ;  /* 0x0006580001f87983 */ /* 0x000ee20000300800 */
[----:B----4-:R-:W-:-:S03]  /*b3700*/  F2FP.SATFINITE.E5M2.F32.PACK_AB_MERGE_C R16, R239, R238, RZ ;  /* 0x000000eeef10723e */ /* 0x010fc600048060ff */
[----:B0-----:R-:W3:Y:S04]  /*b3710*/  LDL.LU R8, [R1+0x65c] ;  /* 0x00065c0001087983 */ /* 0x001ee80000300800 */
[----:B------:R-:W-:Y:S01]  /*b3720*/  STL [R1+0x5538], R16 ;  /* 0x0055381001007387 */ /* 0x000fe20000100800 */
[----:B--2---:R-:W-:Y:S02]  /*b3730*/  F2FP.SATFINITE.E5M2.F32.PACK_AB_MERGE_C R17, R10, R12, RZ ;  /* 0x0000000c0a11723e */ /* 0x004fe400048060ff */
[----:B------:R-:W-:-:S03]  /*b3740*/  IADD3 R10, P2, R249, R6, RZ ;  /* 0x00000006f90a7210 */ /* 0x000fc60007f5e0ff */
[----:B------:R-:W-:Y:S04]  /*b3750*/  STL [R1+0x553c], R17 ;  /* 0x00553c1101007387 */ /* 0x000fe80000100800 */
[----:B------:R-:W-:Y:S01]  /*b3760*/  STL.64 [R1+0xfe0], R18 ;  /* 0x000fe01201007387 */ /* 0x000fe20000100a00 */
[----:B------:R-:W-:Y:S01]  /*b3770*/  F2FP.SATFINITE.E5M2.F32.PACK_AB_MERGE_C R12, R14, R11, RZ ;  /* 0x0000000b0e0c723e */ /* 0x000fe200048060ff */
[----:B------:R-:W-:-:S04]  /*b3780*/  IMAD.X R11, R152, 0x1, R5, P2 ;  /* 0x00000001980b7824 */ /* 0x000fc800010e0605 */
[----:B------:R0:W-:Y:S04]  /*b3790*/  STL [R1+0x7c], R12 ;  /* 0x00007c0c01007387 */ /* 0x0001e80000100800 */
[----:B0-----:R-:W2:Y:S04]  /*b37a0*/  LDL.LU R12, [R1+0x660] ;  /* 0x00066000010c7983 */ /* 0x001ea80000300800 */
[----:B------:R0:W-:Y:S04]  /*b37b0*/  STL.64 [R1+0xfd8], R10 ;  /* 0x000fd80a01007387 */ /* 0x0001e80000100a00 */
[----:B0-----:R-:W2:Y:S04]  /*b37c0*/  LDL.LU R10, [R1+0x664] ;  /* 0x00066400010a7983 */ /* 0x001ea80000300800 */
[----:B------:R-:W4:Y:S04]  /*b37d0*/  LDL.LU R11, [R1+0x668] ;  /* 0x00066800010b7983 */ /* 0x000f280000300800 */
[----:B------:R-:W4:Y:S01]  /*b37e0*/  LDL.LU R14, [R1+0x66c] ;  /* 0x00066c00010e7983 */ /* 0x000f220000300800 */
[----:B------:R-:W-:-:S05]  /*b37f0*/  IADD3 R16, P2, R249, R4, RZ ;  /* 0x00000004f9107210 */ /* 0x000fca0007f5e0ff */
[----:B------:R-:W-:Y:S01]  /*b3800*/  IMAD.X R17, R152, 0x1, R3, P2 ;  /* 0x0000000198117824 */ /* 0x000fe200010e0603 */
[----:B------:R-:W-:Y:S01]  /*b3810*/  STL [R1+0x528c], R249 ;  /* 0x00528cf901007387 */ /* 0x000fe20000100800 */
[----:B------:R-:W-:-:S03]  /*b3820*/  SHF.R.S32.HI R152, RZ, 0x1f, R250 ;  /* 0x0000001fff987819 */ /* 0x000fc600000114fa */
[----:B------:R0:W-:Y:S01]  /*b3830*/  STL.64 [R1+0xfd0], R16 ;  /* 0x000fd01001007387 */ /* 0x0001e20000100a00 */
[----:B------:R-:W-:Y:S02]  /*b3840*/  IADD3 R18, P2, R250, R2, RZ ;  /* 0x00000002fa127210 */ /* 0x000fe40007f5e0ff */
[----:B------:R-:W-:-:S03]  /*b3850*/  F2FP.SATFINITE.E5M2.F32.PACK_AB_MERGE_C R15, R243, R242, RZ ;  /* 0x000000f2f30f723e */ /* 0x000fc600048060ff */
[----:B------:R-:W-:Y:S01]  /*b3860*/  IMAD.X R19, R152, 0x1, R13, P2 ;  /* 0x0000000198137824 */ /* 0x000fe200010e060d */
[----:B0-----:R-:W-:Y:S02]  /*b3870*/  F2FP.SATFINITE.E5M2.F32.PACK_AB_MERGE_C R16, R241, R240, RZ ;  /* 0x000000f0f110723e */ /* 0x001fe400048060ff */
[----:B------:R-:W-:-:S03]  /*b3880*/  F2FP.SATFINITE.E5M2.F32.PACK_AB_MERGE_C R17, R245, R244, RZ ;  /* 0x000000f4f511723e */ /* 0x000fc600048060ff */
[----:B------:R0:W-:Y:S04]  /*b3890*/  STL [R1+0x5540], R16 ;  /* 0x0055401001007387 */ /* 0x0001e80000100800 */
[----:B------:R-:W-:Y:S04]  /*b38a0*/  STL [R1+0x5544], R17 ;  /* 0x0055441101007387 */ /* 0x000fe80000100800 */
[----:B------:R-:W-:Y:S04]  /*b38b0*/  STL [R1+0x74], R15 ;  /* 0x0000740f01007387 */ /* 0x000fe80000100800 */
[----:B------:R-:W4:Y:S04]  /*b38c0*/  LDL.LU R238, [R1+0x670] ;  /* 0x0006700001ee7983 */ /* 0x000f280000300800 */
[----:B------:R-:W4:Y:S04]  /*b38d0*/  LDL.LU R239, [R1+0x674] ;  /* 0x0006740001ef7983 */ /* 0x000f280000300800 */
[----:B------:R-:W4:Y:S04]  /*b38e0*/  LDL.LU R240, [R1+0x678] ;  /* 0x0006780001f07983 */ /* 0x000f280000300800 */
[----:B------:R-:W-:Y:S04]  /*b38f0*/  STL.64 [R1+0xfc8], R18 ;  /* 0x000fc81201007387 */ /* 0x000fe80000100a00 */
[----:B------:R-:W4:Y:S04]  /*b3900*/  LDL.LU R241, [R1+0x67c] ;  /* 0x00067c0001f17983 */ /* 0x000f280000300800 */
[----:B------:R-:W4:Y:S04]  /*b3910*/  LDL.LU R242, [R1+0x680] ;  /* 0x0006800001f27983 */ /* 0x000f280000300800 */
[----:B------:R-:W4:Y:S01]  /*b3920*/  LDL.LU R243, [R1+0x684] ;  /* 0x0006840001f37983 */ /* 0x000f220000300800 */
[----:B0-----:R-:W-:-:S05]  /*b3930*/  F2FP.SATFINITE.E5M2.F32.PACK_AB_MERGE_C R16, R247, R246, RZ ;  /* 0x000000f6f710723e */ /* 0x001fca00048060ff */
[----:B------:R0:W-:Y:S02]  /*b3940*/  STL [R1+0x5548], R16 ;  /* 0x0055481001007387 */ /* 0x0001e40000100800 */
[----:B0-----:R-:W-:-:S05]  /*b3950*/  IADD3 R16, P2, R250, R0, RZ ;  /* 0x00000000fa107210 */ /* 0x001fca0007f5e0ff */
[----:B------:R-:W-:Y:S01]  /*b3960*/  IMAD.X R17, R152, 0x1, R7, P2 ;  /* 0x0000000198117824 */ /* 0x000fe200010e0607 */
[----:B---3--:R-:W-:-:S05]  /*b3970*/  F2FP.SATFINITE.E5M2.F32.PACK_AB_MERGE_C R8, R8, R248, RZ ;  /* 0x000000f80808723e */ /* 0x008fca00048060ff */
[----:B------:R0:W-:Y:S04]  /*b3980*/  STL [R1+0x47dc], R8 ;  /* 0x0047dc0801007387 */ /* 0x0001e80000100800 */
[----:B------:R-:W3:Y:S04]  /*b3990*/  LDL.LU R235, [R1+0x688] ;  /* 0x0006880001eb7983 */ /* 0x000ee80000300800 */
[----:B------:R-:W3:Y:S04]  /*b39a0*/  LDL.LU R237, [R1+0x68c] ;  /* 0x00068c0001ed7983 */ /* 0x000ee80000300800 */
[----:B------:R-:W3:Y:S04]  /*b39b0*/  LDL.LU R244, [R1+0x690] ;  /* 0x0006900001f47983 */ /* 0x000ee80000300800 */
[----:B------:R2:W-:Y:S04]  /*b39c0*/  STL.64 [R1+0xfc0], R16 ;  /* 0x000fc01001007387 */ /* 0x0005e80000100a00 */
[----:B------:R-:W3:Y:S04]  /*b39d0*/  LDL.LU R245, [R1+0x694] ;  /* 0x0006940001f57983 */ /* 0x000ee80000300800 */
[----:B------:R-:W3:Y:S04]  /*b39e0*/  LDL.LU R246, [R1+0x698] ;  /* 0x0006980001f67983 */ /* 0x000ee80000300800 */
[----:B0-----:R-:W3:Y:S01]  /*b39f0*/  LDL.LU R8, [R1+0x69c] ;  /* 0x00069c0001087983 */ /* 0x001ee20000300800 */
[----:B--2---:R-:W-:-:S02]  /*b3a00*/  F2FP.SATFINITE.E5M2.F32.PACK_AB_MERGE_C R16, R10, R12, RZ ;  /* 0x0000000c0a10723e */ /* 0x004fc400048060ff */
[----:B------:R-:W-:Y:S02]  /*b3a10*/  IADD3 R10, P2, R250, R6, RZ ;  /* 0x00000006fa0a7210 */ /* 0x000fe40007f5e0ff */
[----:B----4-:R-:W-:Y:S01]  /*b3a20*/  F2FP.SATFINITE.E5M2.F32.PACK_AB_MERGE_C R17, R14, R11, RZ ;  /* 0x0000000b0e11723e */ /* 0x010fe200048060ff */
[----:B------:R-:W-:Y:S02]  /*b3a30*/  STL [R1+0x554c], R16 ;  /* 0x00554c1001007387 */ /* 0x000fe40000100800 */
[----:B------:R-:W-:Y:S02]  /*b3a40*/  IMAD.X R11, R152, 0x1, R5, P2 ;  /* 0x00000001980b7824 */ /* 0x000fe400010e0605 */
[----:B------:R-:W-:Y:S04]  /*b3a50*/  STL [R1+0x5550], R17 ;  /* 0x0055501101007387 */ /* 0x000fe80000100800 */
[----:B------:R-:W2:Y:S04]  /*b3a60*/  LDL.LU R247, [R1+0x6a0] ;  /* 0x0006a00001f77983 */ /* 0x000ea80000300800 */
[----:B------:R-:W2:Y:S04]  /*b3a70*/  LDL.LU R248, [R1+0x6a4] ;  /* 0x0006a40001f87983 */ /* 0x000ea80000300800 */
[----:B------:R0:W-:Y:S04]  /*b3a80*/  STL.64 [R1+0xfb8], R10 ;  /* 0x000fb80a01007387 */ /* 0x0001e80000100a00 */
[----:B------:R-:W-:Y:S04]  /*b3a90*/  STL [R1+0x5290], R250 ;  /* 0x005290fa01007387 */ /* 0x000fe80000100800 */
[----:B------:R-:W4:Y:S01]  /*b3aa0*/  LDL.LU R12, [R1+0x6a8] ;  /* 0x0006a800010c7983 */ /* 0x000f220000300800 */
[----:B0-----:R-:W-:-:S05]  /*b3ab0*/  IADD3 R10, P2, R250, R4, RZ ;  /* 0x00000004fa0a7210 */ /* 0x001fca0007f5e0ff */
[----:B------:R-:W-:-:S05]  /*b3ac0*/  IMAD.X R11, R152, 0x1, R3, P2 ;  /* 0x00000001980b7824 */ /* 0x000fca00010e0603 */
[----:B------:R0:W-:Y:S04]  /*b3ad0*/  STL.64 [R1+0xfb0], R10 ;  /* 0x000fb00a01007387 */ /* 0x0001e80000100a00 */
[----:B0-----:R-:W4:Y:S04]  /*b3ae0*/  LDL.LU R10, [R1+0x6ac] ;  /* 0x0006ac00010a7983 */ /* 0x001f280000300800 */
[----:B------:R-:W4:Y:S04]  /*b3af0*/  LDL.LU R11, [R1+0x6b0] ;  /* 0x0006b000010b7983 */ /* 0x000f280000300800 */
[----:B------:R-:W4:Y:S01]  /*b3b00*/  LDL.LU R14, [R1+0x6b4] ;  /* 0x0006b400010e7983 */ /* 0x000f220000300800 */
[----:B------:R-:W-:-:S02]  /*b3b10*/  F2FP.SATFINITE.E5M2.F32.PACK_AB_MERGE_C R17, R239, R238, RZ ;  /* 0x000000eeef11723e */ /* 0x000fc400048060ff */
[----:B------:R-:W-:Y:S02]  /*b3b20*/  F2FP.SATFINITE.E5M2.F32.PACK_AB_MERGE_C R16, R241, R240, RZ ;  /* 0x000000f0f110723e */ /* 0x000fe400048060ff */
[----:B------:R-:W-:Y:S01]  /*b3b30*/  F2FP.SATFINITE.E5M2.F32.PACK_AB_MERGE_C R15, R243, R242, RZ ;  /* 0x000000f2f30f723e */ /* 0x000fe200048060ff */
[----:B------:R-:W-:Y:S01]  /*b3b40*/  STL [R1+0x5554], R17 ;  /* 0x0055541101007387 */ /* 0x000fe20000100800 */
[----:B------:R-:W-:-:S03]  /*b3b50*/  SHF.R.S32.HI R152, RZ, 0x1f, R251 ;  /* 0x0000001fff987819 */ /* 0x000fc600000114fb */
[----:B------:R0:W-:Y:S04]  /*b3b60*/  STL [R1+0x5558], R16 ;  /* 0x0055581001007387 */ /* 0x0001e80000100800 */
[----:B------:R-:W-:Y:S04]  /*b3b70*/  STL [R1+0x58], R15 ;  /* 0x0000580f01007387 */ /* 0x000fe80000100800 */
[----:B------:R-:W4:Y:S01]  /*b3b80*/  LDL.LU R238, [R1+0x6b8] ;  /* 0x0006b80001ee7983 */ /* 0x000f220000300800 */
[----:B0-----:R-:W-:-:S03]  /*b3b90*/  IADD3 R16, P2, R251, R2, RZ ;  /* 0x00000002fb107210 */ /* 0x001fc60007f5e0ff */
[----:B------:R-:W4:Y:S02]  /*b3ba0*/  LDL.LU R239, [R1+0x6bc] ;  /* 0x0006bc0001ef7983 */ /* 0x000f240000300800 */
[----:B------:R-:W-:Y:S02]  /*b3bb0*/  IMAD.X R17, R152, 0x1, R13, P2 ;  /* 0x0000000198117824 */ /* 0x000fe400010e060d */
[----:B------:R-:W4:Y:S01]  /*b3bc0*/  LDL.LU R240, [R1+0x6c0] ;  /* 0x0006c00001f07983 */ /* 0x000f220000300800 */
[----:B------:R-:W-:-:S03]  /*b3bd0*/  IADD3 R18, P2, R251, R0, RZ ;  /* 0x00000000fb127210 */ /* 0x000fc60007f5e0ff */
[----:B------:R3:W-:Y:S04]  /*b3be0*/  STL.64 [R1+0xfa8], R16 ;  /* 0x000fa81001007387 */ /* 0x0007e80000100a00 */
[----:B------:R-:W4:Y:S01]  /*b3bf0*/  LDL.LU R241, [R1+0x6c4] ;  /* 0x0006c40001f17983 */ /* 0x000f220000300800 */
[----:B------:R-:W-:-:S03]  /*b3c00*/  IMAD.X R19, R152, 0x1, R7, P2 ;  /* 0x0000000198137824 */ /* 0x000fc600010e0607 */
[----:B------:R-:W4:Y:S04]  /*b3c10*/  LDL.LU R242, [R1+0x6c8] ;  /* 0x0006c80001f27983 */ /* 0x000f280000300800 */
[----:B------:R-:W4:Y:S01]  /*b3c20*/  LDL.LU R243, [R1+0x6cc] ;  /* 0x0006cc0001f37983 */ /* 0x000f220000300800 */
[----:B---3--:R-:W-:-:S05]  /*b3c30*/  F2FP.SATFINITE.E5M2.F32.PACK_AB_MERGE_C R17, R237, R235, RZ ;  /* 0x000000ebed11723e */ /* 0x008fca00048060ff */
[----:B------:R-:W-:Y:S01]  /*b3c40*/  STL [R1+0x555c], R17 ;  /* 0x00555c1101007387 */ /* 0x000fe20000100800 */
[----:B------:R-:W-:-:S05]  /*b3c50*/  F2FP.SATFINITE.E5M2.F32.PACK_AB_MERGE_C R16, R245, R244, RZ ;  /* 0x000000f4f510723e */ /* 0x000fca00048060ff */
[----:B------:R-:W-:Y:S01]  /*b3c60*/  STL [R1+0x5560], R16 ;  /* 0x0055601001007387 */ /* 0x000fe20000100800 */
[----:B------:R-:W-:-:S03]  /*b3c70*/  F2FP.SATFINITE.E5M2.F32.PACK_AB_MERGE_C R8, R8, R246, RZ ;  /* 0x000000f60808723e */ /* 0x000fc600048060ff */
[----:B------:R-:W3:Y:S04]  /*b3c80*/  LDL.LU R244, [R1+0x6d0] ;  /* 0x0006d00001f47983 */ /* 0x000ee80000300800 */
[----:B------:R-:W3:Y:S04]  /*b3c90*/  LDL.LU R245, [R1+0x6d4] ;  /* 0x0006d40001f57983 */ /* 0x000ee80000300800 */
[----:B------:R0:W-:Y:S04]  /*b3ca0*/  STL.64 [R1+0xfa0], R18 ;  /* 0x000fa01201007387 */ /* 0x0001e80000100a00 */
[----:B------:R1:W-:Y:S04]  /*b3cb0*/  STL [R1+0x4654], R8 ;  /* 0x0046540801007387 */ /* 0x0003e80000100800 */
[----:B------:R-:W3:Y:S01]  /*b3cc0*/  LDL.LU R246, [R1+0x6d8] ;  /* 0x0006d80001f67983 */ /* 0x000ee20000300800 */
[----:B0-----:R-:W-:-:S03]  /*b3cd0*/  IADD3 R18, P2, R251, R6, RZ ;  /* 0x00000006fb127210 */ /* 0x001fc60007f5e0ff */
[----:B-1----:R-:W3:Y:S02]  /*b3ce0*/  LDL.LU R8, [R1+0x6dc] ;  /* 0x0006dc0001087983 */ /* 0x002ee40000300800 */
[----:B------:R-:W-:Y:S01]  /*b3cf0*/  IMAD.X R19, R152, 0x1, R5, P2 ;  /* 0x0000000198137824 */ /* 0x000fe200010e0605 */
[----:B--2---:R-:W-:-:S05]  /*b3d00*/  F2FP.SATFINITE.E5M2.F32.PACK_AB_MERGE_C R16, R248, R247, RZ ;  /* 0x000000f7f810723e */ /* 0x004fca00048060ff */
[----:B------:R0:W-:Y:S02]  /*b3d10*/  STL [R1+0x5564], R16 ;  /* 0x0055641001007387 */ /* 0x0001e40000100800 */
[----:B0-----:R-:W-:Y:S02]  /*b3d20*/  IADD3 R16, P2, R251, R4, RZ ;  /* 0x00000004fb107210 */ /* 0x001fe40007f5e0ff */
[----:B------:R-:W-:Y:S03]  /*b3d30*/  STL [R1+0x5294], R251 ;  /* 0x005294fb01007387 */ /* 0x000fe60000100800 */
[----:B------:R-:W-:Y:S01]  /*b3d40*/  IMAD.X R17, R152, 0x1, R3, P2 ;  /* 0x0000000198117824 */ /* 0x000fe200010e0603 */
[----:B------:R-:W-:Y:S04]  /*b3d50*/  STL.64 [R1+0xf98], R18 ;  /* 0x000f981201007387 */ /* 0x000fe80000100a00 */
[----:B------:R4:W-:Y:S02]  /*b3d60*/  STL.64 [R1+0xf90], R16 ;  /* 0x000f901001007387 */ /* 0x0009e40000100a00 */
[----:B----4-:R-:W-:-:S05]  /*b3d70*/  F2FP.SATFINITE.E5M2.F32.PACK_AB_MERGE_C R17, R10, R12, RZ ;  /* 0x0000000c0a11723e */ /* 0x010fca00048060ff */
[----:B------:R-:W-:Y:S01]  /*b3d80*/  STL [R1+0x5568], R17 ;  /* 0x0055681101007387 */ /* 0x000fe20000100800 */
[----:B------:R-:W-:-:S03]  /*b3d90*/  F2FP.SATFINITE.E5M2.F32.PACK_AB_MERGE_C R10, R14, R11, RZ ;  /* 0x0000000b0e0a723e */ /* 0x000fc600048060ff */
[----:B------:R-:W2:Y:S04]  /*b3da0*/  LDL.LU R247, [R1+0x6e0] ;  /* 0x0006e00001f77983 */ /* 0x000ea80000300800 */
[----:B------:R-:W2:Y:S04]  /*b3db0*/  LDL.LU R248, [R1+0x6e4] ;  /* 0x0006e40001f87983 */ /* 0x000ea80000300800 */
[----:B------:R0:W-:Y:S04]  /*b3dc0*/  STL [R1+0x44], R10 ;  /* 0x0000440a01007387 */ /* 0x0001e80000100800 */
[----:B------:R-:W4:Y:S04]  /*b3dd0*/  LDL.LU R12, [R1+0x6e8] ;  /* 0x0006e800010c7983 */ /* 0x000f280000300800 */
[----:B0-----:R-:W4:Y:S04]  /*b3de0*/  LDL.LU R10, [R1+0x6ec] ;  /* 0x0006ec00010a7983 */ /* 0x001f280000300800 */
[----:B------:R-:W4:Y:S04]  /*b3df0*/  LDL.LU R11, [R1+0x6f0] ;  /* 0x0006f000010b7983 */ /* 0x000f280000300800 */
[----:B------:R-:W4:Y:S04]  /*b3e00*/  LDL.LU R14, [R1+0x6f4] ;  /* 0x0006f400010e7983 */ /* 0x000f280000300800 */
[----:B------:R-:W4:Y:S01]  /*b3e10*/  LDL.LU R221, [R1] ;  /* 0x0000000001dd7983 */ /* 0x000f220000300800 */
[----:B------:R-:W-:-:S02]  /*b3e20*/  F2FP.SATFINITE.E5M2.F32.PACK_AB_MERGE_C R16, R239, R238, RZ ;  /* 0x000000eeef10723e */ /* 0x000fc400048060ff */
[----:B------:R-:W-:Y:S02]  /*b3e30*/  SHF.R.S32.HI R152, RZ, 0x1f, R252 ;  /* 0x0000001fff987819 */ /* 0x000fe400000114fc */
[----:B------:R-:W-:Y:S01]  /*b3e40*/  IADD3 R18, P2, R252, R2, RZ ;  /* 0x00000002fc127210 */ /* 0x000fe20007f5e0ff */
[----:B------:R0:W-:Y:S04]  /*b3e50*/  STL [R1+0x556c], R16 ;  /* 0x00556c1001007387 */ /* 0x0001e80000100800 */
[----:B------:R-:W-:Y:S01]  /*b3e60*/  IMAD.X R19, R152, 0x1, R13, P2 ;  /* 0x0000000198137824 */ /* 0x000fe200010e060d */
[----:B0-----:R-:W-:Y:S02]  /*b3e70*/  F2FP.SATFINITE.E5M2.F32.PACK_AB_MERGE_C R16, R241, R240, RZ ;  /* 0x000000f0f110723e */ /* 0x001fe400048060ff */
[----:B------:R-:W-:-:S03]  /*b3e80*/  F2FP.SATFINITE.E5M2.F32.PACK_AB_MERGE_C R17, R243, R242, RZ ;  /* 0x000000f2f311723e */ /* 0x000fc600048060ff */
[----:B------:R-:W-:Y:S04]  /*b3e90*/  STL [R1+0x5570], R16 ;  /* 0x0055701001007387 */ /* 0x000fe80000100800 */
[----:B------:R0:W-:Y:S04]  /*b3ea0*/  STL.64 [R1+0xf88], R18 ;  /* 0x000f881201007387 */ /* 0x0001e80000100a00 */
[----:B------:R-:W-:Y:S01]  /*b3eb0*/  STL [R1+0x5574], R17 ;  /* 0x0055741101007387 */ /* 0x000fe20000100800 */
[----:B0-----:R-:W-:-:S05]  /*b3ec0*/  IADD3 R18, P2, R252, R0, RZ ;  /* 0x00000000fc127210 */ /* 0x001fca0007f5e0ff */
[----:B------:R-:W-:Y:S01]  /*b3ed0*/  IMAD.X R19, R152, 0x1, R7, P2 ;  /* 0x0000000198137824 */ /* 0x000fe200010e0607 */
[----:B---3--:R-:W-:-:S05]  /*b3ee0*/  F2FP.SATFINITE.E5M2.F32.PACK_AB_MERGE_C R16, R245, R244, RZ ;  /* 0x000000f4f510723e */ /* 0x008fca00048060ff */
[----:B------:R0:W-:Y:S04]  /*b3ef0*/  STL [R1+0x5578], R16 ;  /* 0x0055781001007387 */ /* 0x0001e80000100800 */
[----:B------:R-:W-:Y:S04]  /*b3f00*/  STL.64 [R1+0xf80], R18 ;  /* 0x000f801201007387 */ /* 0x000fe80000100a00 */
[----:B------:R-:W3:Y:S01]  /*b3f10*/  LDL.LU R240, [R1+0x6f8] ;  /* 0x0006f80001f07983 */ /* 0x000ee20000300800 */
[----:B0-----:R-:W-:-:S03]  /*b3f20*/  IADD3 R16, P2, R252, R6, RZ ;  /* 0x00000006fc107210 */ /* 0x001fc60007f5e0ff */
[----:B------:R-:W3:Y:S01]  /*b3f30*/  LDL.LU R241, [R1+0x6fc] ;  /* 0x0006fc0001f17983 */ /* 0x000ee20000300800 */
[----:B------:R-:W-:Y:S01]  /*b3f40*/  F2FP.SATFINITE.E5M2.F32.PACK_AB_MERGE_C R8, R8, R246, RZ ;  /* 0x000000f60808723e */ /* 0x000fe200048060ff */
[----:B------:R-:W-:-:S04]  /*b3f50*/  IMAD.X R17, R152, 0x1, R5, P2 ;  /* 0x0000000198117824 */ /* 0x000fc800010e0605 */
[----:B------:R0:W-:Y:S04]  /*b3f60*/  STL [R1+0x4644], R8 ;  /* 0x0046440801007387 */ /* 0x0001e80000100800 */
[----:B------:R-:W3:Y:S04]  /*b3f70*/  LDL.LU R243, [R1+0x700] ;  /* 0x0007000001f37983 */ /* 0x000ee80000300800 */
[----:B------:R-:W3:Y:S04]  /*b3f80*/  LDL.LU R244, [R1+0x704] ;  /* 0x0007040001f47983 */ /* 0x000ee80000300800 */
[----:B0-----:R-:W3:Y:S04]  /*b3f90*/  LDL.LU R8, [R1+0x4] ;  /* 0x0000040001087983 */ /* 0x001ee80000300800 */
[----:B------:R0:W-:Y:S04]  /*b3fa0*/  STL.64 [R1+0xf78], R16 ;  /* 0x000f781001007387 */ /* 0x0001e80000100a00 */
[----:B------:R-:W-:Y:S04]  /*b3fb0*/  STL [R1+0x5298], R252 ;  /* 0x005298fc01007387 */ /* 0x000fe80000100800 */
[----:B------:R-:W3:Y:S01]  /*b3fc0*/  LDL.LU R19, [R1+0x708] ;  /* 0x0007080001137983 */ /* 0x000ee20000300800 */
[----:B0-----:R-:W-:-:S03]  /*b3fd0*/  IADD3 R16, P2, R252, R4, RZ ;  /* 0x00000004fc107210 */ /* 0x001fc60007f5e0ff */
[----:B------:R-:W3:Y:S02]  /*b3fe0*/  LDL.LU R20, [R1+0x70c] ;  /* 0x00070c0001147983 */ /* 0x000ee40000300800 */
[----:B------:R-:W-:Y:S02]  /*b3ff0*/  IMAD.X R17, R152, 0x1, R3, P2 ;  /* 0x0000000198117824 */ /* 0x000fe400010e0603 */
[----:B------:R-:W3:Y:S04]  /*b4000*/  LDL.LU R21, [R1+0x710] ;  /* 0x0007100001157983 */ /* 0x000ee80000300800 */
[----:B------:R2:W-:Y:S04]  /*b4010*/  STL.64 [R1+0xf70], R16 ;  /* 0x000f701001007387 */ /* 0x0005e80000100a00 */
[----:B------:R-:W3:Y:S01]  /*b4020*/  LDL.LU R22, [R1+0x714] ;  /* 0x0007140001167983 */ /* 0x000ee20000300800 */
[----:B--2---:R-:W-:-:S05]  /*b4030*/  F2FP.SATFINITE.E5M2.F32.PACK_AB_MERGE_C R16, R248, R247, RZ ;  /* 0x000000f7f810723e */ /* 0x004fca00048060ff */
[----:B------:R-:W-:Y:S01]  /*b4040*/  STL [R1+0x557c], R16 ;  /* 0x00557c1001007387 */ /* 0x000fe20000100800 */
[----:B----4-:R-:W-:-:S05]  /*b4050*/  F2FP.SATFINITE.E5M2.F32.PACK_AB_MERGE_C R17, R10, R12, RZ ;  /* 0x0000000c0a11723e */ /* 0x010fca00048060ff */
[----:B------:R-:W-:Y:S01]  /*b4060*/  STL [R1+0x5580], R17 ;  /* 0x0055801101007387 */ /* 0x000fe20000100800 */
[----:B------:R-:W-:-:S03]  /*b4070*/  F2FP.SATFINITE.E5M2.F32.PACK_AB_MERGE_C R10, R14, R11, RZ ;  /* 0x0000000b0e0a723e */ /* 0x000fc600048060ff */
[----:B------:R-:W2:Y:S04]  /*b4080*/  LDL.LU R223, [R1+0x718] ;  /* 0x0007180001df7983 */ /* 0x000ea80000300800 */
[----:B------:R-:W2:Y:S04]  /*b4090*/  LDL.LU R226, [R1+0x71c] ;  /* 0x00071c0001e27983 */ /* 0x000ea80000300800 */
[----:B------:R0:W-:Y:S04]  /*b40a0*/  STL [R1+0x28], R10 ;  /* 0x0000280a01007387 */ /* 0x0001e80000100800 */
[----:B------:R-:W4:Y:S04]  /*b40b0*/  LDL.LU R245, [R1+0x720] ;  /* 0x0007200001f57983 */ /* 0x000f280000300800 */
[----:B------:R-:W4:Y:S04]  /*b40c0*/  LDL.LU R248, [R1+0x724] ;  /* 0x0007240001f87983 */ /* 0x000f280000300800 */
[----:B0-----:R-:W4:Y:S04]  /*b40d0*/  LDL.LU R10, [R1+0x728] ;  /* 0x00072800010a7983 */ /* 0x001f280000300800 */
[----:B------:R-:W4:Y:S01]  /*b40e0*/  LDL.LU R14, [R1+0x72c] ;  /* 0x00072c00010e7983 */ /* 0x000f220000300800 */
[----:B------:R-:W-:-:S02]  /*b40f0*/  SHF.R.S32.HI R152, RZ, 0x1f, R221 ;  /* 0x0000001fff987819 */ /* 0x000fc400000114dd */
[C---:B------:R-:W-:Y:S01]  /*b4100*/  IADD3 R16, P2, R221.reuse, R2, RZ ;  /* 0x00000002dd107210 */ /* 0x040fe20007f5e0ff */
[----:B------:R-:W4:Y:S04]  /*b4110*/  LDL.LU R242, [R1+0x730] ;  /* 0x0007300001f27983 */ /* 0x000f280000300800 */
[----:B------:R-:W-:Y:S01]  /*b4120*/  IMAD.X R17, R152, 0x1, R13, P2 ;  /* 0x0000000198117824 */ /* 0x000fe200010e060d */
[----:B------:R-:W4:Y:S04]  /*b4130*/  LDL.LU R246, [R1+0x734] ;  /* 0x0007340001f67983 */ /* 0x000f280000300800 */
[----:B------:R-:W4:Y:S04]  /*b4140*/  LDL.LU R247, [R1+0x738] ;  /* 0x0007380001f77983 */ /* 0x000f280000300800 */
[----:B------:R3:W-:Y:S04]  /*b4150*/  STL.64 [R1+0xf68], R16 ;  /* 0x000f681001007387 */ /* 0x0007e80000100a00 */
[----:B------:R-:W4:Y:S01]  /*b4160*/  LDL.LU R12, [R1+0x73c] ;  /* 0x00073c00010c7983 */ /* 0x000f220000300800 */
[----:B------:R-:W-:-:S03]  /*b4170*/  IADD3 R154, P2, R221, R0, RZ ;  /* 0x00000000dd9a7210 */ /* 0x000fc60007f5e0ff */
[----:B------:R-:W4:Y:S02]  /*b4180*/  LDL.LU R11, [R1+0x8] ;  /* 0x00000800010b7983 */ /* 0x000f240000300800 */
[----:B------:R-:W-:Y:S02]  /*b4190*/  IMAD.X R155, R152, 0x1, R7, P2 ;  /* 0x00000001989b7824 */ /* 0x000fe400010e0607 */
[----:B------:R-:W4:Y:S04]  /*b41a0*/  LDL.LU R229, [R1+0x740] ;  /* 0x0007400001e57983 */ /* 0x000f280000300800 */
[----:B------:R-:W4:Y:S04]  /*b41b0*/  LDL.LU R232, [R1+0x744] ;  /* 0x0007440001e87983 */ /* 0x000f280000300800 */
[----:B------:R-:W4:Y:S04]  /*b41c0*/  LDL.LU R235, [R1+0x748] ;  /* 0x0007480001eb7983 */ /* 0x000f280000300800 */
[----:B------:R-:W-:Y:S04]  /*b41d0*/  STL.64 [R1+0xf60], R154 ;  /* 0x000f609a01007387 */ /* 0x000fe80000100a00 */
[----:B------:R-:W4:Y:S04]  /*b41e0*/  LDL.LU R237, [R1+0x74c] ;  /* 0x00074c0001ed7983 */ /* 0x000f280000300800 */
[----:B------:R-:W4:Y:S04]  /*b41f0*/  LDL.LU R238, [R1+0x750] ;  /* 0x0007500001ee7983 */ /* 0x000f280000300800 */
[----:B------:R-:W4:Y:S01]  /*b4200*/  LDL.LU R239, [R1+0x754] ;  /* 0x0007540001ef7983 */ /* 0x000f220000300800 */
[----:B---3--:R-:W-:-:S03]  /*b4210*/  F2FP.SATFINITE.E5M2.F32.PACK_AB_MERGE_C R16, R241, R240, RZ ;  /* 0x000000f0f110723e */ /* 0x008fc600048060ff */
[----:B------:R-:W3:Y:S04]  /*b4220*/  LDL.LU R240, [R1+0x758] ;  /* 0x0007580001f07983 */ /* 0x000ee80000300800 */
[----:B------:R-:W3:Y:S01]  /*b4230*/  LDL.LU R241, [R1+0x75c] ;  /* 0x00075c0001f17983 */ /* 0x000ee20000300800 */
[----:B------:R-:W-:-:S03]  /*b4240*/  F2FP.SATFINITE.E5M2.F32.PACK_AB_MERGE_C R18, R244, R243, RZ ;  /* 0x000000f3f412723e */ /* 0x000fc600048060ff */
[----:B------:R-:W3:Y:S04]  /*b4250*/  LDL.LU R243, [R1+0x760] ;  /* 0x0007600001f37983 */ /* 0x000ee80000300800 */
[----:B------:R-:W3:Y:S01]  /*b4260*/  LDL.LU R244, [R1+0x764] ;  /* 0x0007640001f47983 */ /* 0x000ee20000300800 */
[----:B------:R-:W-:Y:S02]  /*b4270*/  F2FP.SATFINITE.E5M2.F32.PACK_AB_MERGE_C R17, R20, R19, RZ ;  /* 0x000000131411723e */ /* 0x000fe400048060ff */
[----:B------:R-:W-:Y:S02]  /*b4280*/  IADD3 R20, P2, R221, R6, RZ ;  /* 0x00000006dd147210 */ /* 0x000fe40007f5e0ff */
[----:B------:R-:W-:-:S03]  /*b4290*/  F2FP.SATFINITE.E5M2.F32.PACK_AB_MERGE_C R185, R22, R21, RZ ;  /* 0x0000001516b9723e */ /* 0x000fc600048060ff */
[----:B------:R-:W-:-:S05]  /*b42a0*/  IMAD.X R21, R152, 0x1, R5, P2 ;  /* 0x0000000198157824 */ /* 0x000fca00010e0605 */
[----:B------:R0:W-:Y:S02]  /*b42b0*/  STL.64 [R1+0xf58], R20 ;  /* 0x000f581401007387 */ /* 0x0001e40000100a00 */
[----:B0-----:R-:W-:-:S05]  /*b42c0*/  IADD3 R20, P2, R221, R4, RZ ;  /* 0x00000004dd147210 */ /* 0x001fca0007f5e0ff */
[----:B------:R-:W-:Y:S01]  /*b42d0*/  IMAD.X R21, R152, 0x1, R3, P2 ;  /* 0x0000000198157824 */ /* 0x000fe200010e0603 */
[----:B------:R-:W-:-:S04]  /*b42e0*/  SHF.R.S32.HI R152, RZ, 0x1f, R8 ;  /* 0x0000001fff987819 */ /* 0x000fc80000011408 */
[----:B------:R-:W-:Y:S01]  /*b42f0*/  STL.64 [R1+0xf50], R20 ;  /* 0x000f501401007387 */ /* 0x000fe20000100a00 */
[----:B--2---:R-:W-:-:S05]  /*b4300*/  F2FP.SATFINITE.E5M2.F32.PACK_AB_MERGE_C R15, R226, R223, RZ ;  /* 0x000000dfe20f723e */ /* 0x004fca00048060ff */
[----:B------:R0:W-:Y:S01]  /*b4310*/  STL [R1+0x463c], R15 ;  /* 0x00463c0f01007387 */ /* 0x0001e20000100800 */
[----:B----4-:R-:W-:-:S03]  /*b4320*/  F2FP.SATFINITE.E5M2.F32.PACK_AB_MERGE_C R178, R248, R245, RZ ;  /* 0x000000f5f8b2723e */ /* 0x010fc600048060ff */
[----:B------:R-:W2:Y:S04]  /*b4330*/  LDL.LU R245, [R1+0x768] ;  /* 0x0007680001f57983 */ /* 0x000ea80000300800 */
[----:B------:R-:W2:Y:S01]  /*b4340*/  LDL.LU R248, [R1+0x76c] ;  /* 0x00076c0001f87983 */ /* 0x000ea20000300800 */
[----:B------:R-:W-:Y:S02]  /*b4350*/  F2FP.SATFINITE.E5M2.F32.PACK_AB_MERGE_C R184, R14, R10, RZ ;  /* 0x0000000a0eb8723e */ /* 0x000fe400048060ff */
[----:B------:R-:W-:Y:S01]  /*b4360*/  IADD3 R14, P2, R8, R2, RZ ;  /* 0x00000002080e7210 */ /* 0x000fe20007f5e0ff */
[----:B------:R-:W4:Y:S04]  /*b4370*/  LDL.LU R10, [R1+0x770] ;  /* 0x00077000010a7983 */ /* 0x000f280000300800 */
[----:B0-----:R-:W-:-:S05]  /*b4380*/  IMAD.X R15, R152, 0x1, R13, P2 ;  /* 0x00000001980f7824 */ /* 0x001fca00010e060d */
[----:B------:R0:W-:Y:S04]  /*b4390*/  STL.64 [R1+0xf48], R14 ;  /* 0x000f480e01007387 */ /* 0x0001e80000100a00 */
[----:B0-----:R-:W4:Y:S01]  /*b43a0*/  LDL.LU R14, [R1+0x774] ;  /* 0x00077400010e7983 */ /* 0x001f220000300800 */
[----:B------:R-:W-:Y:S02]  /*b43b0*/  IADD3 R20, P2, R8, R0, RZ ;  /* 0x0000000008147210 */ /* 0x000fe40007f5e0ff */
[----:B------:R-:W-:Y:S02]  /*b43c0*/  F2FP.SATFINITE.E5M2.F32.PACK_AB_MERGE_C R174, R246, R242, RZ ;  /* 0x000000f2f6ae723e */ /* 0x000fe400048060ff */
[----:B------:R-:W4:Y:S01]  /*b43d0*/  LDL.LU R242, [R1+0x778] ;  /* 0x0007780001f27983 */ /* 0x000f220000300800 */
[----:B------:R-:W-:Y:S01]  /*b43e0*/  IMAD.X R21, R152, 0x1, R7, P2 ;  /* 0x0000000198157824 */ /* 0x000fe200010e0607 */
[----:B------:R-:W-:-:S02]  /*b43f0*/  F2FP.SATFINITE.E5M2.F32.PACK_AB_MERGE_C R175, R12, R247, RZ ;  /* 0x000000f70caf723e */ /* 0x000fc400048060ff */
[----:B------:R-:W4:Y:S04]  /*b4400*/  LDL.LU R246, [R1+0x77c] ;  /* 0x00077c0001f67983 */ /* 0x000f280000300800 */
[----:B------:R-:W4:Y:S04]  /*b4410*/  LDL.LU R247, [R1+0x780] ;  /* 0x0007800001f77983 */ /* 0x000f280000300800 */
[----:B------:R0:W-:Y:S04]  /*b4420*/  STL.64 [R1+0xf40], R20 ;  /* 0x000f401401007387 */ /* 0x0001e80000100a00 */
[----:B------:R-:W4:Y:S01]  /*b4430*/  LDL.LU R12, [R1+0x784] ;  /* 0x00078400010c7983 */ /* 0x000f220000300800 */
[----:B0-----:R-:W-:-:S05]  /*b4440*/  IADD3 R20, P2, R8, R6, RZ ;  /* 0x0000000608147210 */ /* 0x001fca0007f5e0ff */
[----:B------:R-:W-:-:S05]  /*b4450*/  IMAD.X R21, R152, 0x1, R5, P2 ;  /* 0x0000000198157824 */ /* 0x000fca00010e0605 */
[----:B------:R0:W-:Y:S02]  /*b4460*/  STL.64 [R1+0xf38], R20 ;  /* 0x000f381401007387 */ /* 0x0001e40000100a00 */
[----:B0-----:R-:W-:Y:S02]  /*b4470*/  IADD3 R20, P2, R8, R4, RZ ;  /* 0x0000000408147210 */ /* 0x001fe40007f5e0ff */
[----:B------:R-:W4:Y:S03]  /*b4480*/  LDL.LU R8, [R1+0xc] ;  /* 0x00000c0001087983 */ /* 0x000f260000300800 */
[----:B------:R-:W-:Y:S01]  /*b4490*/  IMAD.X R21, R152, 0x1, R3, P2 ;  /* 0x0000000198157824 */ /* 0x000fe200010e0603 */
[----:B------:R-:W-:-:S04]  /*b44a0*/  SHF.R.S32.HI R152, RZ, 0x1f, R11 ;  /* 0x0000001fff987819 */ /* 0x000fc8000001140b */
[----:B------:R0:W-:Y:S02]  /*b44b0*/  STL.64 [R1+0xf30], R20 ;  /* 0x000f301401007387 */ /* 0x0001e40000100a00 */
[----:B0-----:R-:W-:-:S05]  /*b44c0*/  IADD3 R20, P2, R11, R2, RZ ;  /* 0x000000020b147210 */ /* 0x001fca0007f5e0ff */
[----:B------:R-:W-:Y:S01]  /*b44d0*/  IMAD.X R21, R152, 0x1, R13, P2 ;  /* 0x0000000198157824 */ /* 0x000fe200010e060d */
[----:B------:R-:W-:Y:S02]  /*b44e0*/  F2FP.SATFINITE.E5M2.F32.PACK_AB_MERGE_C R173, R237, R235, RZ ;  /* 0x000000ebedad723e */ /* 0x000fe400048060ff */
[----:B------:R-:W-:Y:S02]  /*b44f0*/  F2FP.SATFINITE.E5M2.F32.PACK_AB_MERGE_C R171, R239, R238, RZ ;  /* 0x000000eeefab723e */ /* 0x000fe400048060ff */
[----:B---3--:R-:W-:-:S05]  /*b4500*/  F2FP.SATFINITE.E5M2.F32.PACK_AB_MERGE_C R15, R241, R240, RZ ;  /* 0x000000f0f10f723e */ /* 0x008fca00048060ff */
[----:B------:R-:W-:Y:S04]  /*b4510*/  STL [R1+0x4634], R15 ;  /* 0x0046340f01007387 */ /* 0x000fe80000100800 */
[----:B------:R0:W-:Y:S04]  /*b4520*/  STL.64 [R1+0xf28], R20 ;  /* 0x000f281401007387 */ /* 0x0001e80000100a00 */
[----:B0-----:R-:W3:Y:S04]  /*b4530*/  LDL.LU R20, [R1+0x788] ;  /* 0x0007880001147983 */ /* 0x001ee80000300800 */
[----:B------:R-:W3:Y:S04]  /*b4540*/  LDL.LU R21, [R1+0x78c] ;  /* 0x00078c0001157983 */ /* 0x000ee80000300800 */
[----:B------:R-:W3:Y:S04]  /*b4550*/  LDL.LU R22, [R1+0x790] ;  /* 0x0007900001167983 */ /* 0x000ee80000300800 */
[----:B------:R-:W3:Y:S04]  /*b4560*/  LDL.LU R221, [R1+0x794] ;  /* 0x0007940001dd7983 */ /* 0x000ee80000300800 */
[----:B------:R-:W3:Y:S04]  /*b4570*/  LDL.LU R223, [R1+0x798] ;  /* 0x0007980001df7983 */ /* 0x000ee80000300800 */
[----:B------:R-:W3:Y:S01]  /*b4580*/  LDL.LU R235, [R1+0x79c] ;  /* 0x00079c0001eb7983 */ /* 0x000ee20000300800 */
[----:B------:R-:W-:-:S03]  /*b4590*/  F2FP.SATFINITE.E5M2.F32.PACK_AB_MERGE_C R169, R244, R243, RZ ;  /* 0x000000f3f4a9723e */ /* 0x000fc600048060ff */
[----:B------:R-:W3:Y:S04]  /*b45a0*/  LDL.LU R237, [R1+0x7a0] ;  /* 0x0007a00001ed7983 */ /* 0x000ee80000300800 */
[----:B------:R-:W3:Y:S04]  /*b45b0*/  LDL.LU R238, [R1+0x7a4] ;  /* 0x0007a40001ee7983 */ /* 0x000ee80000300800 */
[----:B------:R-:W3:Y:S04]  /*b45c0*/  LDL.LU R241, [R1+0x7a8] ;  /* 0x0007a80001f17983 */ /* 0x000ee80000300800 */
[----:B------:R-:W3:Y:S01]  /*b45d0*/  LDL.LU R244, [R1+0x7ac] ;  /* 0x0007ac0001f47983 */ /* 0x000ee20000300800 */
[----:B------:R-:W-:-:S02]  /*b45e0*/  F2FP.SATFINITE.E5M2.F32.PACK_AB_MERGE_C R172, R232, R229, RZ ;  /* 0x000000e5e8ac723e */ /* 0x000fc400048060ff */
[----:B--2---:R-:W-:Y:S02]  /*b45f0*/  F2FP.SATFINITE.E5M2.F32.PACK_AB_MERGE_C R170, R248, R245, RZ ;  /* 0x000000f5f8aa723e */ /* 0x004fe400048060ff */
[----:B------:R-:W2:Y:S04]  /*b4600*/  LDL.LU R245, [R1+0x7b0] ;  /* 0x0007b00001f57983 */ /* 0x000ea80000300800 */
[----:B------:R-:W2:Y:S01]  /*b4610*/  LDL.LU R248, [R1+0x7b4] ;  /* 0x0007b40001f87983 */ /* 0x000ea20000300800 */
[----:B----4-:R-:W-:Y:S02]  /*b4620*/  F2FP.SATFINITE.E5M2.F32.PACK_AB_MERGE_C R167, R14, R10, RZ ;  /* 0x0000000a0ea7723e */ /* 0x010fe400048060ff */
[----:B------:R-:W-:Y:S01]  /*b4630*/  IADD3 R14, P2, R11, R0, RZ ;  /* 0x000000000b0e7210 */ /* 0x000fe20007f5e0ff */
[----:B------:R-:W4:Y:S04]  /*b4640*/  LDL.LU R10, [R1+0x7b8] ;  /* 0x0007b800010a7983 */ /* 0x000f280000300800 */
[----:B------:R-:W-:-:S05]  /*b4650*/  IMAD.X R15, R152, 0x1, R7, P2 ;  /* 0x00000001980f7824 */ /* 0x000fca00010e0607 */
[----:B------:R0:W-:Y:S04]  /*b4660*/  STL.64 [R1+0xf20], R14 ;  /* 0x000f200e01007387 */ /* 0x0001e80000100a00 */
[----:B0-----:R-:W4:Y:S01]  /*b4670*/  LDL.LU R14, [R1+0x7bc] ;  /* 0x0007bc00010e7983 */ /* 0x001f220000300800 */
[----:B------:R-:W-:-:S03]  /*b4680*/  IADD3 R154, P2, R11, R6, RZ ;  /* 0x000000060b9a7210 */ /* 0x000fc60007f5e0ff */
[----:B------:R-:W4:Y:S02]  /*b4690*/  LDL.LU R243, [R1+0x10] ;  /* 0x0000100001f37983 */ /* 0x000f240000300800 */
[----:B------:R-:W-:-:S05]  /*b46a0*/  IMAD.X R155, R152, 0x1, R5, P2 ;  /* 0x00000001989b7824 */ /* 0x000fca00010e0605 */
[----:B------:R0:W-:Y:S04]  /*b46b0*/  STL.64 [R1+0xf18], R154 ;  /* 0x000f189a01007387 */ /* 0x0001e80000100a00 */
[----:B------:R-:W4:Y:S04]  /*b46c0*/  LDL.LU R226, [R1+0x7c0] ;  /* 0x0007c00001e27983 */ /* 0x000f280000300800 */
[----:B------:R-:W4:Y:S01]  /*b46d0*/  LDL.LU R229, [R1+0x7c4] ;  /* 0x0007c40001e57983 */ /* 0x000f220000300800 */
[----:B0-----:R-:W-:-:S03]  /*b46e0*/  IADD3 R154, P2, R11, R4, RZ ;  /* 0x000000040b9a7210 */ /* 0x001fc60007f5e0ff */
[----:B------:R-:W4:Y:S02]  /*b46f0*/  LDL.LU R232, [R1+0x7c8] ;  /* 0x0007c80001e87983 */ /* 0x000f240000300800 */
[----:B------:R-:W-:Y:S01]  /*b4700*/  IMAD.X R155, R152, 0x1, R3, P2 ;  /* 0x00000001989b7824 */ /* 0x000fe200010e0603 */
[----:B------:R-:W-:-:S04]  /*b4710*/  F2FP.SATFINITE.E5M2.F32.PACK_AB_MERGE_C R168, R246, R242, RZ ;  /* 0x000000f2f6a8723e */ /* 0x000fc800048060ff */
[----:B------:R-:W-:Y:S01]  /*b4720*/  STL.64 [R1+0xf10], R154 ;  /* 0x000f109a01007387 */ /* 0x000fe20000100a00 */
[----:B------:R-:W-:-:S03]  /*b4730*/  F2FP.SATFINITE.E5M2.F32.PACK_AB_MERGE_C R165, R12, R247, RZ ;  /* 0x000000f70ca5723e */ /* 0x000fc600048060ff */
[----:B------:R-:W4:Y:S04]  /*b4740*/  LDL.LU R239, [R1+0x7cc] ;  /* 0x0007cc0001ef7983 */ /* 0x000f280000300800 */
[----:B------:R-:W4:Y:S04]  /*b4750*/  LDL.LU R240, [R1+0x7d0] ;  /* 0x0007d00001f07983 */ /* 0x000f280000300800 */
[----:B------:R-:W4:Y:S04]  /*b4760*/  LDL.LU R242, [R1+0x7d4] ;  /* 0x0007d40001f27983 */ /* 0x000f280000300800 */
[----:B------:R-:W4:Y:S04]  /*b4770*/  LDL.LU R246, [R1+0x7d8] ;  /* 0x0007d80001f67983 */ /* 0x000f280000300800 */
[----:B------:R-:W4:Y:S04]  /*b4780*/  LDL.LU R247, [R1+0x7dc] ;  /* 0x0007dc0001f77983 */ /* 0x000f280000300800 */
[----:B------:R-:W4:Y:S04]  /*b4790*/  LDL.LU R12, [R1+0x7e0] ;  /* 0x0007e000010c7983 */ /* 0x000f280000300800 */
[----:B------:R-:W4:Y:S01]  /*b47a0*/  LDL.LU R11, [R1+0x7e4] ;  /* 0x0007e400010b7983 */ /* 0x000f220000300800 */
[----:B------:R-:W-:-:S02]  /*b47b0*/  SHF.R.S32.HI R152, RZ, 0x1f, R8 ;  /* 0x0000001fff987819 */ /* 0x000fc40000011408 */
[----:B---3--:R-:W-:Y:S02]  /*b47c0*/  F2FP.SATFINITE.E5M2.F32.PACK_AB_MERGE_C R166, R21, R20, RZ ;  /* 0x0000001415a6723e */ /* 0x008fe400048060ff */
[----:B------:R-:W-:-:S05]  /*b47d0*/  IADD3 R20, P2, R8, R2, RZ ;  /* 0x0000000208147210 */ /* 0x000fca0007f5e0ff */
[----:B------:R-:W-:Y:S01]  /*b47e0*/  IMAD.X R21, R152, 0x1, R13, P2 ;  /* 0x0000000198157824 */ /* 0x000fe200010e060d */
[----:B------:R-:W-:-:S05]  /*b47f0*/  F2FP.SATFINITE.E5M2.F32.PACK_AB_MERGE_C R15, R235, R223, RZ ;  /* 0x000000dfeb0f723e */ /* 0x000fca00048060ff */
[----:B------:R-:W-:Y:S04]  /*b4800*/  STL [R1+0x5504], R15 ;  /* 0x0055040f01007387 */ /* 0x000fe80000100800 */
[----:B------:R0:W-:Y:S01]  /*b4810*/  STL.64 [R1+0xf08], R20 ;  /* 0x000f081401007387 */ /* 0x0001e20000100a00 */
[----:B------:R-:W-:-:S03]  /*b4820*/  F2FP.SATFINITE.E5M2.F32.PACK_AB_MERGE_C R162, R238, R237, RZ ;  /* 0x000000edeea2723e */ /* 0x000fc600048060ff */
[----:B------:R-:W3:Y:S04]  /*b4830*/  LDL.LU R235, [R1+0x7e8] ;  /* 0x0007e80001eb7983 */ /* 0x000ee80000300800 */
[----:B------:R-:W3:Y:S01]  /*b4840*/  LDL.LU R237, [R1+0x7ec] ;  /* 0x0007ec0001ed7983 */ /* 0x000ee20000300800 */
[----:B0-----:R-:W-:-:S03]  /*b4850*/  IADD3 R20, P2, R8, R0, RZ ;  /* 0x0000000008147210 */ /* 0x001fc60007f5e0ff */
[----:B------:R-:W3:Y:S02]  /*b4860*/  LDL.LU R238, [R1+0x7f0] ;  /* 0x0007f00001ee7983 */ /* 0x000ee40000300800 */
[----:B------:R-:W-:Y:S01]  /*b4870*/  IMAD.X R21, R152, 0x1, R7, P2 ;  /* 0x0000000198157824 */ /* 0x000fe200010e0607 */
[----:B------:R-:W-:-:S04]  /*b4880*/  F2FP.SATFINITE.E5M2.F32.PACK_AB_MERGE_C R163, R244, R241, RZ ;  /* 0x000000f1f4a3723e */ /* 0x000fc800048060ff */
[----:B------:R-:W-:Y:S04]  /*b4890*/  STL.64 [R1+0xf00], R20 ;  /* 0x000f001401007387 */ /* 0x000fe80000100a00 */
[----:B------:R-:W3:Y:S01]  /*b48a0*/  LDL.LU R241, [R1+0x7f4] ;  /* 0x0007f40001f17983 */ /* 0x000ee20000300800 */
[----:B------:R-:W-:Y:S02]  /*b48b0*/  F2FP.SATFINITE.E5M2.F32.PACK_AB_MERGE_C R164, R221, R22, RZ ;  /* 0x00000016dda4723e */ /* 0x000fe400048060ff */
[----:B--2---:R-:W-:Y:S02]  /*b48c0*/  F2FP.SATFINITE.E5M2.F32.PACK_AB_MERGE_C R160, R248, R245, RZ ;  /* 0x000000f5f8a0723e */ /* 0x004fe400048060ff */
[----:B----4-:R-:W-:Y:S02]  /*b48d0*/  F2FP.SATFINITE.E5M2.F32.PACK_AB_MERGE_C R161, R14, R10, RZ ;  /* 0x0000000a0ea1723e */ /* 0x010fe400048060ff */
[----:B------:R-:W-:-:S05]  /*b48e0*/  IADD3 R14, P2, R8, R6, RZ ;  /* 0x00000006080e7210 */ /* 0x000fca0007f5e0ff */
[----:B------:R-:W-:-:S05]  /*b48f0*/  IMAD.X R15, R152, 0x1, R5, P2 ;  /* 0x00000001980f7824 */ /* 0x000fca00010e0605 */
[----:B------:R0:W-:Y:S04]  /*b4900*/  STL.64 [R1+0xef8], R14 ;  /* 0x000ef80e01007387 */ /* 0x0001e80000100a00 */
[----:B------:R-:W2:Y:S04]  /*b4910*/  LDL.LU R244, [R1+0x7f8] ;  /* 0x0007f80001f47983 */ /* 0x000ea80000300800 */
[----:B------:R-:W2:Y:S04]  /*b4920*/  LDL.LU R245, [R1+0x7fc] ;  /* 0x0007fc0001f57983 */ /* 0x000ea80000300800 */
[----:B------:R-:W4:Y:S01]  /*b4930*/  LDL.LU R248, [R1+0x4e0] ;  /* 0x0004e00001f87983 */ /* 0x000f220000300800 */
[----:B0-----:R-:W-:-:S03]  /*b4940*/  IADD3 R14, P2, R8, R4, RZ ;  /* 0x00000004080e7210 */ /* 0x001fc60007f5e0ff */
[----:B------:R-:W4:Y:S02]  /*b4950*/  LDL.LU R10, [R1+0x4e4] ;  /* 0x0004e400010a7983 */ /* 0x000f240000300800 */
[----:B------:R-:W-:-:S05]  /*b4960*/  IMAD.X R15, R152, 0x1, R3, P2 ;  /* 0x00000001980f7824 */ /* 0x000fca00010e0603 */
[----:B------:R0:W-:Y:S04]  /*b4970*/  STL.64 [R1+0xef0], R14 ;  /* 0x000ef00e01007387 */ /* 0x0001e80000100a00 */
[----:B0-----:R-:W2:Y:S04]  /*b4980*/  LDL.LU R14, [R1+0x4e8] ;  /* 0x0004e800010e7983 */ /* 0x001ea80000300800 */
[----:B------:R-:W2:Y:S01]  /*b4990*/  LDL.LU R8, [R1+0x4ec] ;  /* 0x0004ec0001087983 */ /* 0x000ea20000300800 */
[----:B------:R-:W-:Y:S02]  /*b49a0*/  SHF.R.S32.HI R152, RZ, 0x1f, R243 ;  /* 0x0000001fff987819 */ /* 0x000fe400000114f3 */
[----:B------:R-:W-:Y:S01]  /*b49b0*/  IADD3 R20, P2, R243, R2, RZ ;  /* 0x00000002f3147210 */ /* 0x000fe20007f5e0ff */
[----:B------:R-:W2:Y:S04]  /*b49c0*/  LDL.LU R223, [R1+0x14] ;  /* 0x0000140001df7983 */ /* 0x000ea80000300800 */
[----:B------:R-:W-:Y:S01]  /*b49d0*/  IMAD.X R21, R152, 0x1, R13, P2 ;  /* 0x0000000198157824 */ /* 0x000fe200010e060d */
[----:B------:R-:W-:-:S04]  /*b49e0*/  F2FP.SATFINITE.E5M2.F32.PACK_AB_MERGE_C R15, R247, R246, RZ ;  /* 0x000000f6f70f723e */ /* 0x000fc800048060ff */
[----:B------:R0:W-:Y:S01]  /*b49f0*/  STL.64 [R1+0xee8], R20 ;  /* 0x000ee81401007387 */ /* 0x0001e20000100a00 */
[----:B------:R-:W-:-:S03]  /*b4a00*/  F2FP.SATFINITE.E5M2.F32.PACK_AB_MERGE_C R157, R242, R240, RZ ;  /* 0x000000f0f29d723e */ /* 0x000fc600048060ff */
[----:B------:R-:W-:Y:S04]  /*b4a10*/  STL [R1+0xcc], R15 ;  /* 0x0000cc0f01007387 */ /* 0x000fe80000100800 */
[----:B------:R-:W2:Y:S01]  /*b4a20*/  LDL.LU R22, [R1+0x4f0] ;  /* 0x0004f00001167983 */ /* 0x000ea20000300800 */
[----:B0-----:R-:W-:-:S03]  /*b4a30*/  IADD3 R20, P2, R243, R0, RZ ;  /* 0x00000000f3147210 */ /* 0x001fc60007f5e0ff */
[----:B------:R-:W2:Y:S02]  /*b4a40*/  LDL.LU R221, [R1+0x4f4] ;  /* 0x0004f40001dd7983 */ /* 0x000ea40000300800 */
[----:B------:R-:W-:Y:S02]  /*b4a50*/  IMAD.X R21, R152, 0x1, R7, P2 ;  /* 0x0000000198157824 */ /* 0x000fe400010e0607 */
[----:B------:R-:W2:Y:S04]  /*b4a60*/  LDL.LU R240, [R1+0x4f8] ;  /* 0x0004f80001f07983 */ /* 0x000ea80000300800 */
[----:B------:R0:W-:Y:S04]  /*b4a70*/  STL.64 [R1+0xee0], R20 ;  /* 0x000ee01401007387 */ /* 0x0001e80000100a00 */
[----:B------:R-:W2:Y:S01]  /*b4a80*/  LDL.LU R242, [R1+0x4fc] ;  /* 0x0004fc0001f27983 */ /* 0x000ea20000300800 */
[----:B------:R-:W-:-:S03]  /*b4a90*/  F2FP.SATFINITE.E5M2.F32.PACK_AB_MERGE_C R156, R11, R12, RZ ;  /* 0x0000000c0b9c723e */ /* 0x000fc600048060ff */
[----:B------:R-:W2:Y:S04]  /*b4aa0*/  LDL.LU R246, [R1+0x500] ;  /* 0x0005000001f67983 */ /* 0x000ea80000300800 */
[----:B------:R-:W2:Y:S04]  /*b4ab0*/  LDL.LU R247, [R1+0x504] ;  /* 0x0005040001f77983 */ /* 0x000ea80000300800 */
[----:B------:R-:W2:Y:S04]  /*b4ac0*/  LDL.LU R12, [R1+0x508] ;  /* 0x00050800010c7983 */ /* 0x000ea80000300800 */
[----:B------:R-:W2:Y:S01]  /*b4ad0*/  LDL.LU R11, [R1+0x50c] ;  /* 0x00050c00010b7983 */ /* 0x000ea20000300800 */
[----:B0-----:R-:W-:-:S02]  /*b4ae0*/  IADD3 R20, P2, R243, R6, RZ ;  /* 0x00000006f3147210 */ /* 0x001fc40007f5e0ff */
[----:B------:R-:W-:Y:S02]  /*b4af0*/  F2FP.SATFINITE.E5M2.F32.PACK_AB_MERGE_C R159, R239, R232, RZ ;  /* 0x000000e8ef9f723e */ /* 0x000fe400048060ff */
[----:B------:R-:W2:Y:S01]  /*b4b00*/  LDL.LU R239, [R1+0x18] ;  /* 0x0000180001ef7983 */ /* 0x000ea20000300800 */
[----:B------:R-:W-:-:S05]  /*b4b10*/  IMAD.X R21, R152, 0x1, R5, P2 ;  /* 0x0000000198157824 */ /* 0x000fca00010e0605 */
[----:B------:R0:W-:Y:S01]  /*b4b20*/  STL.64 [R1+0xed8], R20 ;  /* 0x000ed81401007387 */ /* 0x0001e20000100a00 */
[----:B------:R-:W-:-:S03]  /*b4b30*/  F2FP.SATFINITE.E5M2.F32.PACK_AB_MERGE_C R158, R229, R226, RZ ;  /* 0x000000e2e59e723e */ /* 0x000fc600048060ff */
[----:B------:R-:W2:Y:S01]  /*b4b40*/  LDL.LU R226, [R1+0x510] ;  /* 0x0005100001e27983 */ /* 0x000ea20000300800 */
[----:B0-----:R-:W-:-:S05]  /*b4b50*/  IADD3 R20, P2, R243, R4, RZ ;  /* 0x00000004f3147210 */ /* 0x001fca0007f5e0ff */
[----:B------:R-:W-:-:S05]  /*b4b60*/  IMAD.X R21, R152, 0x1, R3, P2 ;  /* 0x0000000198157824 */ /* 0x000fca00010e0603 */
[----:B------:R-:W-:Y:S04]  /*b4b70*/  STL.64 [R1+0xed0], R20 ;  /* 0x000ed01401007387 */ /* 0x000fe80000100a00 */
[----:B------:R-:W2:Y:S01]  /*b4b80*/  LDL.LU R229, [R1+0x514] ;  /* 0x0005140001e57983 */ /* 0x000ea20000300800 */
[----:B---3--:R-:W-:Y:S02]  /*b4b90*/  F2FP.SATFINITE.E5M2.F32.PACK_AB_MERGE_C R155, R237, R235, RZ ;  /* 0x000000ebed9b723e */ /* 0x008fe400048060ff */
[----:B------:R-:W-:Y:S02]  /*b4ba0*/  F2FP.SATFINITE.E5M2.F32.PACK_AB_MERGE_C R154, R241, R238, RZ ;  /* 0x000000eef19a723e */ /* 0x000fe400048060ff */
[----:B----4-:R-:W-:-:S05]  /*b4bb0*/  F2FP.SATFINITE.E5M2.F32.PACK_AB_MERGE_C R10, R10, R248, RZ ;  /* 0x000000f80a0a723e */ /* 0x010fca00048060ff */
[----:B------:R0:W-:Y:S04]  /*b4bc0*/  STL [R1+0x49a4], R10 ;  /* 0x0049a40a01007387 */ /* 0x0001e80000100800 */
[----:B------:R-:W3:Y:S04]  /*b4bd0*/  LDL.LU R232, [R1+0x518] ;  /* 0x0005180001e87983 */ /* 0x000ee80000300800 */
[----:B------:R-:W3:Y:S04]  /*b4be0*/  LDL.LU R235, [R1+0x51c] ;  /* 0x00051c0001eb7983 */ /* 0x000ee80000300800 */
[----:B------:R-:W4:Y:S04]  /*b4bf0*/  LDL.LU R237, [R1+0x520] ;  /* 0x0005200001ed7983 */ /* 0x000f280000300800 */
[----:B------:R-:W4:Y:S01]  /*b4c00*/  LDL.LU R238, [R1+0x524] ;  /* 0x0005240001ee7983 */ /* 0x000f220000300800 */
[----:B--2---:R-:W-:-:S03]  /*b4c10*/  F2FP.SATFINITE.E5M2.F32.PACK_AB_MERGE_C R8, R8, R14, RZ ;  /* 0x0000000e0808723e */ /* 0x004fc600048060ff */
[----:B------:R-:W2:Y:S01]  /*b4c20*/  LDL.LU R241, [R1+0x528] ;  /* 0x0005280001f17983 */ /* 0x000ea20000300800 */
[----:B------:R-:W-:-:S03]  /*b4c30*/  F2FP.SATFINITE.E5M2.F32.PACK_AB_MERGE_C R153, R245, R244, RZ ;  /* 0x000000f4f599723e */ /* 0x000fc600048060ff */
[----:B------:R-:W2:Y:S04]  /*b4c40*/  LDL.LU R243, [R1+0x52c] ;  /* 0x00052c0001f37983 */ /* 0x000ea80000300800 */
[----:B------:R1:W-:Y:S04]  /*b4c50*/  STL [R1+0x49a0], R8 ;  /* 0x0049a00801007387 */ /* 0x0003e80000100800 */
[----:B------:R-:W2:Y:S04]  /*b4c60*/  LDL.LU R244, [R1+0x530] ;  /* 0x0005300001f47983 */ /* 0x000ea80000300800 */
[----:B------:R-:W2:Y:S04]  /*b4c70*/  LDL.LU R245, [R1+0x534] ;  /* 0x0005340001f57983 */ /* 0x000ea80000300800 */
[----:B------:R-:W2:Y:S04]  /*b4c80*/  LDL.LU R248, [R1+0x538] ;  /* 0x0005380001f87983 */ /* 0x000ea80000300800 */
[----:B0-----:R-:W2:Y:S04]  /*b4c90*/  LDL.LU R10, [R1+0x53c] ;  /* 0x00053c00010a7983 */ /* 0x001ea80000300800 */
[----:B------:R-:W2:Y:S04]  /*b4ca0*/  LDL.LU R14, [R1+0x540] ;  /* 0x00054000010e7983 */ /* 0x000ea80000300800 */
[----:B-1----:R-:W2:Y:S01]  /*b4cb0*/  LDL.LU R8, [R1+0x544] ;  /* 0x0005440001087983 */ /* 0x002ea20000300800 */
[----:B------:R-:W-:-:S02]  /*b4cc0*/  SHF.R.S32.HI R152, RZ, 0x1f, R223 ;  /* 0x0000001fff987819 */ /* 0x000fc400000114df */
[----:B------:R-:W-:-:S05]  /*b4cd0*/  IADD3 R20, P2, R223, R2, RZ ;  /* 0x00000002df147210 */ /* 0x000fca0007f5e0ff */
[----:B------:R-:W-:Y:S01]  /*b4ce0*/  IMAD.X R21, R152, 0x1, R13, P2 ;  /* 0x0000000198157824 */ /* 0x000fe200010e060d */
[----:B------:R-:W-:-:S04]  /*b4cf0*/  F2FP.SATFINITE.E5M2.F32.PACK_AB_MERGE_C R19, R221, R22, RZ ;  /* 0x00000016dd13723e */ /* 0x000fc800048060ff */
[----:B------:R0:W-:Y:S01]  /*b4d00*/  STL.64 [R1+0xec8], R20 ;  /* 0x000ec81401007387 */ /* 0x0001e20000100a00 */
[----:B------:R-:W-:-:S03]  /*b4d10*/  F2FP.SATFINITE.E5M2.F32.PACK_AB_MERGE_C R15, R242, R240, RZ ;  /* 0x000000f0f20f723e */ /* 0x000fc600048060ff */
[----:B------:R-:W-:Y:S01]  /*b4d20*/  STL [R1+0x49bc], R19 ;  /* 0x0049bc1301007387 */ /* 0x000fe20000100800 */
[----:B0-----:R-:W-:-:S03]  /*b4d30*/  IADD3 R20, P2, R223, R0, RZ ;  /* 0x00000000df147210 */ /* 0x001fc60007f5e0ff */
[----:B------:R0:W-:Y:S02]  /*b4d40*/  STL [R1+0x49b8], R15 ;  /* 0x0049b80f01007387 */ /* 0x0001e40000100800 */
[----:B------:R-:W-:Y:S01]  /*b4d50*/  IMAD.X R21, R152, 0x1, R7, P2 ;  /* 0x0000000198157824 */ /* 0x000fe200010e0607 */
[----:B------:R-:W-:-:S04]  /*b4d60*/  F2FP.SATFINITE.E5M2.F32.PACK_AB_MERGE_C R11, R11, R12, RZ ;  /* 0x0000000c0b0b723e */ /* 0x000fc800048060ff */
[----:B------:R1:W-:Y:S01]  /*b4d70*/  STL.64 [R1+0xec0], R20 ;  /* 0x000ec01401007387 */ /* 0x0003e20000100a00 */
[----:B0-----:R-:W-:-:S05]  /*b4d80*/  F2FP.SATFINITE.E5M2.F32.PACK_AB_MERGE_C R15, R247, R246, RZ ;  /* 0x000000f6f70f723e */ /* 0x001fca00048060ff */
[----:B------:R-:W-:Y:S01]  /*b4d90*/  STL [R1+0x49c8], R15 ;  /* 0x0049c80f01007387 */ /* 0x000fe20000100800 */
[----:B-1----:R-:W-:-:S03]  /*b4da0*/  IADD3 R20, P2, R223, R6, RZ ;  /* 0x00000006df147210 */ /* 0x002fc60007f5e0ff */
[----:B------:R0:W-:Y:S02]  /*b4db0*/  STL [R1+0x49c4], R11 ;  /* 0x0049c40b01007387 */ /* 0x0001e40000100800 */
[----:B------:R-:W-:Y:S02]  /*b4dc0*/  IMAD.X R21, R152, 0x1, R5, P2 ;  /* 0x0000000198157824 */ /* 0x000fe400010e0605 */
[----:B------:R-:W2:Y:S04]  /*b4dd0*/  LDL.LU R240, [R1+0x548] ;  /* 0x0005480001f07983 */ /* 0x000ea80000300800 */
[----:B------:R-:W2:Y:S04]  /*b4de0*/  LDL.LU R242, [R1+0x54c] ;  /* 0x00054c0001f27983 */ /* 0x000ea80000300800 */
[----:B------:R-:W2:Y:S04]  /*b4df0*/  LDL.LU R246, [R1+0x550] ;  /* 0x0005500001f67983 */ /* 0x000ea80000300800 */
[----:B------:R1:W-:Y:S04]  /*b4e00*/  STL.64 [R1+0xeb8], R20 ;  /* 0x000eb81401007387 */ /* 0x0003e80000100a00 */
[----:B------:R-:W2:Y:S04]  /*b4e10*/  LDL.LU R247, [R1+0x554] ;  /* 0x0005540001f77983 */ /* 0x000ea80000300800 */
[----:B------:R-:W2:Y:S04]  /*b4e20*/  LDL.LU R12, [R1+0x558] ;  /* 0x00055800010c7983 */ /* 0x000ea80000300800 */
[----:B0-----:R-:W2:Y:S01]  /*b4e30*/  LDL.LU R11, [R1+0x55c] ;  /* 0x00055c00010b7983 */ /* 0x001ea20000300800 */
[----:B-1----:R-:W-:-:S05]  /*b4e40*/  IADD3 R20, P2, R223, R4, RZ ;  /* 0x00000004df147210 */ /* 0x002fca0007f5e0ff */
[----:B------:R-:W-:-:S05]  /*b4e50*/  IMAD.X R21, R152, 0x1, R3, P2 ;  /* 0x0000000198157824 */ /* 0x000fca00010e0603 */
[----:B------:R0:W-:Y:S01]  /*b4e60*/  STL.64 [R1+0xeb0], R20 ;  /* 0x000eb01401007387 */ /* 0x0001e20000100a00 */
[----:B------:R-:W-:Y:S02]  /*b4e70*/  SHF.R.S32.HI R152, RZ, 0x1f, R239 ;  /* 0x0000001fff987819 */ /* 0x000fe400000114ef */
[----:B0-----:R-:W-:-:S05]  /*b4e80*/  F2FP.SATFINITE.E5M2.F32.PACK_AB_MERGE_C R20, R229, R226, RZ ;  /* 0x000000e2e514723e */ /* 0x001fca00048060ff */
[----:B------:R0:W-:Y:S04]  /*b4e90*/  STL [R1+0x49dc], R20 ;  /* 0x0049dc1401007387 */ /* 0x0001e80000100800 */
[----:B------:R-:W2:Y:S01]  /*b4ea0*/  LDL.LU R221, [R1+0x1c] ;  /* 0x00001c0001dd7983 */ /* 0x000ea20000300800 */
[----:B0-----:R-:W-:-:S05]  /*b4eb0*/  IADD3 R20, P2, R239, R2, RZ ;  /* 0x00000002ef147210 */ /* 0x001fca0007f5e0ff */
[----:B------:R-:W-:Y:S01]  /*b4ec0*/  IMAD.X R21, R152, 0x1, R13, P2 ;  /* 0x0000000198157824 */ /* 0x000fe200010e060d */
[----:B---3--:R-:W-:Y:S02]  /*b4ed0*/  F2FP.SATFINITE.E5M2.F32.PACK_AB_MERGE_C R19, R235, R232, RZ ;  /* 0x000000e8eb13723e */ /* 0x008fe400048060ff */
[----:B----4-:R-:W-:-:S03]  /*b4ee0*/  F2FP.SATFINITE.E5M2.F32.PACK_AB_MERGE_C R15, R238, R237, RZ ;  /* 0x000000edee0f723e */ /* 0x010fc600048060ff */
[----:B------:R2:W-:Y:S04]  /*b4ef0*/  STL [R1+0x49d4], R19 ;  /* 0x0049d41301007387 */ /* 0x0005e80000100800 */
[----:B------:R-:W-:Y:S04]  /*b4f00*/  STL [R1+0x49e8], R15 ;  /* 0x0049e80f01007387 */ /* 0x000fe80000100800 */
[----:B------:R0:W-:Y:S01]  /*b4f10*/  STL.64 [R1+0xea8], R20 ;  /* 0x000ea81401007387 */ /* 0x0001e20000100a00 */
[----:B--2---:R-:W-:Y:S02]  /*b4f20*/  F2FP.SATFINITE.E5M2.F32.PACK_AB_MERGE_C R19, R243, R241, RZ ;  /* 0x000000f1f313723e */ /* 0x004fe400048060ff */
[----:B0-----:R-:W-:-:S02]  /*b4f30*/  IADD3 R20, P2, R239, R0, RZ ;  /* 0x00000000ef147210 */ /* 0x001fc40007f5e0ff */
[----:B------:R-:W-:Y:S01]  /*b4f40*/  F2FP.SATFINITE.E5M2.F32.PACK_AB_MERGE_C R15, R245, R244, RZ ;  /* 0x000000f4f50f723e */ /* 0x000fe200048060ff */
[----:B------:R-:W-:Y:S02]  /*b4f50*/  STL [R1+0x49e4], R19 ;  /* 0x0049e41301007387 */ /* 0x000fe40000100800 */
[----:B------:R-:W-:Y:S01]  /*b4f60*/  IMAD.X R21, R152, 0x1, R7, P2 ;  /* 0x0000000198157824 */ /* 0x000fe200010e0607 */
[----:B------:R-:W-:Y:S01]  /*b4f70*/  F2FP.SATFINITE.E5M2.F32.PACK_AB_MERGE_C R10, R10, R248, RZ ;  /* 0x000000f80a0a723e */ /* 0x000fe200048060ff */
[----:B------:R-:W-:Y:S04]  /*b4f80*/  STL [R1+0x4a00], R15 ;  /* 0x004a000f01007387 */ /* 0x000fe80000100800 */
[----:B------:R-:W2:Y:S01]  /*b4f90*/  LDL.LU R22, [R1+0x560] ;  /* 0x0005600001167983 */ /* 0x000ea20000300800 */
[----:B------:R-:W-:-:S03]  /*b4fa0*/  F2FP.SATFINITE.E5M2.F32.PACK_AB_MERGE_C R8, R8, R14, RZ ;  /* 0x0000000e0808723e */ /* 0x000fc600048060ff */
[----:B------:R-:W-:Y:S04]  /*b4fb0*/  STL.64 [R1+0xea0], R20 ;  /* 0x000ea01401007387 */ /* 0x000fe80000100a00 */
[----:B------:R0:W-:Y:S04]  /*b4fc0*/  STL [R1+0x49f4], R10 ;  /* 0x0049f40a01007387 */ /* 0x0001e80000100800 */
[----:B------:R-:W2:Y:S04]  /*b4fd0*/  LDL.LU R243, [R1+0x564] ;  /* 0x0005640001f37983 */ /* 0x000ea80000300800 */
[----:B------:R1:W-:Y:S04]  /*b4fe0*/  STL [R1+0x4a1c], R8 ;  /* 0x004a1c0801007387 */ /* 0x0003e80000100800 */
[----:B------:R-:W3:Y:S04]  /*b4ff0*/  LDL.LU R244, [R1+0x568] ;  /* 0x0005680001f47983 */ /* 0x000ee80000300800 */
[----:B------:R-:W3:Y:S04]  /*b5000*/  LDL.LU R245, [R1+0x56c] ;  /* 0x00056c0001f57983 */ /* 0x000ee80000300800 */
[----:B------:R-:W4:Y:S04]  /*b5010*/  LDL.LU R248, [R1+0x570] ;  /* 0x0005700001f87983 */ /* 0x000f280000300800 */
[----:B0-----:R-:W4:Y:S04]  /*b5020*/  LDL.LU R10, [R1+0x574] ;  /* 0x00057400010a7983 */ /* 0x001f280000300800 */
[----:B------:R-:W4:Y:S04]  /*b5030*/  LDL.LU R14, [R1+0x578] ;  /* 0x00057800010e7983 */ /* 0x000f280000300800 */
[----:B-1----:R-:W4:Y:S01]  /*b5040*/  LDL.LU R8, [R1+0x57c] ;  /* 0x00057c0001087983 */ /* 0x002f220000300800 */
[----:B------:R-:W-:-:S03]  /*b5050*/  IADD3 R20, P2, R239, R6, RZ ;  /* 0x00000006ef147210 */ /* 0x000fc60007f5e0ff */
[----:B------:R-:W4:Y:S02]  /*b5060*/  LDL.LU R241, [R1+0x404] ;  /* 0x0004040001f17983 */ /* 0x000f240000300800 */
[----:B------:R-:W-:-:S05]  /*b5070*/  IMAD.X R21, R152, 0x1, R5, P2 ;  /* 0x0000000198157824 */ /* 0x000fca00010e0605 */
[----:B------:R0:W-:Y:S02]  /*b5080*/  STL.64 [R1+0xe98], R20 ;  /* 0x000e981401007387 */ /* 0x0001e40000100a00 */
[----:B0-----:R-:W-:Y:S02]  /*b5090*/  IADD3 R20, P2, R239, R4, RZ ;  /* 0x00000004ef147210 */ /* 0x001fe40007f5e0ff */
[----:B------:R-:W-:-:S03]  /*b50a0*/  F2FP.SATFINITE.E5M2.F32.PACK_AB_MERGE_C R19, R242, R240, RZ ;  /* 0x000000f0f213723e */ /* 0x000fc600048060ff */
[----:B------:R-:W-:Y:S01]  /*b50b0*/  IMAD.X R21, R152, 0x1, R3, P2 ;  /* 0x0000000198157824 */ /* 0x000fe200010e0603 */
[----:B------:R-:W-:-:S04]  /*b50c0*/  F2FP.SATFINITE.E5M2.F32.PACK_AB_MERGE_C R15, R247, R246, RZ ;  /* 0x000000f6f70f723e */ /* 0x000fc800048060ff */
[----:B------:R-:W-:Y:S04]  /*b50d0*/  STL.64 [R1+0xe90], R20 ;  /* 0x000e901401007387 */ /* 0x000fe80000100a00 */
[----:B------:R-:W-:Y:S04]  /*b50e0*/  STL [R1+0x4a18], R19 ;  /* 0x004a181301007387 */ /* 0x000fe80000100800 */
[----:B------:R-:W4:Y:S01]  /*b50f0*/  LDL.LU R223, [R1+0x580] ;  /* 0x0005800001df7983 */ /* 0x000f220000300800 */
[----:B------:R-:W-:-:S03]  /*b5100*/  F2FP.SATFINITE.E5M2.F32.PACK_AB_MERGE_C R11, R11, R12, RZ ;  /* 0x0000000c0b0b723e */ /* 0x000fc600048060ff */
[----:B------:R-:W-:Y:S04]  /*b5110*/  STL [R1+0x4a30], R15 ;  /* 0x004a300f01007387 */ /* 0x000fe80000100800 */
        /* <DEDUP_REMOVED lines=14> */
[----:B------:R-:W-:-:S02]  /*b5200*/  SHF.R.S32.HI R152, RZ, 0x1f, R221 ;  /* 0x0000001fff987819 */ /* 0x000fc400000114dd */
[----:B------:R-:W-:-:S05]  /*b5210*/  IADD3 R20, P2, R221, R2, RZ ;  /* 0x00000002dd147210 */ /* 0x000fca0007f5e0ff */
[----:B------:R-:W-:-:S05]  /*b5220*/  IMAD.X R21, R152, 0x1, R13, P2 ;  /* 0x0000000198157824 */ /* 0x000fca00010e060d */
[----:B------:R0:W-:Y:S02]  /*b5230*/  STL.64 [R1+0xe88], R20 ;  /* 0x000e881401007387 */ /* 0x0001e40000100a00 */
[----:B0-----:R-:W-:-:S05]  /*b5240*/  IADD3 R20, P2, R221, R0, RZ ;  /* 0x00000000dd147210 */ /* 0x001fca0007f5e0ff */
[----:B------:R-:W-:Y:S01]  /*b5250*/  IMAD.X R21, R152, 0x1, R7, P2 ;  /* 0x0000000198157824 */ /* 0x000fe200010e0607 */
[----:B--2---:R-:W-:-:S05]  /*b5260*/  F2FP.SATFINITE.E5M2.F32.PACK_AB_MERGE_C R19, R243, R22, RZ ;  /* 0x00000016f313723e */ /* 0x004fca00048060ff */
[----:B------:R-:W-:Y:S01]  /*b5270*/  STL [R1+0x4a44], R19 ;  /* 0x004a441301007387 */ /* 0x000fe20000100800 */
[----:B---3--:R-:W-:-:S05]  /*b5280*/  F2FP.SATFINITE.E5M2.F32.PACK_AB_MERGE_C R15, R245, R244, RZ ;  /* 0x000000f4f50f723e */ /* 0x008fca00048060ff */
[----:B------:R-:W-:Y:S01]  /*b5290*/  STL [R1+0x4a40], R15 ;  /* 0x004a400f01007387 */ /* 0x000fe20000100800 */
[----:B----4-:R-:W-:-:S03]  /*b52a0*/  F2FP.SATFINITE.E5M2.F32.PACK_AB_MERGE_C R10, R10, R248, RZ ;  /* 0x000000f80a0a723e */ /* 0x010fc600048060ff */
[----:B------:R-:W2:Y:S04]  /*b52b0*/  LDL.LU R243, [R1+0x5b8] ;  /* 0x0005b80001f37983 */ /* 0x000ea80000300800 */
[----:B------:R-:W-:Y:S01]  /*b52c0*/  STL.64 [R1+0xe80], R20 ;  /* 0x000e801401007387 */ /* 0x000fe20000100a00 */
[----:B------:R-:W-:-:S03]  /*b52d0*/  F2FP.SATFINITE.E5M2.F32.PACK_AB_MERGE_C R8, R8, R14, RZ ;  /* 0x0000000e0808723e */ /* 0x000fc600048060ff */
[----:B------:R0:W-:Y:S04]  /*b52e0*/  STL [R1+0x4a60], R10 ;  /* 0x004a600a01007387 */ /* 0x0001e80000100800 */
[----:B------:R-:W2:Y:S04]  /*b52f0*/  LDL.LU R244, [R1+0x5bc] ;  /* 0x0005bc0001f47983 */ /* 0x000ea80000300800 */
[----:B------:R1:W-:Y:S04]  /*b5300*/  STL [R1+0x4a5c], R8 ;  /* 0x004a5c0801007387 */ /* 0x0003e80000100800 */
[----:B------:R-:W3:Y:S04]  /*b5310*/  LDL.LU R245, [R1+0x5c0] ;  /* 0x0005c00001f57983 */ /* 0x000ee80000300800 */
[----:B------:R-:W3:Y:S04]  /*b5320*/  LDL.LU R248, [R1+0x5c4] ;  /* 0x0005c40001f87983 */ /* 0x000ee80000300800 */
[----:B0-----:R-:W4:Y:S04]  /*b5330*/  LDL.LU R10, [R1+0x5c8] ;  /* 0x0005c800010a7983 */ /* 0x001f280000300800 */
[----:B------:R-:W4:Y:S04]  /*b5340*/  LDL.LU R14, [R1+0x5cc] ;  /* 0x0005cc00010e7983 */ /* 0x000f280000300800 */
[----:B-1----:R-:W4:Y:S01]  /*b5350*/  LDL.LU R8, [R1+0x408] ;  /* 0x0004080001087983 */ /* 0x002f220000300800 */
[----:B------:R-:W-:-:S05]  /*b5360*/  IADD3 R20, P2, R221, R6, RZ ;  /* 0x00000006dd147210 */ /* 0x000fca0007f5e0ff */
[----:B------:R-:W-:-:S05]  /*b5370*/  IMAD.X R21, R152, 0x1, R5, P2 ;  /* 0x0000000198157824 */ /* 0x000fca00010e0605 */
[----:B------:R0:W-:Y:S02]  /*b5380*/  STL.64 [R1+0xe78], R20 ;  /* 0x000e781401007387 */ /* 0x0001e40000100a00 */
[----:B0-----:R-:W-:-:S05]  /*b5390*/  IADD3 R20, P2, R221, R4, RZ ;  /* 0x00000004dd147210 */ /* 0x001fca0007f5e0ff */
[----:B------:R-:W-:-:S05]  /*b53a0*/  IMAD.X R21, R152, 0x1, R3, P2 ;  /* 0x0000000198157824 */ /* 0x000fca00010e0603 */
[----:B------:R0:W-:Y:S01]  /*b53b0*/  STL.64 [R1+0xe70], R20 ;  /* 0x000e701401007387 */ /* 0x0001e20000100a00 */
[----:B------:R-:W-:Y:S02]  /*b53c0*/  SHF.R.S32.HI R152, RZ, 0x1f, R241 ;  /* 0x0000001fff987819 */ /* 0x000fe400000114f1 */
[----:B------:R-:W-:Y:S02]  /*b53d0*/  F2FP.SATFINITE.E5M2.F32.PACK_AB_MERGE_C R19, R232, R229, RZ ;  /* 0x000000e5e813723e */ /* 0x000fe400048060ff */
[----:B0-----:R-:W-:-:S05]  /*b53e0*/  F2FP.SATFINITE.E5M2.F32.PACK_AB_MERGE_C R20, R226, R223, RZ ;  /* 0x000000dfe214723e */ /* 0x001fca00048060ff */
[----:B------:R0:W-:Y:S01]  /*b53f0*/  STL [R1+0x4a80], R20 ;  /* 0x004a801401007387 */ /* 0x0001e20000100800 */
[----:B------:R-:W-:Y:S02]  /*b5400*/  F2FP.SATFINITE.E5M2.F32.PACK_AB_MERGE_C R15, R237, R235, RZ ;  /* 0x000000ebed0f723e */ /* 0x000fe400048060ff */
[----:B0-----:R-:W-:Y:S01]  /*b5410*/  IADD3 R20, P2, R241, R2, RZ ;  /* 0x00000002f1147210 */ /* 0x001fe20007f5e0ff */
[----:B------:R0:W-:Y:S04]  /*b5420*/  STL [R1+0x4a74], R19 ;  /* 0x004a741301007387 */ /* 0x0001e80000100800 */
[----:B------:R-:W-:Y:S01]  /*b5430*/  IMAD.X R21, R152, 0x1, R13, P2 ;  /* 0x0000000198157824 */ /* 0x000fe200010e060d */
[----:B------:R1:W-:Y:S04]  /*b5440*/  STL [R1+0x4a94], R15 ;  /* 0x004a940f01007387 */ /* 0x0003e80000100800 */
[----:B------:R1:W-:Y:S01]  /*b5450*/  STL.64 [R1+0xe68], R20 ;  /* 0x000e681401007387 */ /* 0x0003e20000100a00 */
[----:B0-----:R-:W-:-:S02]  /*b5460*/  F2FP.SATFINITE.E5M2.F32.PACK_AB_MERGE_C R19, R239, R238, RZ ;  /* 0x000000eeef13723e */ /* 0x001fc400048060ff */
[----:B-1----:R-:W-:Y:S02]  /*b5470*/  F2FP.SATFINITE.E5M2.F32.PACK_AB_MERGE_C R15, R242, R240, RZ ;  /* 0x000000f0f20f723e */ /* 0x002fe400048060ff */
[----:B------:R-:W-:Y:S01]  /*b5480*/  IADD3 R20, P2, R241, R0, RZ ;  /* 0x00000000f1147210 */ /* 0x000fe20007f5e0ff */
[----:B------:R-:W-:Y:S04]  /*b5490*/  STL [R1+0x4a90], R19 ;  /* 0x004a901301007387 */ /* 0x000fe80000100800 */
[----:B------:R-:W-:Y:S01]  /*b54a0*/  IMAD.X R21, R152, 0x1, R7, P2 ;  /* 0x0000000198157824 */ /* 0x000fe200010e0607 */
[----:B------:R0:W-:Y:S01]  /*b54b0*/  STL [R1+0x4ab4], R15 ;  /* 0x004ab40f01007387 */ /* 0x0001e20000100800 */
[----:B------:R-:W-:-:S03]  /*b54c0*/  F2FP.SATFINITE.E5M2.F32.PACK_AB_MERGE_C R11, R11, R12, RZ ;  /* 0x0000000c0b0b723e */ /* 0x000fc600048060ff */
[----:B------:R-:W4:Y:S04]  /*b54d0*/  LDL.LU R22, [R1+0x5d0] ;  /* 0x0005d00001167983 */ /* 0x000f280000300800 */
[----:B------:R1:W-:Y:S01]  /*b54e0*/  STL.64 [R1+0xe60], R20 ;  /* 0x000e601401007387 */ /* 0x0003e20000100a00 */
[----:B0-----:R-:W-:-:S05]  /*b54f0*/  F2FP.SATFINITE.E5M2.F32.PACK_AB_MERGE_C R15, R247, R246, RZ ;  /* 0x000000f6f70f723e */ /* 0x001fca00048060ff */
[----:B------:R-:W-:Y:S04]  /*b5500*/  STL [R1+0x4aac], R15 ;  /* 0x004aac0f01007387 */ /* 0x000fe80000100800 */
[----:B------:R-:W4:Y:S01]  /*b5510*/  LDL.LU R221, [R1+0x5d4] ;  /* 0x0005d40001dd7983 */ /* 0x000f220000300800 */
[----:B-1----:R-:W-:-:S03]  /*b5520*/  IADD3 R20, P2, R241, R6, RZ ;  /* 0x00000006f1147210 */ /* 0x002fc60007f5e0ff */
[----:B------:R0:W-:Y:S02]  /*b5530*/  STL [R1+0x4ac8], R11 ;  /* 0x004ac80b01007387 */ /* 0x0001e40000100800 */
[----:B------:R-:W-:Y:S02]  /*b5540*/  IMAD.X R21, R152, 0x1, R5, P2 ;  /* 0x0000000198157824 */ /* 0x000fe400010e0605 */
[----:B------:R-:W4:Y:S04]  /*b5550*/  LDL.LU R239, [R1+0x5d8] ;  /* 0x0005d80001ef7983 */ /* 0x000f280000300800 */
[----:B------:R-:W4:Y:S04]  /*b5560*/  LDL.LU R242, [R1+0x5dc] ;  /* 0x0005dc0001f27983 */ /* 0x000f280000300800 */
[----:B------:R-:W4:Y:S04]  /*b5570*/  LDL.LU R246, [R1+0x5e0] ;  /* 0x0005e00001f67983 */ /* 0x000f280000300800 */
[----:B------:R-:W4:Y:S04]  /*b5580*/  LDL.LU R247, [R1+0x5e4] ;  /* 0x0005e40001f77983 */ /* 0x000f280000300800 */
[----:B------:R-:W4:Y:S04]  /*b5590*/  LDL.LU R12, [R1+0x5e8] ;  /* 0x0005e800010c7983 */ /* 0x000f280000300800 */
[----:B------:R1:W-:Y:S04]  /*b55a0*/  STL.64 [R1+0xe58], R20 ;  /* 0x000e581401007387 */ /* 0x0003e80000100a00 */
[----:B0-----:R-:W4:Y:S04]  /*b55b0*/  LDL.LU R11, [R1+0x5ec] ;  /* 0x0005ec00010b7983 */ /* 0x001f280000300800 */
[----:B------:R-:W4:Y:S01]  /*b55c0*/  LDL.LU R238, [R1+0x40c] ;  /* 0x00040c0001ee7983 */ /* 0x000f220000300800 */
[----:B-1----:R-:W-:-:S05]  /*b55d0*/  IADD3 R20, P2, R241, R4, RZ ;  /* 0x00000004f1147210 */ /* 0x002fca0007f5e0ff */
[----:B------:R-:W-:-:S05]  /*b55e0*/  IMAD.X R21, R152, 0x1, R3, P2 ;  /* 0x0000000198157824 */ /* 0x000fca00010e0603 */
[----:B------:R-:W-:Y:S01]  /*b55f0*/  STL.64 [R1+0xe50], R20 ;  /* 0x000e501401007387 */ /* 0x000fe20000100a00 */
[----:B--2---:R-:W-:-:S05]  /*b5600*/  F2FP.SATFINITE.E5M2.F32.PACK_AB_MERGE_C R19, R244, R243, RZ ;  /* 0x000000f3f413723e */ /* 0x004fca00048060ff */
[----:B------:R-:W-:Y:S04]  /*b5610*/  STL [R1+0x4ad4], R19 ;  /* 0x004ad41301007387 */ /* 0x000fe80000100800 */
[----:B------:R-:W2:Y:S01]  /*b5620*/  LDL.LU R223, [R1+0x5f0] ;  /* 0x0005f00001df7983 */ /* 0x000ea20000300800 */
[----:B---3--:R-:W-:-:S05]  /*b5630*/  F2FP.SATFINITE.E5M2.F32.PACK_AB_MERGE_C R15, R248, R245, RZ ;  /* 0x000000f5f80f723e */ /* 0x008fca00048060ff */
[----:B------:R0:W-:Y:S01]  /*b5640*/  STL [R1+0x4af8], R15 ;  /* 0x004af80f01007387 */ /* 0x0001e20000100800 */
[----:B----4-:R-:W-:-:S03]  /*b5650*/  F2FP.SATFINITE.E5M2.F32.PACK_AB_MERGE_C R10, R14, R10, RZ ;  /* 0x0000000a0e0a723e */ /* 0x010fc600048060ff */
[----:B------:R-:W2:Y:S01]  /*b5660*/  LDL.LU R226, [R1+0x5f4] ;  /* 0x0005f40001e27983 */ /* 0x000ea20000300800 */
[----:B------:R-:W-:-:S03]  /*b5670*/  SHF.R.S32.HI R152, RZ, 0x1f, R8 ;  /* 0x0000001fff987819 */ /* 0x000fc60000011408 */
[----:B------:R1:W-:Y:S01]  /*b5680*/  STL [R1+0x4af0], R10 ;  /* 0x004af00a01007387 */ /* 0x0003e20000100800 */
[----:B------:R-:W-:-:S03]  /*b5690*/  IADD3 R14, P2, R8, R2, RZ ;  /* 0x00000002080e7210 */ /* 0x000fc60007f5e0ff */
[----:B------:R-:W3:Y:S04]  /*b56a0*/  LDL.LU R229, [R1+0x5f8] ;  /* 0x0005f80001e57983 */ /* 0x000ee80000300800 */
[----:B------:R-:W3:Y:S01]  /*b56b0*/  LDL.LU R232, [R1+0x5fc] ;  /* 0x0005fc0001e87983 */ /* 0x000ee20000300800 */
[----:B0-----:R-:W-:-:S03]  /*b56c0*/  IMAD.X R15, R152, 0x1, R13, P2 ;  /* 0x00000001980f7824 */ /* 0x001fc600010e060d */
[----:B------:R-:W4:Y:S04]  /*b56d0*/  LDL.LU R235, [R1+0x200] ;  /* 0x0002000001eb7983 */ /* 0x000f280000300800 */
[----:B------:R-:W4:Y:S04]  /*b56e0*/  LDL.LU R237, [R1+0x204] ;  /* 0x0002040001ed7983 */ /* 0x000f280000300800 */
[----:B------:R-:W4:Y:S04]  /*b56f0*/  LDL.LU R244, [R1+0x208] ;  /* 0x0002080001f47983 */ /* 0x000f280000300800 */
[----:B------:R-:W4:Y:S04]  /*b5700*/  LDL.LU R248, [R1+0x20c] ;  /* 0x00020c0001f87983 */ /* 0x000f280000300800 */
[----:B-1----:R-:W4:Y:S04]  /*b5710*/  LDL.LU R10, [R1+0x210] ;  /* 0x00021000010a7983 */ /* 0x002f280000300800 */
[----:B------:R0:W-:Y:S04]  /*b5720*/  STL.64 [R1+0xe48], R14 ;  /* 0x000e480e01007387 */ /* 0x0001e80000100a00 */
[----:B0-----:R-:W4:Y:S04]  /*b5730*/  LDL.LU R14, [R1+0x214] ;  /* 0x00021400010e7983 */ /* 0x001f280000300800 */
[----:B------:R-:W4:Y:S04]  /*b5740*/  LDL.LU R240, [R1+0x218] ;  /* 0x0002180001f07983 */ /* 0x000f280000300800 */
[----:B------:R-:W4:Y:S04]  /*b5750*/  LDL.LU R241, [R1+0x21c] ;  /* 0x00021c0001f17983 */ /* 0x000f280000300800 */
[----:B------:R-:W4:Y:S04]  /*b5760*/  LDL.LU R243, [R1+0x220] ;  /* 0x0002200001f37983 */ /* 0x000f280000300800 */
[----:B------:R-:W4:Y:S01]  /*b5770*/  LDL.LU R245, [R1+0x224] ;  /* 0x0002240001f57983 */ /* 0x000f220000300800 */
[----:B------:R-:W-:-:S05]  /*b5780*/  IADD3 R196, P2, R8, R0, RZ ;  /* 0x0000000008c47210 */ /* 0x000fca0007f5e0ff */
[----:B------:R-:W-:Y:S01]  /*b5790*/  IMAD.X R197, R152, 0x1, R7, P2 ;  /* 0x0000000198c57824 */ /* 0x000fe200010e0607 */
[----:B------:R-:W-:Y:S02]  /*b57a0*/  IADD3 R20, P2, R8, R6, RZ ;  /* 0x0000000608147210 */ /* 0x000fe40007f5e0ff */
[----:B------:R-:W-:-:S05]  /*b57b0*/  F2FP.SATFINITE.E5M2.F32.PACK_AB_MERGE_C R22, R221, R22, RZ ;  /* 0x00000016dd16723e */ /* 0x000fca00048060ff */
[----:B------:R-:W-:Y:S01]  /*b57c0*/  STL [R1+0x529c], R22 ;  /* 0x00529c1601007387 */ /* 0x000fe20000100800 */
[----:B------:R-:W-:-:S05]  /*b57d0*/  F2FP.SATFINITE.E5M2.F32.PACK_AB_MERGE_C R21, R242, R239, RZ ;  /* 0x000000eff215723e */ /* 0x000fca00048060ff */
[----:B------:R0:W-:Y:S01]  /*b57e0*/  STL [R1+0x52a0], R21 ;  /* 0x0052a01501007387 */ /* 0x0001e20000100800 */
[----:B------:R-:W-:-:S03]  /*b57f0*/  F2FP.SATFINITE.E5M2.F32.PACK_AB_MERGE_C R15, R247, R246, RZ ;  /* 0x000000f6f70f723e */ /* 0x000fc600048060ff */
[----:B------:R-:W-:Y:S04]  /*b5800*/  STL.64 [R1+0xe40], R196 ;  /* 0x000e40c401007387 */ /* 0x000fe80000100a00 */
[----:B------:R-:W-:Y:S01]  /*b5810*/  STL [R1+0x4c20], R15 ;  /* 0x004c200f01007387 */ /* 0x000fe20000100800 */
[----:B0-----:R-:W-:Y:S01]  /*b5820*/  IMAD.X R21, R152, 0x1, R5, P2 ;  /* 0x0000000198157824 */ /* 0x001fe200010e0605 */
[----:B------:R-:W-:-:S05]  /*b5830*/  F2FP.SATFINITE.E5M2.F32.PACK_AB_MERGE_C R11, R11, R12, RZ ;  /* 0x0000000c0b0b723e */ /* 0x000fca00048060ff */
[----:B------:R0:W-:Y:S04]  /*b5840*/  STL [R1+0x4c18], R11 ;  /* 0x004c180b01007387 */ /* 0x0001e80000100800 */
[----:B------:R-:W4:Y:S04]  /*b5850*/  LDL.LU R239, [R1+0x228] ;  /* 0x0002280001ef7983 */ /* 0x000f280000300800 */
[----:B------:R-:W4:Y:S04]  /*b5860*/  LDL.LU R242, [R1+0x22c] ;  /* 0x00022c0001f27983 */ /* 0x000f280000300800 */
[----:B------:R-:W4:Y:S04]  /*b5870*/  LDL.LU R246, [R1+0x230] ;  /* 0x0002300001f67983 */ /* 0x000f280000300800 */
[----:B------:R1:W-:Y:S04]  /*b5880*/  STL.64 [R1+0xe38], R20 ;  /* 0x000e381401007387 */ /* 0x0003e80000100a00 */
[----:B------:R-:W4:Y:S04]  /*b5890*/  LDL.LU R247, [R1+0x234] ;  /* 0x0002340001f77983 */ /* 0x000f280000300800 */
[----:B------:R-:W4:Y:S04]  /*b58a0*/  LDL.LU R12, [R1+0x238] ;  /* 0x00023800010c7983 */ /* 0x000f280000300800 */
[----:B0-----:R-:W4:Y:S01]  /*b58b0*/  LDL.LU R11, [R1+0x23c] ;  /* 0x00023c00010b7983 */ /* 0x001f220000300800 */
[----:B-1----:R-:W-:-:S03]  /*b58c0*/  IADD3 R20, P2, R8, R4, RZ ;  /* 0x0000000408147210 */ /* 0x002fc60007f5e0ff */
[----:B------:R-:W4:Y:S02]  /*b58d0*/  LDL.LU R8, [R1+0xc70] ;  /* 0x000c700001087983 */ /* 0x000f240000300800 */
[----:B------:R-:W-:-:S05]  /*b58e0*/  IMAD.X R21, R152, 0x1, R3, P2 ;  /* 0x0000000198157824 */ /* 0x000fca00010e0603 */
[----:B------:R2:W-:Y:S01]  /*b58f0*/  STL.64 [R1+0xe30], R20 ;  /* 0x000e301401007387 */ /* 0x0005e20000100a00 */
[----:B------:R-:W-:Y:S02]  /*b5900*/  SHF.R.S32.HI R152, RZ, 0x1f, R238 ;  /* 0x0000001fff987819 */ /* 0x000fe400000114ee */
[----:B--2---:R-:W-:-:S05]  /*b5910*/  F2FP.SATFINITE.E5M2.F32.PACK_AB_MERGE_C R20, R226, R223, RZ ;  /* 0x000000dfe214723e */ /* 0x004fca00048060ff */
[----:B------:R0:W-:Y:S01]  /*b5920*/  STL [R1+0x4c3c], R20 ;  /* 0x004c3c1401007387 */ /* 0x0001e20000100800 */
[----:B---3--:R-:W-:Y:S02]  /*b5930*/  F2FP.SATFINITE.E5M2.F32.PACK_AB_MERGE_C R19, R232, R229, RZ ;  /* 0x000000e5e813723e */ /* 0x008fe400048060ff */
[----:B0-----:R-:W-:Y:S02]  /*b5940*/  IADD3 R20, P2, R238, R2, RZ ;  /* 0x00000002ee147210 */ /* 0x001fe40007f5e0ff */
[----:B----4-:R-:W-:Y:S01]  /*b5950*/  F2FP.SATFINITE.E5M2.F32.PACK_AB_MERGE_C R15, R237, R235, RZ ;  /* 0x000000ebed0f723e */ /* 0x010fe200048060ff */
[----:B------:R-:W-:Y:S02]  /*b5960*/  STL [R1+0x4c38], R19 ;  /* 0x004c381301007387 */ /* 0x000fe40000100800 */
[----:B------:R-:W-:Y:S02]  /*b5970*/  IMAD.X R21, R152, 0x1, R13, P2 ;  /* 0x0000000198157824 */ /* 0x000fe400010e060d */
[----:B------:R0:W-:Y:S02]  /*b5980*/  STL [R1+0x4c60], R15 ;  /* 0x004c600f01007387 */ /* 0x0001e40000100800 */
[----:B0-----:R-:W-:-:S02]  /*b5990*/  F2FP.SATFINITE.E5M2.F32.PACK_AB_MERGE_C R15, R248, R244, RZ ;  /* 0x000000f4f80f723e */ /* 0x001fc400048060ff */
[----:B------:R-:W2:Y:S04]  /*b59a0*/  LDL.LU R244, [R1+0x240] ;  /* 0x0002400001f47983 */ /* 0x000ea80000300800 */
[----:B------:R-:W-:Y:S04]  /*b59b0*/  STL.64 [R1+0xe28], R20 ;  /* 0x000e281401007387 */ /* 0x000fe80000100a00 */
[----:B------:R-:W-:Y:S01]  /*b59c0*/  STL [R1+0x4c54], R15 ;  /* 0x004c540f01007387 */ /* 0x000fe20000100800 */
[----:B------:R-:W-:-:S03]  /*b59d0*/  F2FP.SATFINITE.E5M2.F32.PACK_AB_MERGE_C R10, R14, R10, RZ ;  /* 0x0000000a0e0a723e */ /* 0x000fc600048060ff */
[----:B------:R-:W2:Y:S04]  /*b59e0*/  LDL.LU R248, [R1+0x244] ;  /* 0x0002440001f87983 */ /* 0x000ea80000300800 */
[----:B------:R0:W-:Y:S04]  /*b59f0*/  STL [R1+0x4c7c], R10 ;  /* 0x004c7c0a01007387 */ /* 0x0001e80000100800 */
[----:B0-----:R-:W3:Y:S04]  /*b5a00*/  LDL.LU R10, [R1+0x248] ;  /* 0x00024800010a7983 */ /* 0x001ee80000300800 */
[----:B------:R-:W3:Y:S01]  /*b5a10*/  LDL.LU R14, [R1+0x24c] ;  /* 0x00024c00010e7983 */ /* 0x000ee20000300800 */
[----:B------:R-:W-:-:S02]  /*b5a20*/  IADD3 R20, P2, R238, R0, RZ ;  /* 0x00000000ee147210 */ /* 0x000fc40007f5e0ff */
[----:B------:R-:W-:Y:S02]  /*b5a30*/  F2FP.SATFINITE.E5M2.F32.PACK_AB_MERGE_C R19, R241, R240, RZ ;  /* 0x000000f0f113723e */ /* 0x000fe400048060ff */
[----:B------:R-:W-:Y:S01]  /*b5a40*/  F2FP.SATFINITE.E5M2.F32.PACK_AB_MERGE_C R15, R245, R243, RZ ;  /* 0x000000f3f50f723e */ /* 0x000fe200048060ff */
[----:B------:R-:W-:Y:S01]  /*b5a50*/  IMAD.X R21, R152, 0x1, R7, P2 ;  /* 0x0000000198157824 */ /* 0x000fe200010e0607 */
[----:B------:R-:W4:Y:S04]  /*b5a60*/  LDL.LU R240, [R1+0x250] ;  /* 0x0002500001f07983 */ /* 0x000f280000300800 */
[----:B------:R0:W-:Y:S04]  /*b5a70*/  STL.64 [R1+0xe20], R20 ;  /* 0x000e201401007387 */ /* 0x0001e80000100a00 */
[----:B------:R-:W-:Y:S04]  /*b5a80*/  STL [R1+0x4c78], R19 ;  /* 0x004c781301007387 */ /* 0x000fe80000100800 */
[----:B------:R-:W4:Y:S01]  /*b5a90*/  LDL.LU R241, [R1+0x254] ;  /* 0x0002540001f17983 */ /* 0x000f220000300800 */
[----:B0-----:R-:W-:-:S03]  /*b5aa0*/  IADD3 R20, P2, R238, R6, RZ ;  /* 0x00000006ee147210 */ /* 0x001fc60007f5e0ff */
[----:B------:R-:W-:Y:S04]  /*b5ab0*/  STL [R1+0x4c94], R15 ;  /* 0x004c940f01007387 */ /* 0x000fe80000100800 */
[----:B------:R-:W4:Y:S01]  /*b5ac0*/  LDL.LU R243, [R1+0x258] ;  /* 0x0002580001f37983 */ /* 0x000f220000300800 */
[----:B------:R-:W-:-:S03]  /*b5ad0*/  IMAD.X R21, R152, 0x1, R5, P2 ;  /* 0x0000000198157824 */ /* 0x000fc600010e0605 */
[----:B------:R-:W4:Y:S04]  /*b5ae0*/  LDL.LU R245, [R1+0x25c] ;  /* 0x00025c0001f57983 */ /* 0x000f280000300800 */
[----:B------:R-:W4:Y:S04]  /*b5af0*/  LDL.LU R237, [R1+0xc74] ;  /* 0x000c740001ed7983 */ /* 0x000f280000300800 */
[----:B------:R0:W-:Y:S02]  /*b5b00*/  STL.64 [R1+0xe18], R20 ;  /* 0x000e181401007387 */ /* 0x0001e40000100a00 */
[----:B0-----:R-:W-:-:S05]  /*b5b10*/  IADD3 R20, P2, R238, R4, RZ ;  /* 0x00000004ee147210 */ /* 0x001fca0007f5e0ff */
[----:B------:R-:W-:-:S05]  /*b5b20*/  IMAD.X R21, R152, 0x1, R3, P2 ;  /* 0x0000000198157824 */ /* 0x000fca00010e0603 */
[----:B------:R-:W-:Y:S01]  /*b5b30*/  STL.64 [R1+0xe10], R20 ;  /* 0x000e101401007387 */ /* 0x000fe20000100a00 */
[----:B------:R-:W-:-:S05]  /*b5b40*/  F2FP.SATFINITE.E5M2.F32.PACK_AB_MERGE_C R19, R242, R239, RZ ;  /* 0x000000eff213723e */ /* 0x000fca00048060ff */
[----:B------:R-:W-:Y:S04]  /*b5b50*/  STL [R1+0x4c90], R19 ;  /* 0x004c901301007387 */ /* 0x000fe80000100800 */
[----:B------:R-:W4:Y:S01]  /*b5b60*/  LDL.LU R223, [R1+0x260] ;  /* 0x0002600001df7983 */ /* 0x000f220000300800 */
[----:B------:R-:W-:-:S05]  /*b5b70*/  F2FP.SATFINITE.E5M2.F32.PACK_AB_MERGE_C R15, R247, R246, RZ ;  /* 0x000000f6f70f723e */ /* 0x000fca00048060ff */
[----:B------:R-:W-:Y:S01]  /*b5b80*/  STL [R1+0x4cb0], R15 ;  /* 0x004cb00f01007387 */ /* 0x000fe20000100800 */
[----:B------:R-:W-:-:S03]  /*b5b90*/  F2FP.SATFINITE.E5M2.F32.PACK_AB_MERGE_C R11, R11, R12, RZ ;  /* 0x0000000c0b0b723e */ /* 0x000fc600048060ff */
        /* <DEDUP_REMOVED lines=12> */
[----:B------:R-:W-:Y:S01]  /*b5c60*/  IMAD.X R21, R152, 0x1, R13, P2 ;  /* 0x0000000198157824 */ /* 0x000fe200010e060d */
[----:B--2---:R-:W-:Y:S02]  /*b5c70*/  F2FP.SATFINITE.E5M2.F32.PACK_AB_MERGE_C R15, R248, R244, RZ ;  /* 0x000000f4f80f723e */ /* 0x004fe400048060ff */
[----:B------:R-:W2:Y:S04]  /*b5c80*/  LDL.LU R244, [R1+0x288] ;  /* 0x0002880001f47983 */ /* 0x000ea80000300800 */
[----:B------:R-:W-:Y:S04]  /*b5c90*/  STL.64 [R1+0xe08], R20 ;  /* 0x000e081401007387 */ /* 0x000fe80000100a00 */
[----:B------:R-:W-:Y:S04]  /*b5ca0*/  STL [R1+0x4ccc], R15 ;  /* 0x004ccc0f01007387 */ /* 0x000fe80000100800 */
[----:B------:R-:W2:Y:S01]  /*b5cb0*/  LDL.LU R248, [R1+0x28c] ;  /* 0x00028c0001f87983 */ /* 0x000ea20000300800 */
[----:B---3--:R-:W-:-:S05]  /*b5cc0*/  F2FP.SATFINITE.E5M2.F32.PACK_AB_MERGE_C R10, R14, R10, RZ ;  /* 0x0000000a0e0a723e */ /* 0x008fca00048060ff */
[----:B------:R0:W-:Y:S04]  /*b5cd0*/  STL [R1+0x4cc8], R10 ;  /* 0x004cc80a01007387 */ /* 0x0001e80000100800 */
[----:B0-----:R-:W3:Y:S04]  /*b5ce0*/  LDL.LU R10, [R1+0x290] ;  /* 0x00029000010a7983 */ /* 0x001ee80000300800 */
[----:B------:R-:W3:Y:S01]  /*b5cf0*/  LDL.LU R14, [R1+0x294] ;  /* 0x00029400010e7983 */ /* 0x000ee20000300800 */
[----:B------:R-:W-:-:S05]  /*b5d00*/  IADD3 R20, P2, R8, R0, RZ ;  /* 0x0000000008147210 */ /* 0x000fca0007f5e0ff */
[----:B------:R-:W-:Y:S01]  /*b5d10*/  IMAD.X R21, R152, 0x1, R7, P2 ;  /* 0x0000000198157824 */ /* 0x000fe200010e0607 */
[----:B----4-:R-:W-:-:S04]  /*b5d20*/  F2FP.SATFINITE.E5M2.F32.PACK_AB_MERGE_C R19, R241, R240, RZ ;  /* 0x000000f0f113723e */ /* 0x010fc800048060ff */
[----:B------:R0:W-:Y:S01]  /*b5d30*/  STL.64 [R1+0xe00], R20 ;  /* 0x000e001401007387 */ /* 0x0001e20000100a00 */
[----:B------:R-:W-:-:S03]  /*b5d40*/  F2FP.SATFINITE.E5M2.F32.PACK_AB_MERGE_C R15, R245, R243, RZ ;  /* 0x000000f3f50f723e */ /* 0x000fc600048060ff */
[----:B------:R-:W-:Y:S01]  /*b5d50*/  STL [R1+0x4ce0], R19 ;  /* 0x004ce01301007387 */ /* 0x000fe20000100800 */
[----:B0-----:R-:W-:-:S03]  /*b5d60*/  IADD3 R20, P2, R8, R6, RZ ;  /* 0x0000000608147210 */ /* 0x001fc60007f5e0ff */
[----:B------:R-:W-:Y:S02]  /*b5d70*/  STL [R1+0x4cdc], R15 ;  /* 0x004cdc0f01007387 */ /* 0x000fe40000100800 */
[----:B------:R-:W-:Y:S02]  /*b5d80*/  IMAD.X R21, R152, 0x1, R5, P2 ;  /* 0x0000000198157824 */ /* 0x000fe400010e0605 */
[----:B------:R-:W4:Y:S04]  /*b5d90*/  LDL.LU R238, [R1+0x298] ;  /* 0x0002980001ee7983 */ /* 0x000f280000300800 */
[----:B------:R-:W4:Y:S04]  /*b5da0*/  LDL.LU R239, [R1+0x29c] ;  /* 0x00029c0001ef7983 */ /* 0x000f280000300800 */
[----:B------:R-:W4:Y:S04]  /*b5db0*/  LDL.LU R240, [R1+0x2a0] ;  /* 0x0002a00001f07983 */ /* 0x000f280000300800 */
[----:B------:R0:W-:Y:S04]  /*b5dc0*/  STL.64 [R1+0xdf8], R20 ;  /* 0x000df81401007387 */ /* 0x0001e80000100a00 */
[----:B------:R-:W4:Y:S04]  /*b5dd0*/  LDL.LU R241, [R1+0x2a4] ;  /* 0x0002a40001f17983 */ /* 0x000f280000300800 */
[----:B------:R-:W4:Y:S01]  /*b5de0*/  LDL.LU R243, [R1+0x2a8] ;  /* 0x0002a80001f37983 */ /* 0x000f220000300800 */
[----:B0-----:R-:W-:-:S03]  /*b5df0*/  IADD3 R20, P2, R8, R4, RZ ;  /* 0x0000000408147210 */ /* 0x001fc60007f5e0ff */
[----:B------:R-:W4:Y:S02]  /*b5e00*/  LDL.LU R245, [R1+0x2ac] ;  /* 0x0002ac0001f57983 */ /* 0x000f240000300800 */
[----:B------:R-:W-:Y:S02]  /*b5e10*/  IMAD.X R21, R152, 0x1, R3, P2 ;  /* 0x0000000198157824 */ /* 0x000fe400010e0603 */
[----:B------:R-:W4:Y:S04]  /*b5e20*/  LDL.LU R8, [R1+0xc78] ;  /* 0x000c780001087983 */ /* 0x000f280000300800 */
[----:B------:R0:W-:Y:S01]  /*b5e30*/  STL.64 [R1+0xdf0], R20 ;  /* 0x000df01401007387 */ /* 0x0001e20000100a00 */
[----:B------:R-:W-:Y:S02]  /*b5e40*/  SHF.R.S32.HI R152, RZ, 0x1f, R237 ;  /* 0x0000001fff987819 */ /* 0x000fe400000114ed */
[----:B0-----:R-:W-:-:S05]  /*b5e50*/  F2FP.SATFINITE.E5M2.F32.PACK_AB_MERGE_C R20, R226, R223, RZ ;  /* 0x000000dfe214723e */ /* 0x001fca00048060ff */
[----:B------:R0:W-:Y:S01]  /*b5e60*/  STL [R1+0x4cf4], R20 ;  /* 0x004cf41401007387 */ /* 0x0001e20000100800 */
[----:B------:R-:W-:Y:S02]  /*b5e70*/  F2FP.SATFINITE.E5M2.F32.PACK_AB_MERGE_C R19, R232, R229, RZ ;  /* 0x000000e5e813723e */ /* 0x000fe400048060ff */
[----:B0-----:R-:W-:Y:S02]  /*b5e80*/  IADD3 R20, P2, R237, R2, RZ ;  /* 0x00000002ed147210 */ /* 0x001fe40007f5e0ff */
[----:B------:R-:W-:Y:S01]  /*b5e90*/  F2FP.SATFINITE.E5M2.F32.PACK_AB_MERGE_C R15, R242, R235, RZ ;  /* 0x000000ebf20f723e */ /* 0x000fe200048060ff */
[----:B------:R-:W-:Y:S02]  /*b5ea0*/  STL [R1+0x4cf0], R19 ;  /* 0x004cf01301007387 */ /* 0x000fe40000100800 */
[----:B------:R-:W-:Y:S02]  /*b5eb0*/  IMAD.X R21, R152, 0x1, R13, P2 ;  /* 0x0000000198157824 */ /* 0x000fe400010e060d */
[----:B------:R0:W-:Y:S02]  /*b5ec0*/  STL [R1+0x4d08], R15 ;  /* 0x004d080f01007387 */ /* 0x0001e40000100800 */
[----:B0-----:R-:W-:-:S02]  /*b5ed0*/  F2FP.SATFINITE.E5M2.F32.PACK_AB_MERGE_C R15, R247, R246, RZ ;  /* 0x000000f6f70f723e */ /* 0x001fc400048060ff */
[----:B------:R-:W-:Y:S01]  /*b5ee0*/  F2FP.SATFINITE.E5M2.F32.PACK_AB_MERGE_C R11, R11, R12, RZ ;  /* 0x0000000c0b0b723e */ /* 0x000fe200048060ff */
[----:B------:R-:W4:Y:S04]  /*b5ef0*/  LDL.LU R246, [R1+0x2b0] ;  /* 0x0002b00001f67983 */ /* 0x000f280000300800 */
[----:B------:R-:W-:Y:S04]  /*b5f00*/  STL.64 [R1+0xde8], R20 ;  /* 0x000de81401007387 */ /* 0x000fe80000100a00 */
[----:B------:R-:W-:Y:S04]  /*b5f10*/  STL [R1+0x4d04], R15 ;  /* 0x004d040f01007387 */ /* 0x000fe80000100800 */
[----:B------:R-:W4:Y:S04]  /*b5f20*/  LDL.LU R247, [R1+0x2b4] ;  /* 0x0002b40001f77983 */ /* 0x000f280000300800 */
[----:B------:R0:W-:Y:S04]  /*b5f30*/  STL [R1+0x4d20], R11 ;  /* 0x004d200b01007387 */ /* 0x0001e80000100800 */
[----:B------:R-:W4:Y:S04]  /*b5f40*/  LDL.LU R12, [R1+0x2b8] ;  /* 0x0002b800010c7983 */ /* 0x000f280000300800 */
[----:B0-----:R-:W4:Y:S01]  /*b5f50*/  LDL.LU R11, [R1+0x2bc] ;  /* 0x0002bc00010b7983 */ /* 0x001f220000300800 */
[----:B------:R-:W-:-:S03]  /*b5f60*/  IADD3 R20, P2, R237, R0, RZ ;  /* 0x00000000ed147210 */ /* 0x000fc60007f5e0ff */
[----:B------:R-:W4:Y:S02]  /*b5f70*/  LDL.LU R242, [R1+0x2c0] ;  /* 0x0002c00001f27983 */ /* 0x000f240000300800 */
[----:B------:R-:W-:-:S05]  /*b5f80*/  IMAD.X R21, R152, 0x1, R7, P2 ;  /* 0x0000000198157824 */ /* 0x000fca00010e0607 */
[----:B------:R0:W-:Y:S02]  /*b5f90*/  STL.64 [R1+0xde0], R20 ;  /* 0x000de01401007387 */ /* 0x0001e40000100a00 */
[----:B0-----:R-:W-:-:S05]  /*b5fa0*/  IADD3 R20, P2, R237, R6, RZ ;  /* 0x00000006ed147210 */ /* 0x001fca0007f5e0ff */
[----:B------:R-:W-:Y:S01]  /*b5fb0*/  IMAD.X R21, R152, 0x1, R5, P2 ;  /* 0x0000000198157824 */ /* 0x000fe200010e0605 */
[----:B--2---:R-:W-:-:S05]  /*b5fc0*/  F2FP.SATFINITE.E5M2.F32.PACK_AB_MERGE_C R15, R248, R244, RZ ;  /* 0x000000f4f80f723e */ /* 0x004fca00048060ff */
[----:B------:R-:W-:Y:S04]  /*b5fd0*/  STL [R1+0x4d1c], R15 ;  /* 0x004d1c0f01007387 */ /* 0x000fe80000100800 */
[----:B------:R-:W2:Y:S01]  /*b5fe0*/  LDL.LU R248, [R1+0x2c4] ;  /* 0x0002c40001f87983 */ /* 0x000ea20000300800 */
[----:B---3--:R-:W-:-:S05]  /*b5ff0*/  F2FP.SATFINITE.E5M2.F32.PACK_AB_MERGE_C R10, R14, R10, RZ ;  /* 0x0000000a0e0a723e */ /* 0x008fca00048060ff */
[----:B------:R0:W-:Y:S04]  /*b6000*/  STL [R1+0x4d30], R10 ;  /* 0x004d300a01007387 */ /* 0x0001e80000100800 */
[----:B0-----:R-:W3:Y:S04]  /*b6010*/  LDL.LU R10, [R1+0x2c8] ;  /* 0x0002c800010a7983 */ /* 0x001ee80000300800 */
[----:B------:R-:W3:Y:S04]  /*b6020*/  LDL.LU R14, [R1+0x2cc] ;  /* 0x0002cc00010e7983 */ /* 0x000ee80000300800 */
[----:B------:R-:W3:Y:S04]  /*b6030*/  LDL.LU R244, [R1+0xc7c] ;  /* 0x000c7c0001f47983 */ /* 0x000ee80000300800 */
[----:B------:R0:W-:Y:S02]  /*b6040*/  STL.64 [R1+0xdd8], R20 ;  /* 0x000dd81401007387 */ /* 0x0001e40000100a00 */
[----:B0-----:R-:W-:-:S05]  /*b6050*/  IADD3 R20, P2, R237, R4, RZ ;  /* 0x00000004ed147210 */ /* 0x001fca0007f5e0ff */
[----:B------:R-:W-:Y:S01]  /*b6060*/  IMAD.X R21, R152, 0x1, R3, P2 ;  /* 0x0000000198157824 */ /* 0x000fe200010e0603 */
[----:B----4-:R-:W-:-:S04]  /*b6070*/  F2FP.SATFINITE.E5M2.F32.PACK_AB_MERGE_C R19, R241, R240, RZ ;  /* 0x000000f0f113723e */ /* 0x010fc800048060ff */
[----:B------:R0:W-:Y:S02]  /*b6080*/  STL.64 [R1+0xdd0], R20 ;  /* 0x000dd01401007387 */ /* 0x0001e40000100a00 */
[----:B0-----:R-:W-:Y:S02]  /*b6090*/  F2FP.SATFINITE.E5M2.F32.PACK_AB_MERGE_C R20, R239, R238, RZ ;  /* 0x000000eeef14723e */ /* 0x001fe400048060ff */
[----:B------:R-:W-:-:S03]  /*b60a0*/  F2FP.SATFINITE.E5M2.F32.PACK_AB_MERGE_C R15, R245, R243, RZ ;  /* 0x000000f3f50f723e */ /* 0x000fc600048060ff */
[----:B------:R0:W-:Y:S04]  /*b60b0*/  STL [R1+0x4d2c], R20 ;  /* 0x004d2c1401007387 */ /* 0x0001e80000100800 */
[----:B------:R-:W4:Y:S04]  /*b60c0*/  LDL.LU R223, [R1+0x2d0] ;  /* 0x0002d00001df7983 */ /* 0x000f280000300800 */
[----:B------:R-:W-:Y:S04]  /*b60d0*/  STL [R1+0x4d44], R19 ;  /* 0x004d441301007387 */ /* 0x000fe80000100800 */
[----:B------:R-:W4:Y:S01]  /*b60e0*/  LDL.LU R226, [R1+0x2d4] ;  /* 0x0002d40001e27983 */ /* 0x000f220000300800 */
[----:B------:R-:W-:-:S02]  /*b60f0*/  SHF.R.S32.HI R152, RZ, 0x1f, R8 ;  /* 0x0000001fff987819 */ /* 0x000fc40000011408 */
[----:B0-----:R-:W-:Y:S01]  /*b6100*/  IADD3 R20, P2, R8, R2, RZ ;  /* 0x0000000208147210 */ /* 0x001fe20007f5e0ff */
[----:B------:R0:W-:Y:S04]  /*b6110*/  STL [R1+0x4d40], R15 ;  /* 0x004d400f01007387 */ /* 0x0001e80000100800 */
[----:B------:R-:W4:Y:S04]  /*b6120*/  LDL.LU R229, [R1+0x2d8] ;  /* 0x0002d80001e57983 */ /* 0x000f280000300800 */
[----:B------:R-:W4:Y:S01]  /*b6130*/  LDL.LU R232, [R1+0x2dc] ;  /* 0x0002dc0001e87983 */ /* 0x000f220000300800 */
[----:B------:R-:W-:-:S03]  /*b6140*/  IMAD.X R21, R152, 0x1, R13, P2 ;  /* 0x0000000198157824 */ /* 0x000fc600010e060d */
[----:B------:R-:W4:Y:S04]  /*b6150*/  LDL.LU R235, [R1+0x2e0] ;  /* 0x0002e00001eb7983 */ /* 0x000f280000300800 */
[----:B------:R-:W4:Y:S04]  /*b6160*/  LDL.LU R237, [R1+0x2e4] ;  /* 0x0002e40001ed7983 */ /* 0x000f280000300800 */
[----:B------:R-:W4:Y:S04]  /*b6170*/  LDL.LU R239, [R1+0x2e8] ;  /* 0x0002e80001ef7983 */ /* 0x000f280000300800 */
[----:B------:R-:W4:Y:S04]  /*b6180*/  LDL.LU R240, [R1+0x2ec] ;  /* 0x0002ec0001f07983 */ /* 0x000f280000300800 */
[----:B------:R-:W4:Y:S04]  /*b6190*/  LDL.LU R241, [R1+0x2f0] ;  /* 0x0002f00001f17983 */ /* 0x000f280000300800 */
[----:B------:R-:W4:Y:S04]  /*b61a0*/  LDL.LU R243, [R1+0x2f4] ;  /* 0x0002f40001f37983 */ /* 0x000f280000300800 */
[----:B------:R-:W4:Y:S04]  /*b61b0*/  LDL.LU R245, [R1+0x2f8] ;  /* 0x0002f80001f57983 */ /* 0x000f280000300800 */
[----:B------:R1:W-:Y:S01]  /*b61c0*/  STL.64 [R1+0xdc8], R20 ;  /* 0x000dc81401007387 */ /* 0x0003e20000100a00 */
[----:B0-----:R-:W-:-:S05]  /*b61d0*/  F2FP.SATFINITE.E5M2.F32.PACK_AB_MERGE_C R15, R247, R246, RZ ;  /* 0x000000f6f70f723e */ /* 0x001fca00048060ff */
[----:B------:R-:W-:Y:S04]  /*b61e0*/  STL [R1+0x4d54], R15 ;  /* 0x004d540f01007387 */ /* 0x000fe80000100800 */
[----:B------:R-:W4:Y:S01]  /*b61f0*/  LDL.LU R246, [R1+0x2fc] ;  /* 0x0002fc0001f67983 */ /* 0x000f220000300800 */
[----:B------:R-:W-:-:S05]  /*b6200*/  F2FP.SATFINITE.E5M2.F32.PACK_AB_MERGE_C R11, R11, R12, RZ ;  /* 0x0000000c0b0b723e */ /* 0x000fca00048060ff */
[----:B------:R0:W-:Y:S04]  /*b6210*/  STL [R1+0x4d50], R11 ;  /* 0x004d500b01007387 */ /* 0x0001e80000100800 */
[----:B------:R-:W4:Y:S04]  /*b6220*/  LDL.LU R247, [R1+0x300] ;  /* 0x0003000001f77983 */ /* 0x000f280000300800 */
[----:B------:R-:W4:Y:S01]  /*b6230*/  LDL.LU R12, [R1+0x304] ;  /* 0x00030400010c7983 */ /* 0x000f220000300800 */
[----:B-1----:R-:W-:-:S03]  /*b6240*/  IADD3 R20, P2, R8, R0, RZ ;  /* 0x0000000008147210 */ /* 0x002fc60007f5e0ff */
[----:B0-----:R-:W4:Y:S02]  /*b6250*/  LDL.LU R11, [R1+0xc80] ;  /* 0x000c8000010b7983 */ /* 0x001f240000300800 */
[----:B------:R-:W-:-:S05]  /*b6260*/  IMAD.X R21, R152, 0x1, R7, P2 ;  /* 0x0000000198157824 */ /* 0x000fca00010e0607 */
[----:B------:R-:W-:Y:S01]  /*b6270*/  STL.64 [R1+0xdc0], R20 ;  /* 0x000dc01401007387 */ /* 0x000fe20000100a00 */
[----:B--2---:R-:W-:-:S05]  /*b6280*/  F2FP.SATFINITE.E5M2.F32.PACK_AB_MERGE_C R19, R248, R242, RZ ;  /* 0x000000f2f813723e */ /* 0x004fca00048060ff */
[----:B------:R-:W-:Y:S01]  /*b6290*/  STL [R1+0x4d64], R19 ;  /* 0x004d641301007387 */ /* 0x000fe20000100800 */
[----:B---3--:R-:W-:Y:S02]  /*b62a0*/  F2FP.SATFINITE.E5M2.F32.PACK_AB_MERGE_C R10, R14, R10, RZ ;  /* 0x0000000a0e0a723e */ /* 0x008fe400048060ff */
[----:B------:R-:W-:-:S05]  /*b62b0*/  IADD3 R14, P2, R8, R6, RZ ;  /* 0x00000006080e7210 */ /* 0x000fca0007f5e0ff */
[----:B------:R-:W-:Y:S01]  /*b62c0*/  IMAD.X R15, R152, 0x1, R5, P2 ;  /* 0x00000001980f7824 */ /* 0x000fe200010e0605 */
[----:B------:R-:W-:Y:S04]  /*b62d0*/  STL [R1+0x4d60], R10 ;  /* 0x004d600a01007387 */ /* 0x000fe80000100800 */
[----:B------:R0:W-:Y:S04]  /*b62e0*/  STL.64 [R1+0xdb8], R14 ;  /* 0x000db80e01007387 */ /* 0x0001e80000100a00 */
[----:B------:R-:W2:Y:S04]  /*b62f0*/  LDL.LU R238, [R1+0x308] ;  /* 0x0003080001ee7983 */ /* 0x000ea80000300800 */
[----:B------:R-:W2:Y:S01]  /*b6300*/  LDL.LU R242, [R1+0x30c] ;  /* 0x00030c0001f27983 */ /* 0x000ea20000300800 */
[----:B0-----:R-:W-:-:S03]  /*b6310*/  IADD3 R14, P2, R8, R4, RZ ;  /* 0x00000004080e7210 */ /* 0x001fc60007f5e0ff */
[----:B------:R-:W3:Y:S02]  /*b6320*/  LDL.LU R248, [R1+0x310] ;  /* 0x0003100001f87983 */ /* 0x000ee40000300800 */
[----:B------:R-:W-:-:S05]  /*b6330*/  IMAD.X R15, R152, 0x1, R3, P2 ;  /* 0x00000001980f7824 */ /* 0x000fca00010e0603 */
[----:B------:R0:W-:Y:S04]  /*b6340*/  STL.64 [R1+0xdb0], R14 ;  /* 0x000db00e01007387 */ /* 0x0001e80000100a00 */
[----:B------:R-:W3:Y:S04]  /*b6350*/  LDL.LU R10, [R1+0x314] ;  /* 0x00031400010a7983 */ /* 0x000ee80000300800 */
[----:B0-----:R-:W3:Y:S04]  /*b6360*/  LDL.LU R14, [R1+0x318] ;  /* 0x00031800010e7983 */ /* 0x001ee80000300800 */
[----:B------:R-:W3:Y:S01]  /*b6370*/  LDL.LU R8, [R1+0x31c] ;  /* 0x00031c0001087983 */ /* 0x000ee20000300800 */
[----:B------:R-:W-:-:S02]  /*b6380*/  SHF.R.S32.HI R152, RZ, 0x1f, R244 ;  /* 0x0000001fff987819 */ /* 0x000fc400000114f4 */
[----:B----4-:R-:W-:-:S05]  /*b6390*/  F2FP.SATFINITE.E5M2.F32.PACK_AB_MERGE_C R20, R226, R223, RZ ;  /* 0x000000dfe214723e */ /* 0x010fca00048060ff */
[----:B------:R0:W-:Y:S01]  /*b63a0*/  STL [R1+0x4d78], R20 ;  /* 0x004d781401007387 */ /* 0x0001e20000100800 */
[----:B------:R-:W-:Y:S02]  /*b63b0*/  F2FP.SATFINITE.E5M2.F32.PACK_AB_MERGE_C R19, R232, R229, RZ ;  /* 0x000000e5e813723e */ /* 0x000fe400048060ff */
[----:B0-----:R-:W-:Y:S02]  /*b63c0*/  IADD3 R20, P2, R244, R2, RZ ;  /* 0x00000002f4147210 */ /* 0x001fe40007f5e0ff */
[----:B------:R-:W-:-:S03]  /*b63d0*/  F2FP.SATFINITE.E5M2.F32.PACK_AB_MERGE_C R15, R237, R235, RZ ;  /* 0x000000ebed0f723e */ /* 0x000fc600048060ff */
[----:B------:R-:W-:Y:S01]  /*b63e0*/  IMAD.X R21, R152, 0x1, R13, P2 ;  /* 0x0000000198157824 */ /* 0x000fe200010e060d */
[----:B------:R0:W-:Y:S04]  /*b63f0*/  STL [R1+0x4d70], R19 ;  /* 0x004d701301007387 */ /* 0x0001e80000100800 */
[----:B------:R1:W-:Y:S01]  /*b6400*/  STL [R1+0x4d88], R15 ;  /* 0x004d880f01007387 */ /* 0x0003e20000100800 */
[----:B0-----:R-:W-:-:S03]  /*b6410*/  F2FP.SATFINITE.E5M2.F32.PACK_AB_MERGE_C R19, R240, R239, RZ ;  /* 0x000000eff013723e */ /* 0x001fc600048060ff */
[----:B------:R-:W4:Y:S01]  /*b6420*/  LDL.LU R239, [R1+0x320] ;  /* 0x0003200001ef7983 */ /* 0x000f220000300800 */
[----:B-1----:R-:W-:-:S03]  /*b6430*/  F2FP.SATFINITE.E5M2.F32.PACK_AB_MERGE_C R15, R243, R241, RZ ;  /* 0x000000f1f30f723e */ /* 0x002fc600048060ff */
[----:B------:R0:W-:Y:S04]  /*b6440*/  STL.64 [R1+0xda8], R20 ;  /* 0x000da81401007387 */ /* 0x0001e80000100a00 */
[----:B------:R-:W-:Y:S04]  /*b6450*/  STL [R1+0x4d84], R19 ;  /* 0x004d841301007387 */ /* 0x000fe80000100800 */
[----:B------:R-:W4:Y:S01]  /*b6460*/  LDL.LU R243, [R1+0x324] ;  /* 0x0003240001f37983 */ /* 0x000f220000300800 */
[----:B0-----:R-:W-:-:S03]  /*b6470*/  IADD3 R20, P2, R244, R0, RZ ;  /* 0x00000000f4147210 */ /* 0x001fc60007f5e0ff */
[----:B------:R0:W-:Y:S02]  /*b6480*/  STL [R1+0x4d9c], R15 ;  /* 0x004d9c0f01007387 */ /* 0x0001e40000100800 */
[----:B------:R-:W-:Y:S02]  /*b6490*/  IMAD.X R21, R152, 0x1, R7, P2 ;  /* 0x0000000198157824 */ /* 0x000fe400010e0607 */
[----:B------:R-:W4:Y:S04]  /*b64a0*/  LDL.LU R240, [R1+0x328] ;  /* 0x0003280001f07983 */ /* 0x000f280000300800 */
[----:B------:R-:W4:Y:S01]  /*b64b0*/  LDL.LU R241, [R1+0x32c] ;  /* 0x00032c0001f17983 */ /* 0x000f220000300800 */
[----:B0-----:R-:W-:Y:S02]  /*b64c0*/  F2FP.SATFINITE.E5M2.F32.PACK_AB_MERGE_C R15, R246, R245, RZ ;  /* 0x000000f5f60f723e */ /* 0x001fe400048060ff */
[----:B------:R-:W-:-:S05]  /*b64d0*/  F2FP.SATFINITE.E5M2.F32.PACK_AB_MERGE_C R226, R12, R247, RZ ;  /* 0x000000f70ce2723e */ /* 0x000fca00048060ff */
[----:B------:R-:W-:Y:S04]  /*b64e0*/  STL [R1+0x52a4], R226 ;  /* 0x0052a4e201007387 */ /* 0x000fe80000100800 */
[----:B------:R0:W-:Y:S04]  /*b64f0*/  STL.64 [R1+0xda0], R20 ;  /* 0x000da01401007387 */ /* 0x0001e80000100a00 */
[----:B------:R-:W-:Y:S04]  /*b6500*/  STL [R1+0x4d98], R15 ;  /* 0x004d980f01007387 */ /* 0x000fe80000100800 */
[----:B------:R-:W4:Y:S01]  /*b6510*/  LDL.LU R245, [R1+0x330] ;  /* 0x0003300001f57983 */ /* 0x000f220000300800 */
[----:B0-----:R-:W-:-:S03]  /*b6520*/  IADD3 R20, P2, R244, R6, RZ ;  /* 0x00000006f4147210 */ /* 0x001fc60007f5e0ff */
[----:B------:R-:W4:Y:S02]  /*b6530*/  LDL.LU R12, [R1+0x334] ;  /* 0x00033400010c7983 */ /* 0x000f240000300800 */
[----:B------:R-:W-:Y:S02]  /*b6540*/  IMAD.X R21, R152, 0x1, R5, P2 ;  /* 0x0000000198157824 */ /* 0x000fe400010e0605 */
[----:B------:R-:W4:Y:S04]  /*b6550*/  LDL.LU R246, [R1+0x338] ;  /* 0x0003380001f67983 */ /* 0x000f280000300800 */
[----:B------:R0:W-:Y:S04]  /*b6560*/  STL.64 [R1+0xd98], R20 ;  /* 0x000d981401007387 */ /* 0x0001e80000100a00 */
[----:B------:R-:W4:Y:S01]  /*b6570*/  LDL.LU R247, [R1+0x33c] ;  /* 0x00033c0001f77983 */ /* 0x000f220000300800 */
[----:B0-----:R-:W-:-:S03]  /*b6580*/  IADD3 R20, P2, R244, R4, RZ ;  /* 0x00000004f4147210 */ /* 0x001fc60007f5e0ff */
[----:B------:R-:W4:Y:S02]  /*b6590*/  LDL.LU R244, [R1+0xc84] ;  /* 0x000c840001f47983 */ /* 0x000f240000300800 */
[----:B------:R-:W-:Y:S01]  /*b65a0*/  IMAD.X R21, R152, 0x1, R3, P2 ;  /* 0x0000000198157824 */ /* 0x000fe200010e0603 */
[----:B------:R-:W-:Y:S02]  /*b65b0*/  SHF.R.S32.HI R152, RZ, 0x1f, R11 ;  /* 0x0000001fff987819 */ /* 0x000fe4000001140b */
[----:B--2---:R-:W-:-:S05]  /*b65c0*/  F2FP.SATFINITE.E5M2.F32.PACK_AB_MERGE_C R223, R242, R238, RZ ;  /* 0x000000eef2df723e */ /* 0x004fca00048060ff */
[----:B------:R-:W-:Y:S04]  /*b65d0*/  STL [R1+0x52a8], R223 ;  /* 0x0052a8df01007387 */ /* 0x000fe80000100800 */
[----:B------:R-:W-:Y:S01]  /*b65e0*/  STL.64 [R1+0xd90], R20 ;  /* 0x000d901401007387 */ /* 0x000fe20000100a00 */
[----:B---3--:R-:W-:-:S05]  /*b65f0*/  F2FP.SATFINITE.E5M2.F32.PACK_AB_MERGE_C R235, R10, R248, RZ ;  /* 0x000000f80aeb723e */ /* 0x008fca00048060ff */
[----:B------:R-:W-:Y:S01]  /*b6600*/  STL [R1+0x52ac], R235 ;  /* 0x0052aceb01007387 */ /* 0x000fe20000100800 */
[----:B------:R-:W-:Y:S02]  /*b6610*/  F2FP.SATFINITE.E5M2.F32.PACK_AB_MERGE_C R232, R8, R14, RZ ;  /* 0x0000000e08e8723e */ /* 0x000fe400048060ff */
[----:B------:R-:W-:-:S03]  /*b6620*/  IADD3 R14, P2, R11, R2, RZ ;  /* 0x000000020b0e7210 */ /* 0x000fc60007f5e0ff */
[----:B------:R-:W-:Y:S02]  /*b6630*/  STL [R1+0x52b0], R232 ;  /* 0x0052b0e801007387 */ /* 0x000fe40000100800 */
[----:B------:R-:W-:Y:S02]  /*b6640*/  IMAD.X R15, R152, 0x1, R13, P2 ;  /* 0x00000001980f7824 */ /* 0x000fe400010e060d */
[----:B------:R-:W2:Y:S04]  /*b6650*/  LDL.LU R198, [R1+0x340] ;  /* 0x0003400001c67983 */ /* 0x000ea80000300800 */
[----:B------:R-:W2:Y:S04]  /*b6660*/  LDL.LU R242, [R1+0x344] ;  /* 0x0003440001f27983 */ /* 0x000ea80000300800 */
[----:B------:R-:W3:Y:S04]  /*b6670*/  LDL.LU R248, [R1+0x348] ;  /* 0x0003480001f87983 */ /* 0x000ee80000300800 */
[----:B------:R0:W-:Y:S04]  /*b6680*/  STL.64 [R1+0xd88], R14 ;  /* 0x000d880e01007387 */ /* 0x0001e80000100a00 */
[----:B0-----:R-:W3:Y:S04]  /*b6690*/  LDL.LU R14, [R1+0x34c] ;  /* 0x00034c00010e7983 */ /* 0x001ee80000300800 */
[----:B------:R-:W3:Y:S04]  /*b66a0*/  LDL.LU R10, [R1+0x350] ;  /* 0x00035000010a7983 */ /* 0x000ee80000300800 */
[----:B------:R-:W3:Y:S01]  /*b66b0*/  LDL.LU R8, [R1+0x354] ;  /* 0x0003540001087983 */ /* 0x000ee20000300800 */
[----:B------:R-:W-:-:S05]  /*b66c0*/  IADD3 R20, P2, R11, R0, RZ ;  /* 0x000000000b147210 */ /* 0x000fca0007f5e0ff */
[----:B------:R-:W-:Y:S01]  /*b66d0*/  IMAD.X R21, R152, 0x1, R7, P2 ;  /* 0x0000000198157824 */ /* 0x000fe200010e0607 */
[----:B----4-:R-:W-:-:S05]  /*b66e0*/  F2FP.SATFINITE.E5M2.F32.PACK_AB_MERGE_C R243, R243, R239, RZ ;  /* 0x000000eff3f3723e */ /* 0x010fca00048060ff */
[----:B------:R-:W-:Y:S01]  /*b66f0*/  STL [R1+0x52b4], R243 ;  /* 0x0052b4f301007387 */ /* 0x000fe20000100800 */
[----:B------:R-:W-:-:S05]  /*b6700*/  F2FP.SATFINITE.E5M2.F32.PACK_AB_MERGE_C R241, R241, R240, RZ ;  /* 0x000000f0f1f1723e */ /* 0x000fca00048060ff */
[----:B------:R-:W-:Y:S04]  /*b6710*/  STL [R1+0x52b8], R241 ;  /* 0x0052b8f101007387 */ /* 0x000fe80000100800 */
[----:B------:R-:W4:Y:S04]  /*b6720*/  LDL.LU R196, [R1+0x358] ;  /* 0x0003580001c47983 */ /* 0x000f280000300800 */
[----:B------:R-:W4:Y:S04]  /*b6730*/  LDL.LU R190, [R1+0x35c] ;  /* 0x00035c0001be7983 */ /* 0x000f280000300800 */
[----:B------:R-:W4:Y:S04]  /*b6740*/  LDL.LU R189, [R1+0x360] ;  /* 0x0003600001bd7983 */ /* 0x000f280000300800 */
[----:B------:R0:W-:Y:S04]  /*b6750*/  STL.64 [R1+0xd80], R20 ;  /* 0x000d801401007387 */ /* 0x0001e80000100a00 */
[----:B------:R-:W4:Y:S01]  /*b6760*/  LDL.LU R19, [R1+0x364] ;  /* 0x0003640001137983 */ /* 0x000f220000300800 */
[----:B0-----:R-:W-:-:S05]  /*b6770*/  IADD3 R20, P2, R11, R6, RZ ;  /* 0x000000060b147210 */ /* 0x001fca0007f5e0ff */
[----:B------:R-:W-:Y:S01]  /*b6780*/  IMAD.X R21, R152, 0x1, R5, P2 ;  /* 0x0000000198157824 */ /* 0x000fe200010e0605 */
[----:B------:R-:W-:-:S05]  /*b6790*/  F2FP.SATFINITE.E5M2.F32.PACK_AB_MERGE_C R12, R12, R245, RZ ;  /* 0x000000f50c0c723e */ /* 0x000fca00048060ff */
[----:B------:R-:W-:Y:S01]  /*b67a0*/  STL [R1+0x52bc], R12 ;  /* 0x0052bc0c01007387 */ /* 0x000fe20000100800 */
[----:B------:R-:W-:-:S05]  /*b67b0*/  F2FP.SATFINITE.E5M2.F32.PACK_AB_MERGE_C R247, R247, R246, RZ ;  /* 0x000000f6f7f7723e */ /* 0x000fca00048060ff */
[----:B------:R-:W-:Y:S04]  /*b67c0*/  STL [R1+0x52c0], R247 ;  /* 0x0052c0f701007387 */ /* 0x000fe80000100800 */
[----:B------:R0:W-:Y:S04]  /*b67d0*/  STL.64 [R1+0xd78], R20 ;  /* 0x000d781401007387 */ /* 0x0001e80000100a00 */
[----:B------:R-:W4:Y:S04]  /*b67e0*/  LDL.LU R197, [R1+0x368] ;  /* 0x0003680001c57983 */ /* 0x000f280000300800 */
[----:B------:R-:W4:Y:S01]  /*b67f0*/  LDL.LU R221, [R1+0x36c] ;  /* 0x00036c0001dd7983 */ /* 0x000f220000300800 */
[----:B0-----:R-:W-:-:S03]  /*b6800*/  IADD3 R20, P2, R11, R4, RZ ;  /* 0x000000040b147210 */ /* 0x001fc60007f5e0ff */
[----:B------:R-:W4:Y:S02]  /*b6810*/  LDL.LU R229, [R1+0x370] ;  /* 0x0003700001e57983 */ /* 0x000f240000300800 */
[----:B------:R-:W-:-:S05]  /*b6820*/  IMAD.X R21, R152, 0x1, R3, P2 ;  /* 0x0000000198157824 */ /* 0x000fca00010e0603 */
[----:B------:R0:W-:Y:S04]  /*b6830*/  STL.64 [R1+0xc78], R20 ;  /* 0x000c781401007387 */ /* 0x0001e80000100a00 */
[----:B------:R-:W4:Y:S04]  /*b6840*/  LDL.LU R238, [R1+0x374] ;  /* 0x0003740001ee7983 */ /* 0x000f280000300800 */
[----:B------:R-:W4:Y:S04]  /*b6850*/  LDL.LU R237, [R1+0x378] ;  /* 0x0003780001ed7983 */ /* 0x000f280000300800 */
[----:B------:R-:W4:Y:S04]  /*b6860*/  LDL.LU R239, [R1+0x37c] ;  /* 0x00037c0001ef7983 */ /* 0x000f280000300800 */
[----:B------:R-:W4:Y:S04]  /*b6870*/  LDL.LU R240, [R1+0x380] ;  /* 0x0003800001f07983 */ /* 0x000f280000300800 */
[----:B------:R-:W4:Y:S04]  /*b6880*/  LDL.LU R245, [R1+0x384] ;  /* 0x0003840001f57983 */ /* 0x000f280000300800 */
[----:B------:R-:W4:Y:S04]  /*b6890*/  LDL.LU R246, [R1+0x388] ;  /* 0x0003880001f67983 */ /* 0x000f280000300800 */
[----:B------:R-:W4:Y:S01]  /*b68a0*/  LDL.LU R11, [R1+0x38c] ;  /* 0x00038c00010b7983 */ /* 0x000f220000300800 */
[----:B------:R-:W-:-:S03]  /*b68b0*/  SHF.R.S32.HI R152, RZ, 0x1f, R244 ;  /* 0x0000001fff987819 */ /* 0x000fc600000114f4 */
[----:B0-----:R-:W4:Y:S01]  /*b68c0*/  LDL.LU R20, [R1+0xc88] ;  /* 0x000c880001147983 */ /* 0x001f220000300800 */
[----:B--2---:R-:W-:-:S05]  /*b68d0*/  F2FP.SATFINITE.E5M2.F32.PACK_AB_MERGE_C R249, R242, R198, RZ ;  /* 0x000000c6f2f9723e */ /* 0x004fca00048060ff */
[----:B------:R-:W-:Y:S01]  /*b68e0*/  STL [R1+0x52c4], R249 ;  /* 0x0052c4f901007387 */ /* 0x000fe20000100800 */
[----:B---3--:R-:W-:-:S05]  /*b68f0*/  F2FP.SATFINITE.E5M2.F32.PACK_AB_MERGE_C R14, R14, R248, RZ ;  /* 0x000000f80e0e723e */ /* 0x008fca00048060ff */
[----:B------:R0:W-:Y:S01]  /*b6900*/  STL [R1+0x52c8], R14 ;  /* 0x0052c80e01007387 */ /* 0x0001e20000100800 */
[----:B------:R-:W-:Y:S02]  /*b6910*/  F2FP.SATFINITE.E5M2.F32.PACK_AB_MERGE_C R226, R8, R10, RZ ;  /* 0x0000000a08e2723e */ /* 0x000fe400048060ff */
[----:B0-----:R-:W-:-:S03]  /*b6920*/  IADD3 R14, P2, R244, R2, RZ ;  /* 0x00000002f40e7210 */ /* 0x001fc60007f5e0ff */
[----:B------:R-:W-:Y:S02]  /*b6930*/  STL [R1+0x52cc], R226 ;  /* 0x0052cce201007387 */ /* 0x000fe40000100800 */
[----:B------:R-:W-:Y:S02]  /*b6940*/  IMAD.X R15, R152, 0x1, R13, P2 ;  /* 0x00000001980f7824 */ /* 0x000fe400010e060d */
[----:B------:R-:W2:Y:S04]  /*b6950*/  LDL.LU R242, [R1+0x390] ;  /* 0x0003900001f27983 */ /* 0x000ea80000300800 */
[----:B------:R-:W2:Y:S04]  /*b6960*/  LDL.LU R248, [R1+0x394] ;  /* 0x0003940001f87983 */ /* 0x000ea80000300800 */
[----:B------:R-:W3:Y:S04]  /*b6970*/  LDL.LU R10, [R1+0x398] ;  /* 0x00039800010a7983 */ /* 0x000ee80000300800 */
[----:B------:R0:W-:Y:S04]  /*b6980*/  STL.64 [R1+0xc70], R14 ;  /* 0x000c700e01007387 */ /* 0x0001e80000100a00 */
[----:B------:R-:W3:Y:S01]  /*b6990*/  LDL.LU R8, [R1+0x39c] ;  /* 0x00039c0001087983 */ /* 0x000ee20000300800 */
[----:B0-----:R-:W-:-:S02]  /*b69a0*/  IADD3 R14, P2, R244, R0, RZ ;  /* 0x00000000f40e7210 */ /* 0x001fc40007f5e0ff */
[----:B----4-:R-:W-:-:S03]  /*b69b0*/  F2FP.SATFINITE.E5M2.F32.PACK_AB_MERGE_C R22, R190, R196, RZ ;  /* 0x000000c4be16723e */ /* 0x010fc600048060ff */
[----:B------:R-:W-:Y:S02]  /*b69c0*/  IMAD.X R15, R152, 0x1, R7, P2 ;  /* 0x00000001980f7824 */ /* 0x000fe400010e0607 */
        /* <DEDUP_REMOVED lines=18> */
[----:B------:R-:W4:Y:S01]  /*b6af0*/  LDL.LU R244, [R1+0x3b4] ;  /* 0x0003b40001f47983 */ /* 0x000f220000300800 */
[----:B------:R-:W-:Y:S01]  /*b6b00*/  F2FP.SATFINITE.E5M2.F32.PACK_AB_MERGE_C R226, R239, R237, RZ ;  /* 0x000000edefe2723e */ /* 0x000fe200048060ff */
[----:B------:R-:W-:Y:S01]  /*b6b10*/  IMAD.X R15, R152, 0x1, R3, P2 ;  /* 0x00000001980f7824 */ /* 0x000fe200010e0603 */
[----:B------:R-:W-:Y:S02]  /*b6b20*/  F2FP.SATFINITE.E5M2.F32.PACK_AB_MERGE_C R12, R245, R240, RZ ;  /* 0x000000f0f50c723e */ /* 0x000fe400048060ff */
[----:B------:R-:W-:Y:S02]  /*b6b30*/  F2FP.SATFINITE.E5M2.F32.PACK_AB_MERGE_C R11, R11, R246, RZ ;  /* 0x000000f60b0b723e */ /* 0x000fe400048060ff */
[----:B------:R-:W-:Y:S04]  /*b6b40*/  STL.64 [R1+0xbe8], R14 ;  /* 0x000be80e01007387 */ /* 0x000fe80000100a00 */
[----:B------:R-:W-:Y:S04]  /*b6b50*/  STL [R1+0x52e0], R226 ;  /* 0x0052e0e201007387 */ /* 0x000fe80000100800 */
[----:B------:R-:W4:Y:S04]  /*b6b60*/  LDL.LU R239, [R1+0x3b8] ;  /* 0x0003b80001ef7983 */ /* 0x000f280000300800 */
[----:B------:R-:W-:Y:S04]  /*b6b70*/  STL [R1+0x4a6c], R12 ;  /* 0x004a6c0c01007387 */ /* 0x000fe80000100800 */
[----:B------:R-:W4:Y:S04]  /*b6b80*/  LDL.LU R245, [R1+0x3bc] ;  /* 0x0003bc0001f57983 */ /* 0x000f280000300800 */
[----:B------:R0:W-:Y:S04]  /*b6b90*/  STL [R1+0x4a70], R11 ;  /* 0x004a700b01007387 */ /* 0x0001e80000100800 */
[----:B------:R-:W4:Y:S04]  /*b6ba0*/  LDL.LU R246, [R1+0x3c0] ;  /* 0x0003c00001f67983 */ /* 0x000f280000300800 */
[----:B0-----:R-:W4:Y:S01]  /*b6bb0*/  LDL.LU R11, [R1+0x3c4] ;  /* 0x0003c400010b7983 */ /* 0x001f220000300800 */
[----:B------:R-:W-:-:S02]  /*b6bc0*/  SHF.R.S32.HI R152, RZ, 0x1f, R20 ;  /* 0x0000001fff987819 */ /* 0x000fc40000011414 */
[----:B------:R-:W-:Y:S01]  /*b6bd0*/  IADD3 R14, P2, R20, R2, RZ ;  /* 0x00000002140e7210 */ /* 0x000fe20007f5e0ff */
[----:B------:R-:W4:Y:S04]  /*b6be0*/  LDL.LU R221, [R1+0x3c8] ;  /* 0x0003c80001dd7983 */ /* 0x000f280000300800 */
        /* <DEDUP_REMOVED lines=9> */
[----:B------:R-:W3:Y:S04]  /*b6c80*/  LDL.LU R248, [R1+0x3d0] ;  /* 0x0003d00001f87983 */ /* 0x000ee80000300800 */
[----:B------:R-:W3:Y:S04]  /*b6c90*/  LDL.LU R10, [R1+0x3d4] ;  /* 0x0003d400010a7983 */ /* 0x000ee80000300800 */
[----:B------:R-:W3:Y:S04]  /*b6ca0*/  LDL.LU R237, [R1+0x3d8] ;  /* 0x0003d80001ed7983 */ /* 0x000ee80000300800 */
[----:B------:R-:W3:Y:S04]  /*b6cb0*/  LDL.LU R240, [R1+0x3dc] ;  /* 0x0003dc0001f07983 */ /* 0x000ee80000300800 */
[----:B------:R-:W3:Y:S04]  /*b6cc0*/  LDL.LU R242, [R1+0x3e0] ;  /* 0x0003e00001f27983 */ /* 0x000ee80000300800 */
[----:B------:R4:W-:Y:S04]  /*b6cd0*/  STL.64 [R1+0xbd8], R14 ;  /* 0x000bd80e01007387 */ /* 0x0009e80000100a00 */
[----:B0-----:R-:W3:Y:S01]  /*b6ce0*/  LDL.LU R8, [R1+0x3e4] ;  /* 0x0003e40001087983 */ /* 0x001ee20000300800 */
[----:B----4-:R-:W-:-:S02]  /*b6cf0*/  F2FP.SATFINITE.E5M2.F32.PACK_AB_MERGE_C R14, R190, R196, RZ ;  /* 0x000000c4be0e723e */ /* 0x010fc400048060ff */
[----:B------:R-:W-:Y:S02]  /*b6d00*/  F2FP.SATFINITE.E5M2.F32.PACK_AB_MERGE_C R12, R19, R189, RZ ;  /* 0x000000bd130c723e */ /* 0x000fe400048060ff */
[----:B------:R-:W4:Y:S04]  /*b6d10*/  LDL.LU R19, [R1+0xc90] ;  /* 0x000c900001137983 */ /* 0x000f280000300800 */
[----:B------:R0:W-:Y:S02]  /*b6d20*/  STL [R1+0x4a38], R14 ;  /* 0x004a380e01007387 */ /* 0x0001e40000100800 */
[----:B0-----:R-:W-:Y:S02]  /*b6d30*/  IADD3 R14, P2, R20, R6, RZ ;  /* 0x00000006140e7210 */ /* 0x001fe40007f5e0ff */
[----:B------:R-:W-:Y:S03]  /*b6d40*/  STL [R1+0x4a3c], R12 ;  /* 0x004a3c0c01007387 */ /* 0x000fe60000100800 */
[----:B------:R-:W-:-:S05]  /*b6d50*/  IMAD.X R15, R152, 0x1, R5, P2 ;  /* 0x00000001980f7824 */ /* 0x000fca00010e0605 */
[----:B------:R0:W-:Y:S04]  /*b6d60*/  STL.64 [R1+0xbd0], R14 ;  /* 0x000bd00e01007387 */ /* 0x0001e80000100a00 */
[----:B------:R-:W4:Y:S04]  /*b6d70*/  LDL.LU R197, [R1+0x3e8] ;  /* 0x0003e80001c57983 */ /* 0x000f280000300800 */
[----:B------:R-:W4:Y:S01]  /*b6d80*/  LDL.LU R196, [R1+0x3ec] ;  /* 0x0003ec0001c47983 */ /* 0x000f220000300800 */
[----:B0-----:R-:W-:-:S05]  /*b6d90*/  IADD3 R14, P2, R20, R4, RZ ;  /* 0x00000004140e7210 */ /* 0x001fca0007f5e0ff */
[----:B------:R-:W-:-:S05]  /*b6da0*/  IMAD.X R15, R152, 0x1, R3, P2 ;  /* 0x00000001980f7824 */ /* 0x000fca00010e0603 */
[----:B------:R0:W-:Y:S01]  /*b6db0*/  STL.64 [R1+0xbc8], R14 ;  /* 0x000bc80e01007387 */ /* 0x0001e20000100a00 */
[----:B------:R-:W-:-:S05]  /*b6dc0*/  F2FP.SATFINITE.E5M2.F32.PACK_AB_MERGE_C R12, R244, R238, RZ ;  /* 0x000000eef40c723e */ /* 0x000fca00048060ff */
[----:B------:R1:W-:Y:S04]  /*b6dd0*/  STL [R1+0x4a24], R12 ;  /* 0x004a240c01007387 */ /* 0x0003e80000100800 */
[----:B------:R-:W4:Y:S04]  /*b6de0*/  LDL.LU R190, [R1+0x3f0] ;  /* 0x0003f00001be7983 */ /* 0x000f280000300800 */
[----:B------:R-:W4:Y:S04]  /*b6df0*/  LDL.LU R189, [R1+0x3f4] ;  /* 0x0003f40001bd7983 */ /* 0x000f280000300800 */
[----:B------:R-:W4:Y:S04]  /*b6e00*/  LDL.LU R238, [R1+0x3f8] ;  /* 0x0003f80001ee7983 */ /* 0x000f280000300800 */
[----:B------:R-:W4:Y:S01]  /*b6e10*/  LDL.LU R244, [R1+0x3fc] ;  /* 0x0003fc0001f47983 */ /* 0x000f220000300800 */
[----:B0-----:R-:W-:-:S03]  /*b6e20*/  F2FP.SATFINITE.E5M2.F32.PACK_AB_MERGE_C R14, R245, R239, RZ ;  /* 0x000000eff50e723e */ /* 0x001fc600048060ff */
[----:B------:R-:W4:Y:S04]  /*b6e30*/  LDL.LU R245, [R1+0xe0] ;  /* 0x0000e00001f57983 */ /* 0x000f280000300800 */
[----:B------:R0:W-:Y:S01]  /*b6e40*/  STL [R1+0x4a28], R14 ;  /* 0x004a280e01007387 */ /* 0x0001e20000100800 */
[----:B-1----:R-:W-:-:S03]  /*b6e50*/  F2FP.SATFINITE.E5M2.F32.PACK_AB_MERGE_C R12, R11, R246, RZ ;  /* 0x000000f60b0c723e */ /* 0x002fc600048060ff */
[----:B------:R-:W4:Y:S01]  /*b6e60*/  LDL.LU R11, [R1+0xe4] ;  /* 0x0000e400010b7983 */ /* 0x000f220000300800 */
[----:B------:R-:W-:Y:S02]  /*b6e70*/  SHF.R.S32.HI R152, RZ, 0x1f, R198 ;  /* 0x0000001fff987819 */ /* 0x000fe400000114c6 */
[----:B0-----:R-:W-:Y:S01]  /*b6e80*/  IADD3 R14, P2, R198, R2, RZ ;  /* 0x00000002c60e7210 */ /* 0x001fe20007f5e0ff */
[----:B------:R-:W-:Y:S04]  /*b6e90*/  STL [R1+0x4a10], R12 ;  /* 0x004a100c01007387 */ /* 0x000fe80000100800 */
[----:B------:R-:W-:Y:S01]  /*b6ea0*/  IMAD.X R15, R152, 0x1, R13, P2 ;  /* 0x00000001980f7824 */ /* 0x000fe200010e060d */
[----:B------:R-:W4:Y:S04]  /*b6eb0*/  LDL.LU R239, [R1+0xe8] ;  /* 0x0000e80001ef7983 */ /* 0x000f280000300800 */
[----:B------:R-:W4:Y:S04]  /*b6ec0*/  LDL.LU R246, [R1+0xec] ;  /* 0x0000ec0001f67983 */ /* 0x000f280000300800 */
[----:B------:R2:W-:Y:S02]  /*b6ed0*/  STL.64 [R1+0xbc0], R14 ;  /* 0x000bc00e01007387 */ /* 0x0005e40000100a00 */
[----:B--2---:R-:W-:-:S02]  /*b6ee0*/  F2FP.SATFINITE.E5M2.F32.PACK_AB_MERGE_C R14, R229, R221, RZ ;  /* 0x000000dde50e723e */ /* 0x004fc400048060ff */
[----:B---3--:R-:W-:Y:S02]  /*b6ef0*/  F2FP.SATFINITE.E5M2.F32.PACK_AB_MERGE_C R12, R10, R248, RZ ;  /* 0x000000f80a0c723e */ /* 0x008fe400048060ff */
[----:B------:R-:W2:Y:S04]  /*b6f00*/  LDL.LU R248, [R1+0xf0] ;  /* 0x0000f00001f87983 */ /* 0x000ea80000300800 */
[----:B------:R0:W-:Y:S04]  /*b6f10*/  STL [R1+0x4a14], R14 ;  /* 0x004a140e01007387 */ /* 0x0001e80000100800 */
[----:B------:R-:W2:Y:S01]  /*b6f20*/  LDL.LU R10, [R1+0xf4] ;  /* 0x0000f400010a7983 */ /* 0x000ea20000300800 */
[----:B0-----:R-:W-:-:S03]  /*b6f30*/  IADD3 R14, P2, R198, R0, RZ ;  /* 0x00000000c60e7210 */ /* 0x001fc60007f5e0ff */
[----:B------:R0:W-:Y:S02]  /*b6f40*/  STL [R1+0x49fc], R12 ;  /* 0x0049fc0c01007387 */ /* 0x0001e40000100800 */
[----:B------:R-:W-:-:S05]  /*b6f50*/  IMAD.X R15, R152, 0x1, R7, P2 ;  /* 0x00000001980f7824 */ /* 0x000fca00010e0607 */
[----:B------:R1:W-:Y:S01]  /*b6f60*/  STL.64 [R1+0xbb8], R14 ;  /* 0x000bb80e01007387 */ /* 0x0003e20000100a00 */
[----:B0-----:R-:W-:-:S03]  /*b6f70*/  F2FP.SATFINITE.E5M2.F32.PACK_AB_MERGE_C R12, R8, R242, RZ ;  /* 0x000000f2080c723e */ /* 0x001fc600048060ff */
[----:B------:R-:W3:Y:S01]  /*b6f80*/  LDL.LU R8, [R1+0xc94] ;  /* 0x000c940001087983 */ /* 0x000ee20000300800 */
[----:B-1----:R-:W-:-:S05]  /*b6f90*/  F2FP.SATFINITE.E5M2.F32.PACK_AB_MERGE_C R14, R240, R237, RZ ;  /* 0x000000edf00e723e */ /* 0x002fca00048060ff */
[----:B------:R0:W-:Y:S04]  /*b6fa0*/  STL [R1+0x4a04], R14 ;  /* 0x004a040e01007387 */ /* 0x0001e80000100800 */
[----:B------:R-:W-:Y:S04]  /*b6fb0*/  STL [R1+0x4de4], R12 ;  /* 0x004de40c01007387 */ /* 0x000fe80000100800 */
[----:B------:R-:W3:Y:S01]  /*b6fc0*/  LDL.LU R20, [R1+0xf8] ;  /* 0x0000f80001147983 */ /* 0x000ee20000300800 */
[----:B0-----:R-:W-:-:S03]  /*b6fd0*/  IADD3 R14, P2, R198, R6, RZ ;  /* 0x00000006c60e7210 */ /* 0x001fc60007f5e0ff */
[----:B------:R-:W3:Y:S02]  /*b6fe0*/  LDL.LU R221, [R1+0xfc] ;  /* 0x0000fc0001dd7983 */ /* 0x000ee40000300800 */
[----:B------:R-:W-:Y:S02]  /*b6ff0*/  IMAD.X R15, R152, 0x1, R5, P2 ;  /* 0x00000001980f7824 */ /* 0x000fe400010e0605 */
[----:B------:R-:W3:Y:S04]  /*b7000*/  LDL.LU R229, [R1+0x100] ;  /* 0x0001000001e57983 */ /* 0x000ee80000300800 */
[----:B------:R0:W-:Y:S04]  /*b7010*/  STL.64 [R1+0xbb0], R14 ;  /* 0x000bb00e01007387 */ /* 0x0001e80000100a00 */
[----:B------:R-:W3:Y:S04]  /*b7020*/  LDL.LU R237, [R1+0x104] ;  /* 0x0001040001ed7983 */ /* 0x000ee80000300800 */
[----:B------:R-:W3:Y:S04]  /*b7030*/  LDL.LU R240, [R1+0x108] ;  /* 0x0001080001f07983 */ /* 0x000ee80000300800 */
[----:B------:R-:W3:Y:S01]  /*b7040*/  LDL.LU R242, [R1+0x10c] ;  /* 0x00010c0001f27983 */ /* 0x000ee20000300800 */
[----:B0-----:R-:W-:-:S05]  /*b7050*/  IADD3 R14, P2, R198, R4, RZ ;  /* 0x00000004c60e7210 */ /* 0x001fca0007f5e0ff */
[----:B------:R-:W-:-:S05]  /*b7060*/  IMAD.X R15, R152, 0x1, R3, P2 ;  /* 0x00000001980f7824 */ /* 0x000fca00010e0603 */
[----:B------:R0:W-:Y:S01]  /*b7070*/  STL.64 [R1+0xba8], R14 ;  /* 0x000ba80e01007387 */ /* 0x0001e20000100a00 */
[----:B----4-:R-:W-:Y:S02]  /*b7080*/  SHF.R.S32.HI R152, RZ, 0x1f, R19 ;  /* 0x0000001fff987819 */ /* 0x010fe40000011413 */
[----:B0-----:R-:W-:-:S05]  /*b7090*/  F2FP.SATFINITE.E5M2.F32.PACK_AB_MERGE_C R15, R196, R197, RZ ;  /* 0x000000c5c40f723e */ /* 0x001fca00048060ff */
[----:B------:R-:W-:Y:S01]  /*b70a0*/  STL [R1+0x4de0], R15 ;  /* 0x004de00f01007387 */ /* 0x000fe20000100800 */
[----:B------:R-:W-:-:S05]  /*b70b0*/  F2FP.SATFINITE.E5M2.F32.PACK_AB_MERGE_C R14, R189, R190, RZ ;  /* 0x000000bebd0e723e */ /* 0x000fca00048060ff */
[----:B------:R0:W-:Y:S01]  /*b70c0*/  STL [R1+0x4df4], R14 ;  /* 0x004df40e01007387 */ /* 0x0001e20000100800 */
[----:B------:R-:W-:Y:S02]  /*b70d0*/  F2FP.SATFINITE.E5M2.F32.PACK_AB_MERGE_C R12, R244, R238, RZ ;  /* 0x000000eef40c723e */ /* 0x000fe400048060ff */
[----:B0-----:R-:W-:-:S03]  /*b70e0*/  IADD3 R14, P2, R19, R2, RZ ;  /* 0x00000002130e7210 */ /* 0x001fc60007f5e0ff */
[----:B------:R-:W-:Y:S02]  /*b70f0*/  STL [R1+0x4df0], R12 ;  /* 0x004df00c01007387 */ /* 0x000fe40000100800 */
[----:B------:R-:W-:Y:S02]  /*b7100*/  IMAD.X R15, R152, 0x1, R13, P2 ;  /* 0x00000001980f7824 */ /* 0x000fe400010e060d */
[----:B------:R-:W4:Y:S04]  /*b7110*/  LDL.LU R238, [R1+0x110] ;  /* 0x0001100001ee7983 */ /* 0x000f280000300800 */
[----:B------:R-:W4:Y:S01]  /*b7120*/  LDL.LU R244, [R1+0x114] ;  /* 0x0001140001f47983 */ /* 0x000f220000300800 */
[----:B------:R-:W-:-:S03]  /*b7130*/  F2FP.SATFINITE.E5M2.F32.PACK_AB_MERGE_C R11, R11, R245, RZ ;  /* 0x000000f50b0b723e */ /* 0x000fc600048060ff */
[----:B------:R-:W-:Y:S04]  /*b7140*/  STL.64 [R1+0xba0], R14 ;  /* 0x000ba00e01007387 */ /* 0x000fe80000100a00 */
[----:B------:R0:W-:Y:S04]  /*b7150*/  STL [R1+0x320], R11 ;  /* 0x0003200b01007387 */ /* 0x0001e80000100800 */
[----:B------:R-:W4:Y:S04]  /*b7160*/  LDL.LU R245, [R1+0x118] ;  /* 0x0001180001f57983 */ /* 0x000f280000300800 */
[----:B0-----:R-:W4:Y:S01]  /*b7170*/  LDL.LU R11, [R1+0x11c] ;  /* 0x00011c00010b7983 */ /* 0x001f220000300800 */
[----:B------:R-:W-:-:S02]  /*b7180*/  IADD3 R14, P2, R19, R0, RZ ;  /* 0x00000000130e7210 */ /* 0x000fc40007f5e0ff */
[----:B------:R-:W-:-:S03]  /*b7190*/  F2FP.SATFINITE.E5M2.F32.PACK_AB_MERGE_C R222, R246, R239, RZ ;  /* 0x000000eff6de723e */ /* 0x000fc600048060ff */
[----:B------:R-:W-:Y:S02]  /*b71a0*/  IMAD.X R15, R152, 0x1, R7, P2 ;  /* 0x00000001980f7824 */ /* 0x000fe400010e0607 */
[----:B------:R-:W-:Y:S04]  /*b71b0*/  STL [R1+0x5408], R222 ;  /* 0x005408de01007387 */ /* 0x000fe80000100800 */
[----:B------:R-:W4:Y:S04]  /*b71c0*/  LDL.LU R239, [R1+0x120] ;  /* 0x0001200001ef7983 */ /* 0x000f280000300800 */
[----:B------:R-:W4:Y:S04]  /*b71d0*/  LDL.LU R246, [R1+0x124] ;  /* 0x0001240001f67983 */ /* 0x000f280000300800 */
[----:B------:R0:W-:Y:S01]  /*b71e0*/  STL.64 [R1+0xb98], R14 ;  /* 0x000b980e01007387 */ /* 0x0001e20000100a00 */
[----:B------:R-:W-:-:S02]  /*b71f0*/  F2FP.SATFINITE.E5M2.F32.PACK_AB_MERGE_C R12, R149, R148, RZ ;  /* 0x00000094950c723e */ /* 0x000fc400048060ff */
[----:B0-----:R-:W-:-:S05]  /*b7200*/  IADD3 R14, P2, R19, R6, RZ ;  /* 0x00000006130e7210 */ /* 0x001fca0007f5e0ff */
[----:B------:R-:W-:Y:S01]  /*b7210*/  IMAD.X R15, R152, 0x1, R5, P2 ;  /* 0x00000001980f7824 */ /* 0x000fe200010e0605 */
[----:B--2---:R-:W-:-:S05]  /*b7220*/  F2FP.SATFINITE.E5M2.F32.PACK_AB_MERGE_C R10, R10, R248, RZ ;  /* 0x000000f80a0a723e */ /* 0x004fca00048060ff */
[----:B------:R0:W-:Y:S04]  /*b7230*/  STL [R1+0x328], R10 ;  /* 0x0003280a01007387 */ /* 0x0001e80000100800 */
[----:B------:R-:W2:Y:S04]  /*b7240*/  LDL.LU R248, [R1+0x128] ;  /* 0x0001280001f87983 */ /* 0x000ea80000300800 */
[----:B0-----:R-:W2:Y:S04]  /*b7250*/  LDL.LU R10, [R1+0x12c] ;  /* 0x00012c00010a7983 */ /* 0x001ea80000300800 */
[----:B------:R-:W-:Y:S04]  /*b7260*/  STL [R1+0x4de8], R12 ;  /* 0x004de80c01007387 */ /* 0x000fe80000100800 */
[----:B------:R0:W-:Y:S02]  /*b7270*/  STL.64 [R1+0xb90], R14 ;  /* 0x000b900e01007387 */ /* 0x0001e40000100a00 */
[----:B0-----:R-:W-:-:S02]  /*b7280*/  IADD3 R14, P2, R19, R4, RZ ;  /* 0x00000004130e7210 */ /* 0x001fc40007f5e0ff */
[----:B------:R-:W2:Y:S03]  /*b7290*/  LDL.LU R19, [R1+0xc98] ;  /* 0x000c980001137983 */ /* 0x000ea60000300800 */
[----:B------:R-:W-:-:S05]  /*b72a0*/  IMAD.X R15, R152, 0x1, R3, P2 ;  /* 0x00000001980f7824 */ /* 0x000fca00010e0603 */
[----:B------:R3:W-:Y:S02]  /*b72b0*/  STL.64 [R1+0xb88], R14 ;  /* 0x000b880e01007387 */ /* 0x0007e40000100a00 */
[----:B---3--:R-:W-:Y:S02]  /*b72c0*/  F2FP.SATFINITE.E5M2.F32.PACK_AB_MERGE_C R15, R221, R20, RZ ;  /* 0x00000014dd0f723e */ /* 0x008fe400048060ff */
[----:B------:R-:W-:-:S03]  /*b72d0*/  F2FP.SATFINITE.E5M2.F32.PACK_AB_MERGE_C R14, R237, R229, RZ ;  /* 0x000000e5ed0e723e */ /* 0x000fc600048060ff */
[----:B------:R-:W-:Y:S01]  /*b72e0*/  STL [R1+0x324], R15 ;  /* 0x0003240f01007387 */ /* 0x000fe20000100800 */
[----:B------:R-:W-:-:S03]  /*b72f0*/  F2FP.SATFINITE.E5M2.F32.PACK_AB_MERGE_C R12, R242, R240, RZ ;  /* 0x000000f0f20c723e */ /* 0x000fc600048060ff */
[----:B------:R-:W3:Y:S04]  /*b7300*/  LDL.LU R202, [R1+0x130] ;  /* 0x0001300001ca7983 */ /* 0x000ee80000300800 */
[----:B------:R0:W-:Y:S04]  /*b7310*/  STL [R1+0x4830], R14 ;  /* 0x0048300e01007387 */ /* 0x0001e80000100800 */
[----:B------:R-:W3:Y:S04]  /*b7320*/  LDL.LU R201, [R1+0x134] ;  /* 0x0001340001c97983 */ /* 0x000ee80000300800 */
[----:B------:R-:W-:Y:S04]  /*b7330*/  STL [R1+0x482c], R12 ;  /* 0x00482c0c01007387 */ /* 0x000fe80000100800 */
[----:B------:R-:W3:Y:S04]  /*b7340*/  LDL.LU R200, [R1+0x138] ;  /* 0x0001380001c87983 */ /* 0x000ee80000300800 */
[----:B------:R-:W3:Y:S01]  /*b7350*/  LDL.LU R198, [R1+0x13c] ;  /* 0x00013c0001c67983 */ /* 0x000ee20000300800 */
[----:B------:R-:W-:-:S02]  /*b7360*/  SHF.R.S32.HI R148, RZ, 0x1f, R8 ;  /* 0x0000001fff947819 */ /* 0x000fc40000011408 */
[----:B0-----:R-:W-:Y:S01]  /*b7370*/  IADD3 R14, P2, R8, R2, RZ ;  /* 0x00000002080e7210 */ /* 0x001fe20007f5e0ff */
[----:B------:R-:W3:Y:S04]  /*b7380*/  LDL.LU R197, [R1+0x140] ;  /* 0x0001400001c57983 */ /* 0x000ee80000300800 */
[----:B------:R-:W3:Y:S01]  /*b7390*/  LDL.LU R196, [R1+0x144] ;  /* 0x0001440001c47983 */ /* 0x000ee20000300800 */
[----:B------:R-:W-:-:S03]  /*b73a0*/  IMAD.X R15, R148, 0x1, R13, P2 ;  /* 0x00000001940f7824 */ /* 0x000fc600010e060d */
[----:B------:R-:W3:Y:S04]  /*b73b0*/  LDL.LU R190, [R1+0x148] ;  /* 0x0001480001be7983 */ /* 0x000ee80000300800 */
[----:B------:R-:W3:Y:S04]  /*b73c0*/  LDL.LU R189, [R1+0x14c] ;  /* 0x00014c0001bd7983 */ /* 0x000ee80000300800 */
[----:B------:R-:W3:Y:S04]  /*b73d0*/  LDL.LU R240, [R1+0x150] ;  /* 0x0001500001f07983 */ /* 0x000ee80000300800 */
[----:B------:R4:W-:Y:S04]  /*b73e0*/  STL.64 [R1+0xb80], R14 ;  /* 0x000b800e01007387 */ /* 0x0009e80000100a00 */
[----:B------:R-:W3:Y:S01]  /*b73f0*/  LDL.LU R242, [R1+0x154] ;  /* 0x0001540001f27983 */ /* 0x000ee20000300800 */
[----:B----4-:R-:W-:-:S03]  /*b7400*/  F2FP.SATFINITE.E5M2.F32.PACK_AB_MERGE_C R14, R244, R238, RZ ;  /* 0x000000eef40e723e */ /* 0x010fc600048060ff */
[----:B------:R-:W4:Y:S04]  /*b7410*/  LDL.LU R244, [R1+0x158] ;  /* 0x0001580001f47983 */ /* 0x000f280000300800 */
[----:B------:R0:W-:Y:S01]  /*b7420*/  STL [R1+0x4874], R14 ;  /* 0x0048740e01007387 */ /* 0x0001e20000100800 */
[----:B------:R-:W-:-:S03]  /*b7430*/  F2FP.SATFINITE.E5M2.F32.PACK_AB_MERGE_C R12, R11, R245, RZ ;  /* 0x000000f50b0c723e */ /* 0x000fc600048060ff */
[----:B------:R-:W4:Y:S01]  /*b7440*/  LDL.LU R11, [R1+0x15c] ;  /* 0x00015c00010b7983 */ /* 0x000f220000300800 */
[----:B0-----:R-:W-:-:S03]  /*b7450*/  IADD3 R14, P2, R8, R0, RZ ;  /* 0x00000000080e7210 */ /* 0x001fc60007f5e0ff */
[----:B------:R0:W-:Y:S02]  /*b7460*/  STL [R1+0x4864], R12 ;  /* 0x0048640c01007387 */ /* 0x0001e40000100800 */
[----:B------:R-:W-:Y:S02]  /*b7470*/  IMAD.X R15, R148, 0x1, R7, P2 ;  /* 0x00000001940f7824 */ /* 0x000fe400010e0607 */
[----:B------:R-:W4:Y:S04]  /*b7480*/  LDL.LU R245, [R1+0xc9c] ;  /* 0x000c9c0001f57983 */ /* 0x000f280000300800 */
[----:B------:R-:W4:Y:S01]  /*b7490*/  LDL.LU R20, [R1+0x160] ;  /* 0x0001600001147983 */ /* 0x000f220000300800 */
[----:B0-----:R-:W-:-:S03]  /*b74a0*/  F2FP.SATFINITE.E5M2.F32.PACK_AB_MERGE_C R12, R246, R239, RZ ;  /* 0x000000eff60c723e */ /* 0x001fc600048060ff */
[----:B------:R0:W-:Y:S04]  /*b74b0*/  STL.64 [R1+0xb78], R14 ;  /* 0x000b780e01007387 */ /* 0x0001e80000100a00 */
[----:B------:R-:W-:Y:S04]  /*b74c0*/  STL [R1+0x489c], R12 ;  /* 0x00489c0c01007387 */ /* 0x000fe80000100800 */
        /* <DEDUP_REMOVED lines=8> */
[----:B------:R-:W2:Y:S04]  /*b7550*/  LDL.LU R248, [R1+0x174] ;  /* 0x0001740001f87983 */ /* 0x000ea80000300800 */
[----:B------:R0:W-:Y:S04]  /*b7560*/  STL.64 [R1+0xb70], R14 ;  /* 0x000b700e01007387 */ /* 0x0001e80000100a00 */
[----:B------:R-:W2:Y:S04]  /*b7570*/  LDL.LU R238, [R1+0x178] ;  /* 0x0001780001ee7983 */ /* 0x000ea80000300800 */
[----:B------:R-:W2:Y:S01]  /*b7580*/  LDL.LU R239, [R1+0x17c] ;  /* 0x00017c0001ef7983 */ /* 0x000ea20000300800 */
[----:B0-----:R-:W-:-:S03]  /*b7590*/  IADD3 R14, P2, R8, R4, RZ ;  /* 0x00000004080e7210 */ /* 0x001fc60007f5e0ff */
[----:B------:R-:W2:Y:S02]  /*b75a0*/  LDL.LU R10, [R1+0x180] ;  /* 0x00018000010a7983 */ /* 0x000ea40000300800 */
[----:B------:R-:W-:-:S05]  /*b75b0*/  IMAD.X R15, R148, 0x1, R3, P2 ;  /* 0x00000001940f7824 */ /* 0x000fca00010e0603 */
[----:B------:R3:W-:Y:S04]  /*b75c0*/  STL.64 [R1+0xb68], R14 ;  /* 0x000b680e01007387 */ /* 0x0007e80000100a00 */
[----:B------:R-:W2:Y:S01]  /*b75d0*/  LDL.LU R8, [R1+0x184] ;  /* 0x0001840001087983 */ /* 0x000ea20000300800 */
[----:B------:R-:W-:Y:S02]  /*b75e0*/  SHF.R.S32.HI R148, RZ, 0x1f, R19 ;  /* 0x0000001fff947819 */ /* 0x000fe40000011413 */
[----:B---3--:R-:W-:-:S05]  /*b75f0*/  F2FP.SATFINITE.E5M2.F32.PACK_AB_MERGE_C R15, R201, R202, RZ ;  /* 0x000000cac90f723e */ /* 0x008fca00048060ff */
[----:B------:R-:W-:Y:S01]  /*b7600*/  STL [R1+0x48a8], R15 ;  /* 0x0048a80f01007387 */ /* 0x000fe20000100800 */
[----:B------:R-:W-:-:S05]  /*b7610*/  F2FP.SATFINITE.E5M2.F32.PACK_AB_MERGE_C R14, R198, R200, RZ ;  /* 0x000000c8c60e723e */ /* 0x000fca00048060ff */
        /* <DEDUP_REMOVED lines=8> */
[----:B------:R-:W-:Y:S01]  /*b76a0*/  STL [R1+0x48dc], R21 ;  /* 0x0048dc1501007387 */ /* 0x000fe20000100800 */
[----:B-1----:R-:W-:-:S03]  /*b76b0*/  IADD3 R14, P2, R19, R0, RZ ;  /* 0x00000000130e7210 */ /* 0x002fc60007f5e0ff */
[----:B------:R4:W-:Y:S02]  /*b76c0*/  STL [R1+0x48f0], R12 ;  /* 0x0048f00c01007387 */ /* 0x0009e40000100800 */
[----:B------:R-:W-:Y:S02]  /*b76d0*/  IMAD.X R15, R148, 0x1, R7, P2 ;  /* 0x00000001940f7824 */ /* 0x000fe400010e0607 */
[----:B------:R-:W3:Y:S04]  /*b76e0*/  LDL.LU R240, [R1+0x188] ;  /* 0x0001880001f07983 */ /* 0x000ee80000300800 */
[----:B------:R-:W3:Y:S04]  /*b76f0*/  LDL.LU R242, [R1+0x18c] ;  /* 0x00018c0001f27983 */ /* 0x000ee80000300800 */
[----:B------:R0:W-:Y:S01]  /*b7700*/  STL.64 [R1+0xb58], R14 ;  /* 0x000b580e01007387 */ /* 0x0001e20000100a00 */
[----:B----4-:R-:W-:-:S03]  /*b7710*/  F2FP.SATFINITE.E5M2.F32.PACK_AB_MERGE_C R12, R11, R244, RZ ;  /* 0x000000f40b0c723e */ /* 0x010fc600048060ff */
[----:B------:R-:W4:Y:S04]  /*b7720*/  LDL.LU R244, [R1+0x190] ;  /* 0x0001900001f47983 */ /* 0x000f280000300800 */
[----:B------:R-:W4:Y:S01]  /*b7730*/  LDL.LU R11, [R1+0x194] ;  /* 0x00019400010b7983 */ /* 0x000f220000300800 */
[----:B0-----:R-:W-:-:S03]  /*b7740*/  IADD3 R14, P2, R19, R6, RZ ;  /* 0x00000006130e7210 */ /* 0x001fc60007f5e0ff */
[----:B------:R0:W-:Y:S02]  /*b7750*/  STL [R1+0x48ec], R12 ;  /* 0x0048ec0c01007387 */ /* 0x0001e40000100800 */
[----:B------:R-:W-:Y:S01]  /*b7760*/  IMAD.X R15, R148, 0x1, R5, P2 ;  /* 0x00000001940f7824 */ /* 0x000fe200010e0605 */
[----:B0-----:R-:W-:-:S05]  /*b7770*/  F2FP.SATFINITE.E5M2.F32.PACK_AB_MERGE_C R12, R145, R144, RZ ;  /* 0x00000090910c723e */ /* 0x001fca00048060ff */
[----:B------:R-:W-:Y:S04]  /*b7780*/  STL [R1+0x4dc4], R12 ;  /* 0x004dc40c01007387 */ /* 0x000fe80000100800 */
[----:B------:R0:W-:Y:S02]  /*b7790*/  STL.64 [R1+0xb50], R14 ;  /* 0x000b500e01007387 */ /* 0x0001e40000100a00 */
[----:B0-----:R-:W-:-:S05]  /*b77a0*/  IADD3 R14, P2, R19, R4, RZ ;  /* 0x00000004130e7210 */ /* 0x001fca0007f5e0ff */
[----:B------:R-:W-:-:S05]  /*b77b0*/  IMAD.X R15, R148, 0x1, R3, P2 ;  /* 0x00000001940f7824 */ /* 0x000fca00010e0603 */
[----:B------:R0:W-:Y:S02]  /*b77c0*/  STL.64 [R1+0xb48], R14 ;  /* 0x000b480e01007387 */ /* 0x0001e40000100a00 */
[----:B0-----:R-:W-:-:S05]  /*b77d0*/  F2FP.SATFINITE.E5M2.F32.PACK_AB_MERGE_C R15, R221, R20, RZ ;  /* 0x00000014dd0f723e */ /* 0x001fca00048060ff */
[----:B------:R-:W-:Y:S01]  /*b77e0*/  STL [R1+0x4900], R15 ;  /* 0x0049000f01007387 */ /* 0x000fe20000100800 */
[----:B------:R-:W-:Y:S02]  /*b77f0*/  SHF.R.S32.HI R144, RZ, 0x1f, R245 ;  /* 0x0000001fff907819 */ /* 0x000fe400000114f5 */
[----:B--2---:R-:W-:Y:S02]  /*b7800*/  F2FP.SATFINITE.E5M2.F32.PACK_AB_MERGE_C R14, R237, R229, RZ ;  /* 0x000000e5ed0e723e */ /* 0x004fe400048060ff */
[----:B------:R-:W-:Y:S02]  /*b7810*/  F2FP.SATFINITE.E5M2.F32.PACK_AB_MERGE_C R12, R248, R246, RZ ;  /* 0x000000f6f80c723e */ /* 0x000fe400048060ff */
[----:B------:R-:W2:Y:S04]  /*b7820*/  LDL.LU R246, [R1+0x198] ;  /* 0x0001980001f67983 */ /* 0x000ea80000300800 */
[----:B------:R0:W-:Y:S04]  /*b7830*/  STL [R1+0x48fc], R14 ;  /* 0x0048fc0e01007387 */ /* 0x0001e80000100800 */
[----:B------:R-:W2:Y:S01]  /*b7840*/  LDL.LU R248, [R1+0x19c] ;  /* 0x00019c0001f87983 */ /* 0x000ea20000300800 */
[----:B0-----:R-:W-:-:S03]  /*b7850*/  IADD3 R14, P2, R245, R2, RZ ;  /* 0x00000002f50e7210 */ /* 0x001fc60007f5e0ff */
[----:B------:R0:W-:Y:S02]  /*b7860*/  STL [R1+0x4918], R12 ;  /* 0x0049180c01007387 */ /* 0x0001e40000100800 */
[----:B------:R-:W-:Y:S02]  /*b7870*/  IMAD.X R15, R144, 0x1, R13, P2 ;  /* 0x00000001900f7824 */ /* 0x000fe400010e060d */
[----:B------:R-:W2:Y:S04]  /*b7880*/  LDL.LU R189, [R1+0xca0] ;  /* 0x000ca00001bd7983 */ /* 0x000ea80000300800 */
[----:B------:R-:W2:Y:S01]  /*b7890*/  LDL.LU R204, [R1+0x1a0] ;  /* 0x0001a00001cc7983 */ /* 0x000ea20000300800 */
[----:B0-----:R-:W-:-:S03]  /*b78a0*/  F2FP.SATFINITE.E5M2.F32.PACK_AB_MERGE_C R12, R239, R238, RZ ;  /* 0x000000eeef0c723e */ /* 0x001fc600048060ff */
[----:B------:R-:W-:Y:S04]  /*b78b0*/  STL.64 [R1+0xb40], R14 ;  /* 0x000b400e01007387 */ /* 0x000fe80000100a00 */
[----:B------:R-:W-:Y:S01]  /*b78c0*/  STL [R1+0x4914], R12 ;  /* 0x0049140c01007387 */ /* 0x000fe20000100800 */
[----:B------:R-:W-:-:S03]  /*b78d0*/  F2FP.SATFINITE.E5M2.F32.PACK_AB_MERGE_C R8, R8, R10, RZ ;  /* 0x0000000a0808723e */ /* 0x000fc600048060ff */
[----:B------:R-:W2:Y:S04]  /*b78e0*/  LDL.LU R203, [R1+0x1a4] ;  /* 0x0001a40001cb7983 */ /* 0x000ea80000300800 */
[----:B------:R0:W-:Y:S04]  /*b78f0*/  STL [R1+0x4934], R8 ;  /* 0x0049340801007387 */ /* 0x0001e80000100800 */
[----:B------:R-:W2:Y:S04]  /*b7900*/  LDL.LU R202, [R1+0x1a8] ;  /* 0x0001a80001ca7983 */ /* 0x000ea80000300800 */
[----:B------:R-:W2:Y:S04]  /*b7910*/  LDL.LU R201, [R1+0x1ac] ;  /* 0x0001ac0001c97983 */ /* 0x000ea80000300800 */
[----:B------:R-:W2:Y:S04]  /*b7920*/  LDL.LU R200, [R1+0x1b0] ;  /* 0x0001b00001c87983 */ /* 0x000ea80000300800 */
[----:B------:R-:W2:Y:S04]  /*b7930*/  LDL.LU R198, [R1+0x1b4] ;  /* 0x0001b40001c67983 */ /* 0x000ea80000300800 */
[----:B------:R-:W2:Y:S04]  /*b7940*/  LDL.LU R197, [R1+0x1b8] ;  /* 0x0001b80001c57983 */ /* 0x000ea80000300800 */
[----:B0-----:R-:W2:Y:S01]  /*b7950*/  LDL.LU R8, [R1+0x1bc] ;  /* 0x0001bc0001087983 */ /* 0x001ea20000300800 */
[----:B------:R-:W-:-:S03]  /*b7960*/  IADD3 R14, P2, R245, R0, RZ ;  /* 0x00000000f50e7210 */ /* 0x000fc60007f5e0ff */
[----:B------:R-:W2:Y:S02]  /*b7970*/  LDL.LU R10, [R1+0xca4] ;  /* 0x000ca400010a7983 */ /* 0x000ea40000300800 */
[----:B------:R-:W-:Y:S02]  /*b7980*/  IMAD.X R15, R144, 0x1, R7, P2 ;  /* 0x00000001900f7824 */ /* 0x000fe400010e0607 */
[----:B------:R-:W2:Y:S04]  /*b7990*/  LDL.LU R196, [R1+0x1c0] ;  /* 0x0001c00001c47983 */ /* 0x000ea80000300800 */
[----:B------:R-:W2:Y:S04]  /*b79a0*/  LDL.LU R190, [R1+0x1c4] ;  /* 0x0001c40001be7983 */ /* 0x000ea80000300800 */
[----:B------:R0:W-:Y:S02]  /*b79b0*/  STL.64 [R1+0xb38], R14 ;  /* 0x000b380e01007387 */ /* 0x0001e40000100a00 */
[----:B0-----:R-:W-:-:S02]  /*b79c0*/  IADD3 R14, P2, R245, R6, RZ ;  /* 0x00000006f50e7210 */ /* 0x001fc40007f5e0ff */
[----:B---3--:R-:W-:-:S03]  /*b79d0*/  F2FP.SATFINITE.E5M2.F32.PACK_AB_MERGE_C R12, R242, R240, RZ ;  /* 0x000000f0f20c723e */ /* 0x008fc600048060ff */
[----:B------:R-:W-:Y:S02]  /*b79e0*/  IMAD.X R15, R144, 0x1, R5, P2 ;  /* 0x00000001900f7824 */ /* 0x000fe400010e0605 */
[----:B------:R-:W-:Y:S01]  /*b79f0*/  STL [R1+0x492c], R12 ;  /* 0x00492c0c01007387 */ /* 0x000fe20000100800 */
[----:B----4-:R-:W-:-:S05]  /*b7a00*/  F2FP.SATFINITE.E5M2.F32.PACK_AB_MERGE_C R11, R11, R244, RZ ;  /* 0x000000f40b0b723e */ /* 0x010fca00048060ff */
[----:B------:R0:W-:Y:S04]  /*b7a10*/  STL [R1+0x494c], R11 ;  /* 0x00494c0b01007387 */ /* 0x0001e80000100800 */
[----:B------:R-:W3:Y:S04]  /*b7a20*/  LDL.LU R19, [R1+0x1c8] ;  /* 0x0001c80001137983 */ /* 0x000ee80000300800 */
[----:B------:R-:W3:Y:S04]  /*b7a30*/  LDL.LU R20, [R1+0x1cc] ;  /* 0x0001cc0001147983 */ /* 0x000ee80000300800 */
[----:B------:R-:W4:Y:S04]  /*b7a40*/  LDL.LU R221, [R1+0x1d0] ;  /* 0x0001d00001dd7983 */ /* 0x000f280000300800 */
[----:B------:R1:W-:Y:S04]  /*b7a50*/  STL.64 [R1+0xb30], R14 ;  /* 0x000b300e01007387 */ /* 0x0003e80000100a00 */
[----:B------:R-:W4:Y:S04]  /*b7a60*/  LDL.LU R229, [R1+0x1d4] ;  /* 0x0001d40001e57983 */ /* 0x000f280000300800 */
[----:B------:R-:W4:Y:S04]  /*b7a70*/  LDL.LU R237, [R1+0x1d8] ;  /* 0x0001d80001ed7983 */ /* 0x000f280000300800 */
[----:B0-----:R-:W4:Y:S01]  /*b7a80*/  LDL.LU R11, [R1+0x1dc] ;  /* 0x0001dc00010b7983 */ /* 0x001f220000300800 */
[----:B-1----:R-:W-:-:S03]  /*b7a90*/  IADD3 R14, P2, R245, R4, RZ ;  /* 0x00000004f50e7210 */ /* 0x002fc60007f5e0ff */
[----:B------:R-:W4:Y:S02]  /*b7aa0*/  LDL.LU R238, [R1+0x1e0] ;  /* 0x0001e00001ee7983 */ /* 0x000f240000300800 */
[----:B------:R-:W-:Y:S02]  /*b7ab0*/  IMAD.X R15, R144, 0x1, R3, P2 ;  /* 0x00000001900f7824 */ /* 0x000fe400010e0603 */
[----:B------:R-:W4:Y:S04]  /*b7ac0*/  LDL.LU R239, [R1+0x1e4] ;  /* 0x0001e40001ef7983 */ /* 0x000f280000300800 */
[----:B------:R0:W-:Y:S01]  /*b7ad0*/  STL.64 [R1+0xb28], R14 ;  /* 0x000b280e01007387 */ /* 0x0001e20000100a00 */
[----:B--2---:R-:W-:-:S05]  /*b7ae0*/  F2FP.SATFINITE.E5M2.F32.PACK_AB_MERGE_C R12, R248, R246, RZ ;  /* 0x000000f6f80c723e */ /* 0x004fca00048060ff */
[----:B------:R1:W-:Y:S04]  /*b7af0*/  STL [R1+0x4948], R12 ;  /* 0x0049480c01007387 */ /* 0x0003e80000100800 */
[----:B------:R-:W2:Y:S04]  /*b7b00*/  LDL.LU R240, [R1+0x1e8] ;  /* 0x0001e80001f07983 */ /* 0x000ea80000300800 */
[----:B------:R-:W2:Y:S04]  /*b7b10*/  LDL.LU R242, [R1+0x1ec] ;  /* 0x0001ec0001f27983 */ /* 0x000ea80000300800 */
[----:B------:R-:W2:Y:S04]  /*b7b20*/  LDL.LU R244, [R1+0x1f0] ;  /* 0x0001f00001f47983 */ /* 0x000ea80000300800 */
[----:B------:R-:W2:Y:S04]  /*b7b30*/  LDL.LU R245, [R1+0x1f4] ;  /* 0x0001f40001f57983 */ /* 0x000ea80000300800 */
[----:B------:R-:W2:Y:S04]  /*b7b40*/  LDL.LU R246, [R1+0x1f8] ;  /* 0x0001f80001f67983 */ /* 0x000ea80000300800 */
[----:B------:R-:W2:Y:S01]  /*b7b50*/  LDL.LU R248, [R1+0x1fc] ;  /* 0x0001fc0001f87983 */ /* 0x000ea20000300800 */
[----:B0-----:R-:W-:-:S02]  /*b7b60*/  F2FP.SATFINITE.E5M2.F32.PACK_AB_MERGE_C R14, R203, R204, RZ ;  /* 0x000000cccb0e723e */ /* 0x001fc400048060ff */
[----:B------:R-:W-:-:S03]  /*b7b70*/  SHF.R.S32.HI R144, RZ, 0x1f, R189 ;  /* 0x0000001fff907819 */ /* 0x000fc600000114bd */
[----:B------:R0:W-:Y:S01]  /*b7b80*/  STL [R1+0x4960], R14 ;  /* 0x0049600e01007387 */ /* 0x0001e20000100800 */
[----:B-1----:R-:W-:Y:S02]  /*b7b90*/  F2FP.SATFINITE.E5M2.F32.PACK_AB_MERGE_C R12, R201, R202, RZ ;  /* 0x000000cac90c723e */ /* 0x002fe400048060ff */
[----:B0-----:R-:W-:-:S03]  /*b7ba0*/  IADD3 R14, P2, R189, R2, RZ ;  /* 0x00000002bd0e7210 */ /* 0x001fc60007f5e0ff */
[----:B------:R0:W-:Y:S02]  /*b7bb0*/  STL [R1+0x495c], R12 ;  /* 0x00495c0c01007387 */ /* 0x0001e40000100800 */
[----:B------:R-:W-:-:S05]  /*b7bc0*/  IMAD.X R15, R144, 0x1, R13, P2 ;  /* 0x00000001900f7824 */ /* 0x000fca00010e060d */
[----:B------:R1:W-:Y:S01]  /*b7bd0*/  STL.64 [R1+0xb20], R14 ;  /* 0x000b200e01007387 */ /* 0x0003e20000100a00 */
[----:B0-----:R-:W-:-:S03]  /*b7be0*/  F2FP.SATFINITE.E5M2.F32.PACK_AB_MERGE_C R12, R8, R197, RZ ;  /* 0x000000c5080c723e */ /* 0x001fc600048060ff */
[----:B------:R-:W2:Y:S01]  /*b7bf0*/  LDL.LU R8, [R1+0xca8] ;  /* 0x000ca80001087983 */ /* 0x000ea20000300800 */
[----:B-1----:R-:W-:-:S05]  /*b7c00*/  F2FP.SATFINITE.E5M2.F32.PACK_AB_MERGE_C R14, R198, R200, RZ ;  /* 0x000000c8c60e723e */ /* 0x002fca00048060ff */
[----:B------:R0:W-:Y:S02]  /*b7c10*/  STL [R1+0x4984], R14 ;  /* 0x0049840e01007387 */ /* 0x0001e40000100800 */
[----:B0-----:R-:W-:Y:S02]  /*b7c20*/  IADD3 R14, P2, R189, R0, RZ ;  /* 0x00000000bd0e7210 */ /* 0x001fe40007f5e0ff */
[----:B------:R0:W-:Y:S03]  /*b7c30*/  STL [R1+0x4980], R12 ;  /* 0x0049800c01007387 */ /* 0x0001e60000100800 */
[----:B------:R-:W-:Y:S01]  /*b7c40*/  IMAD.X R15, R144, 0x1, R7, P2 ;  /* 0x00000001900f7824 */ /* 0x000fe200010e0607 */
[----:B------:R-:W-:-:S04]  /*b7c50*/  F2FP.SATFINITE.E5M2.F32.PACK_AB_MERGE_C R21, R190, R196, RZ ;  /* 0x000000c4be15723e */ /* 0x000fc800048060ff */
[----:B------:R1:W-:Y:S01]  /*b7c60*/  STL.64 [R1+0xb18], R14 ;  /* 0x000b180e01007387 */ /* 0x0003e20000100a00 */
[----:B0-----:R-:W-:-:S03]  /*b7c70*/  F2FP.SATFINITE.E5M2.F32.PACK_AB_MERGE_C R12, R141, R140, RZ ;  /* 0x0000008c8d0c723e */ /* 0x001fc600048060ff */
[----:B------:R-:W-:Y:S01]  /*b7c80*/  STL [R1+0x4994], R21 ;  /* 0x0049941501007387 */ /* 0x000fe20000100800 */
[----:B-1----:R-:W-:-:S03]  /*b7c90*/  IADD3 R14, P2, R189, R6, RZ ;  /* 0x00000006bd0e7210 */ /* 0x002fc60007f5e0ff */
[----:B------:R-:W-:Y:S02]  /*b7ca0*/  STL [R1+0x4da4], R12 ;  /* 0x004da40c01007387 */ /* 0x000fe40000100800 */
[----:B------:R-:W-:-:S05]  /*b7cb0*/  IMAD.X R15, R144, 0x1, R5, P2 ;  /* 0x00000001900f7824 */ /* 0x000fca00010e0605 */
[----:B------:R0:W-:Y:S02]  /*b7cc0*/  STL.64 [R1+0xb10], R14 ;  /* 0x000b100e01007387 */ /* 0x0001e40000100a00 */
[----:B0-----:R-:W-:Y:S02]  /*b7cd0*/  IADD3 R14, P2, R189, R4, RZ ;  /* 0x00000004bd0e7210 */ /* 0x001fe40007f5e0ff */
[----:B---3--:R-:W-:-:S03]  /*b7ce0*/  F2FP.SATFINITE.E5M2.F32.PACK_AB_MERGE_C R12, R20, R19, RZ ;  /* 0x00000013140c723e */ /* 0x008fc600048060ff */
[----:B------:R-:W-:Y:S01]  /*b7cf0*/  IMAD.X R15, R144, 0x1, R3, P2 ;  /* 0x00000001900f7824 */ /* 0x000fe200010e0603 */
[----:B----4-:R-:W-:-:S05]  /*b7d00*/  F2FP.SATFINITE.E5M2.F32.PACK_AB_MERGE_C R20, R229, R221, RZ ;  /* 0x000000dde514723e */ /* 0x010fca00048060ff */
[----:B------:R-:W-:Y:S01]  /*b7d10*/  STL [R1+0x52dc], R20 ;  /* 0x0052dc1401007387 */ /* 0x000fe20000100800 */
[----:B------:R-:W-:-:S03]  /*b7d20*/  F2FP.SATFINITE.E5M2.F32.PACK_AB_MERGE_C R19, R11, R237, RZ ;  /* 0x000000ed0b13723e */ /* 0x000fc600048060ff */
[----:B------:R0:W-:Y:S04]  /*b7d30*/  STL.64 [R1+0xb08], R14 ;  /* 0x000b080e01007387 */ /* 0x0001e80000100a00 */
[----:B------:R-:W-:Y:S04]  /*b7d40*/  STL [R1+0x4988], R12 ;  /* 0x0049880c01007387 */ /* 0x000fe80000100800 */
[----:B------:R1:W-:Y:S04]  /*b7d50*/  STL [R1+0x52e8], R19 ;  /* 0x0052e81301007387 */ /* 0x0003e80000100800 */
[----:B------:R-:W3:Y:S01]  /*b7d60*/  LDL.LU R11, [R1+0xcac] ;  /* 0x000cac00010b7983 */ /* 0x000ee20000300800 */
[----:B------:R-:W-:-:S02]  /*b7d70*/  SHF.R.S32.HI R140, RZ, 0x1f, R10 ;  /* 0x0000001fff8c7819 */ /* 0x000fc4000001140a */
[----:B0-----:R-:W-:-:S05]  /*b7d80*/  IADD3 R14, P2, R10, R2, RZ ;  /* 0x000000020a0e7210 */ /* 0x001fca0007f5e0ff */
[----:B------:R-:W-:Y:S01]  /*b7d90*/  IMAD.X R15, R140, 0x1, R13, P2 ;  /* 0x000000018c0f7824 */ /* 0x000fe200010e060d */
[----:B-1----:R-:W-:-:S04]  /*b7da0*/  F2FP.SATFINITE.E5M2.F32.PACK_AB_MERGE_C R19, R239, R238, RZ ;  /* 0x000000eeef13723e */ /* 0x002fc800048060ff */
[----:B------:R0:W-:Y:S04]  /*b7db0*/  STL.64 [R1+0xb00], R14 ;  /* 0x000b000e01007387 */ /* 0x0001e80000100a00 */
[----:B------:R1:W-:Y:S01]  /*b7dc0*/  STL [R1+0x4af4], R19 ;  /* 0x004af41301007387 */ /* 0x0003e20000100800 */
[----:B0-----:R-:W-:-:S05]  /*b7dd0*/  IADD3 R14, P2, R10, R0, RZ ;  /* 0x000000000a0e7210 */ /* 0x001fca0007f5e0ff */
[----:B------:R-:W-:Y:S01]  /*b7de0*/  IMAD.X R15, R140, 0x1, R7, P2 ;  /* 0x000000018c0f7824 */ /* 0x000fe200010e0607 */
[----:B--2---:R-:W-:-:S05]  /*b7df0*/  F2FP.SATFINITE.E5M2.F32.PACK_AB_MERGE_C R12, R242, R240, RZ ;  /* 0x000000f0f20c723e */ /* 0x004fca00048060ff */
[----:B------:R0:W-:Y:S04]  /*b7e00*/  STL [R1+0x4aec], R12 ;  /* 0x004aec0c01007387 */ /* 0x0001e80000100800 */
[----:B------:R2:W-:Y:S01]  /*b7e10*/  STL.64 [R1+0xaf8], R14 ;  /* 0x000af80e01007387 */ /* 0x0005e20000100a00 */
[----:B-1----:R-:W-:Y:S02]  /*b7e20*/  F2FP.SATFINITE.E5M2.F32.PACK_AB_MERGE_C R19, R245, R244, RZ ;  /* 0x000000f4f513723e */ /* 0x002fe400048060ff */
[----:B0-----:R-:W-:Y:S02]  /*b7e30*/  F2FP.SATFINITE.E5M2.F32.PACK_AB_MERGE_C R12, R248, R246, RZ ;  /* 0x000000f6f80c723e */ /* 0x001fe400048060ff */
[----:B--2---:R-:W-:Y:S01]  /*b7e40*/  IADD3 R14, P2, R10, R6, RZ ;  /* 0x000000060a0e7210 */ /* 0x004fe20007f5e0ff */
[----:B------:R-:W-:Y:S04]  /*b7e50*/  STL [R1+0x4b0c], R19 ;  /* 0x004b0c1301007387 */ /* 0x000fe80000100800 */
[----:B------:R-:W-:Y:S01]  /*b7e60*/  IMAD.X R15, R140, 0x1, R5, P2 ;  /* 0x000000018c0f7824 */ /* 0x000fe200010e0605 */
[----:B------:R-:W-:Y:S04]  /*b7e70*/  STL [R1+0x4b08], R12 ;  /* 0x004b080c01007387 */ /* 0x000fe80000100800 */
[----:B------:R0:W-:Y:S02]  /*b7e80*/  STL.64 [R1+0xaf0], R14 ;  /* 0x000af00e01007387 */ /* 0x0001e40000100a00 */
[----:B0-----:R-:W-:-:S05]  /*b7e90*/  IADD3 R14, P2, R10, R4, RZ ;  /* 0x000000040a0e7210 */ /* 0x001fca0007f5e0ff */
[----:B------:R-:W-:Y:S01]  /*b7ea0*/  IMAD.X R15, R140, 0x1, R3, P2 ;  /* 0x000000018c0f7824 */ /* 0x000fe200010e0603 */
[----:B------:R-:W-:-:S04]  /*b7eb0*/  F2FP.SATFINITE.E5M2.F32.PACK_AB_MERGE_C R12, R27, R26, RZ ;  /* 0x0000001a1b0c723e */ /* 0x000fc800048060ff */
[----:B------:R0:W-:Y:S01]  /*b7ec0*/  STL.64 [R1+0xae8], R14 ;  /* 0x000ae80e01007387 */ /* 0x0001e20000100a00 */
[----:B------:R-:W-:Y:S02]  /*b7ed0*/  F2FP.SATFINITE.E5M2.F32.PACK_AB_MERGE_C R10, R29, R28, RZ ;  /* 0x0000001c1d0a723e */ /* 0x000fe400048060ff */
[----:B0-----:R-:W-:Y:S02]  /*b7ee0*/  F2FP.SATFINITE.E5M2.F32.PACK_AB_MERGE_C R14, R25, R24, RZ ;  /* 0x00000018190e723e */ /* 0x001fe400048060ff */
[----:B------:R-:W-:-:S03]  /*b7ef0*/  SHF.R.S32.HI R24, RZ, 0x1f, R8 ;  /* 0x0000001fff187819 */ /* 0x000fc60000011408 */
[----:B------:R0:W-:Y:S04]  /*b7f00*/  STL [R1+0x4b2c], R14 ;  /* 0x004b2c0e01007387 */ /* 0x0001e80000100800 */
[----:B------:R-:W-:Y:S04]  /*b7f10*/  STL [R1+0x4b28], R12 ;  /* 0x004b280c01007387 */ /* 0x000fe80000100800 */
[----:B------:R1:W-:Y:S01]  /*b7f20*/  STL [R1+0x4b44], R10 ;  /* 0x004b440a01007387 */ /* 0x0003e20000100800 */
[----:B0-----:R-:W-:-:S05]  /*b7f30*/  IADD3 R14, P2, R8, R2, RZ ;  /* 0x00000002080e7210 */ /* 0x001fca0007f5e0ff */
[----:B------:R-:W-:Y:S01]  /*b7f40*/  IMAD.X R15, R24, 0x1, R13, P2 ;  /* 0x00000001180f7824 */ /* 0x000fe200010e060d */
[----:B-1----:R-:W2:Y:S04]  /*b7f50*/  LDL.LU R10, [R1+0xcb0] ;  /* 0x000cb000010a7983 */ /* 0x002ea80000300800 */
[----:B------:R0:W-:Y:S01]  /*b7f60*/  STL.64 [R1+0xae0], R14 ;  /* 0x000ae00e01007387 */ /* 0x0001e20000100a00 */
[----:B------:R-:W-:Y:S02]  /*b7f70*/  F2FP.SATFINITE.E5M2.F32.PACK_AB_MERGE_C R19, R31, R30, RZ ;  /* 0x0000001e1f13723e */ /* 0x000fe400048060ff */
        /* <DEDUP_REMOVED lines=8> */
[----:B----4-:R-:W-:Y:S01]  /*b8000*/  IADD3 R14, P2, R8, R6, RZ ;  /* 0x00000006080e7210 */ /* 0x010fe20007f5e0ff */
        /* <DEDUP_REMOVED lines=9> */
[----:B0-----:R-:W-:-:S05]  /*b80a0*/  F2FP.SATFINITE.E5M2.F32.PACK_AB_MERGE_C R14, R39, R38, RZ ;  /* 0x00000026270e723e */ /* 0x001fca00048060ff */
[----:B------:R0:W-:Y:S04]  /*b80b0*/  STL [R1+0x4b60], R14 ;  /* 0x004b600e01007387 */ /* 0x0001e80000100800 */
[----:B------:R-:W-:Y:S04]  /*b80c0*/  STL [R1+0x4b6c], R12 ;  /* 0x004b6c0c01007387 */ /* 0x000fe80000100800 */
[----:B------:R1:W-:Y:S01]  /*b80d0*/  STL [R1+0x4974], R8 ;  /* 0x0049740801007387 */ /* 0x0003e20000100800 */
[----:B---3--:R-:W-:Y:S02]  /*b80e0*/  SHF.R.S32.HI R24, RZ, 0x1f, R11 ;  /* 0x0000001fff187819 */ /* 0x008fe4000001140b */
[----:B0-----:R-:W-:Y:S01]  /*b80f0*/  IADD3 R14, P2, R11, R2, RZ ;  /* 0x000000020b0e7210 */ /* 0x001fe20007f5e0ff */
[----:B-1----:R-:W3:Y:S04]  /*b8100*/  LDL.LU R8, [R1+0xcd4] ;  /* 0x000cd40001087983 */ /* 0x002ee80000300800 */
[----:B------:R-:W-:Y:S01]  /*b8110*/  IMAD.X R15, R24, 0x1, R13, P2 ;  /* 0x00000001180f7824 */ /* 0x000fe200010e060d */
[----:B------:R-:W-:-:S04]  /*b8120*/  F2FP.SATFINITE.E5M2.F32.PACK_AB_MERGE_C R19, R139, R138, RZ ;  /* 0x0000008a8b13723e */ /* 0x000fc800048060ff */
[----:B------:R0:W-:Y:S01]  /*b8130*/  STL.64 [R1+0xac0], R14 ;  /* 0x000ac00e01007387 */ /* 0x0001e20000100a00 */
[----:B------:R-:W-:-:S03]  /*b8140*/  F2FP.SATFINITE.E5M2.F32.PACK_AB_MERGE_C R12, R43, R42, RZ ;  /* 0x0000002a2b0c723e */ /* 0x000fc600048060ff */
[----:B------:R1:W-:Y:S01]  /*b8150*/  STL [R1+0x4d6c], R19 ;  /* 0x004d6c1301007387 */ /* 0x0003e20000100800 */
[----:B0-----:R-:W-:-:S03]  /*b8160*/  IADD3 R14, P2, R11, R0, RZ ;  /* 0x000000000b0e7210 */ /* 0x001fc60007f5e0ff */
[----:B------:R0:W-:Y:S02]  /*b8170*/  STL [R1+0x4b68], R12 ;  /* 0x004b680c01007387 */ /* 0x0001e40000100800 */
[----:B------:R-:W-:Y:S01]  /*b8180*/  IMAD.X R15, R24, 0x1, R7, P2 ;  /* 0x00000001180f7824 */ /* 0x000fe200010e0607 */
[----:B-1----:R-:W-:-:S04]  /*b8190*/  F2FP.SATFINITE.E5M2.F32.PACK_AB_MERGE_C R19, R45, R44, RZ ;  /* 0x0000002c2d13723e */ /* 0x002fc800048060ff */
[----:B------:R1:W-:Y:S01]  /*b81a0*/  STL.64 [R1+0xab8], R14 ;  /* 0x000ab80e01007387 */ /* 0x0003e20000100a00 */
[----:B0-----:R-:W-:-:S03]  /*b81b0*/  F2FP.SATFINITE.E5M2.F32.PACK_AB_MERGE_C R12, R47, R46, RZ ;  /* 0x0000002e2f0c723e */ /* 0x001fc600048060ff */
[----:B------:R-:W-:Y:S01]  /*b81c0*/  STL [R1+0x4b80], R19 ;  /* 0x004b801301007387 */ /* 0x000fe20000100800 */
[----:B-1----:R-:W-:-:S03]  /*b81d0*/  IADD3 R14, P2, R11, R6, RZ ;  /* 0x000000060b0e7210 */ /* 0x002fc60007f5e0ff */
[----:B------:R-:W-:Y:S02]  /*b81e0*/  STL [R1+0x4b7c], R12 ;  /* 0x004b7c0c01007387 */ /* 0x000fe40000100800 */
[----:B------:R-:W-:-:S05]  /*b81f0*/  IMAD.X R15, R24, 0x1, R5, P2 ;  /* 0x00000001180f7824 */ /* 0x000fca00010e0605 */
[----:B------:R0:W-:Y:S02]  /*b8200*/  STL.64 [R1+0xab0], R14 ;  /* 0x000ab00e01007387 */ /* 0x0001e40000100a00 */
[----:B0-----:R-:W-:-:S05]  /*b8210*/  IADD3 R14, P2, R11, R4, RZ ;  /* 0x000000040b0e7210 */ /* 0x001fca0007f5e0ff */
[----:B------:R-:W-:Y:S01]  /*b8220*/  IMAD.X R15, R24, 0x1, R3, P2 ;  /* 0x00000001180f7824 */ /* 0x000fe200010e0603 */
[----:B------:R-:W-:-:S04]  /*b8230*/  F2FP.SATFINITE.E5M2.F32.PACK_AB_MERGE_C R12, R51, R50, RZ ;  /* 0x00000032330c723e */ /* 0x000fc800048060ff */
[----:B------:R0:W-:Y:S01]  /*b8240*/  STL.64 [R1+0xaa8], R14 ;  /* 0x000aa80e01007387 */ /* 0x0001e20000100a00 */
[----:B------:R-:W-:Y:S02]  /*b8250*/  F2FP.SATFINITE.E5M2.F32.PACK_AB_MERGE_C R11, R53, R52, RZ ;  /* 0x00000034350b723e */ /* 0x000fe400048060ff */
[----:B0-----:R-:W-:-:S05]  /*b8260*/  F2FP.SATFINITE.E5M2.F32.PACK_AB_MERGE_C R14, R49, R48, RZ ;  /* 0x00000030310e723e */ /* 0x001fca00048060ff */
[----:B------:R-:W-:Y:S04]  /*b8270*/  STL [R1+0x4b88], R14 ;  /* 0x004b880e01007387 */ /* 0x000fe80000100800 */
[----:B------:R-:W-:Y:S04]  /*b8280*/  STL [R1+0x4b84], R12 ;  /* 0x004b840c01007387 */ /* 0x000fe80000100800 */
[----:B------:R0:W-:Y:S04]  /*b8290*/  STL [R1+0x4ba0], R11 ;  /* 0x004ba00b01007387 */ /* 0x0001e80000100800 */
[----:B0-----:R-:W4:Y:S01]  /*b82a0*/  LDL.LU R11, [R1+0xd10] ;  /* 0x000d1000010b7983 */ /* 0x001f220000300800 */
[----:B------:R-:W-:-:S02]  /*b82b0*/  F2FP.SATFINITE.E5M2.F32.PACK_AB_MERGE_C R19, R55, R54, RZ ;  /* 0x000000363713723e */ /* 0x000fc400048060ff */
[----:B------:R-:W-:Y:S02]  /*b82c0*/  F2FP.SATFINITE.E5M2.F32.PACK_AB_MERGE_C R12, R57, R56, RZ ;  /* 0x00000038390c723e */ /* 0x000fe400048060ff */
[----:B--2---:R-:W-:Y:S02]  /*b82d0*/  SHF.R.S32.HI R24, RZ, 0x1f, R10 ;  /* 0x0000001fff187819 */ /* 0x004fe4000001140a */
[----:B------:R-:W-:-:S05]  /*b82e0*/  IADD3 R14, P2, R10, R2, RZ ;  /* 0x000000020a0e7210 */ /* 0x000fca0007f5e0ff */
[----:B------:R-:W-:-:S05]  /*b82f0*/  IMAD.X R15, R24, 0x1, R13, P2 ;  /* 0x00000001180f7824 */ /* 0x000fca00010e060d */
[----:B------:R0:W-:Y:S04]  /*b8300*/  STL.64 [R1+0xaa0], R14 ;  /* 0x000aa00e01007387 */ /* 0x0001e80000100a00 */
        /* <DEDUP_REMOVED lines=13> */
[----:B------:R-:W-:-:S05]  /*b83e0*/  IMAD.X R15, R24, 0x1, R3, P2 ;  /* 0x00000001180f7824 */ /* 0x000fca00010e0603 */
[----:B------:R0:W-:Y:S01]  /*b83f0*/  STL.64 [R1+0xa88], R14 ;  /* 0x000a880e01007387 */ /* 0x0001e20000100a00 */
[----:B------:R-:W-:Y:S02]  /*b8400*/  F2FP.SATFINITE.E5M2.F32.PACK_AB_MERGE_C R12, R133, R132, RZ ;  /* 0x00000084850c723e */ /* 0x000fe400048060ff */
[----:B0-----:R-:W-:-:S05]  /*b8410*/  F2FP.SATFINITE.E5M2.F32.PACK_AB_MERGE_C R14, R63, R62, RZ ;  /* 0x0000003e3f0e723e */ /* 0x001fca00048060ff */
[----:B------:R0:W-:Y:S01]  /*b8420*/  STL [R1+0x4bbc], R14 ;  /* 0x004bbc0e01007387 */ /* 0x0001e20000100800 */
[----:B------:R-:W-:Y:S02]  /*b8430*/  F2FP.SATFINITE.E5M2.F32.PACK_AB_MERGE_C R10, R65, R64, RZ ;  /* 0x00000040410a723e */ /* 0x000fe400048060ff */
[----:B---3--:R-:W-:Y:S02]  /*b8440*/  SHF.R.S32.HI R24, RZ, 0x1f, R8 ;  /* 0x0000001fff187819 */ /* 0x008fe40000011408 */
[----:B0-----:R-:W-:Y:S01]  /*b8450*/  IADD3 R14, P2, R8, R2, RZ ;  /* 0x00000002080e7210 */ /* 0x001fe20007f5e0ff */
[----:B------:R-:W-:Y:S04]  /*b8460*/  STL [R1+0x4958], R12 ;  /* 0x0049580c01007387 */ /* 0x000fe80000100800 */
[----:B------:R-:W-:Y:S01]  /*b8470*/  IMAD.X R15, R24, 0x1, R13, P2 ;  /* 0x00000001180f7824 */ /* 0x000fe200010e060d */
[----:B------:R0:W-:Y:S04]  /*b8480*/  STL [R1+0x4bd8], R10 ;  /* 0x004bd80a01007387 */ /* 0x0001e80000100800 */
[----:B------:R1:W-:Y:S04]  /*b8490*/  STL.64 [R1+0xa80], R14 ;  /* 0x000a800e01007387 */ /* 0x0003e80000100a00 */
[----:B0-----:R-:W2:Y:S01]  /*b84a0*/  LDL.LU R10, [R1+0xd14] ;  /* 0x000d1400010a7983 */ /* 0x001ea20000300800 */
[----:B-1----:R-:W-:-:S05]  /*b84b0*/  F2FP.SATFINITE.E5M2.F32.PACK_AB_MERGE_C R14, R67, R66, RZ ;  /* 0x00000042430e723e */ /* 0x002fca00048060ff */
        /* <DEDUP_REMOVED lines=17> */
[----:B0-----:R-:W-:Y:S02]  /*b85d0*/  F2FP.SATFINITE.E5M2.F32.PACK_AB_MERGE_C R14, R75, R74, RZ ;  /* 0x0000004a4b0e723e */ /* 0x001fe400048060ff */
[----:B----4-:R-:W-:-:S03]  /*b85e0*/  SHF.R.S32.HI R24, RZ, 0x1f, R11 ;  /* 0x0000001fff187819 */ /* 0x010fc6000001140b */
        /* <DEDUP_REMOVED lines=9> */
[----:B---3--:R-:W-:Y:S01]  /*b8680*/  IADD3 R14, P2, R11, R0, RZ ;  /* 0x000000000b0e7210 */ /* 0x008fe20007f5e0ff */
[----:B------:R-:W-:Y:S04]  /*b8690*/  STL [R1+0x4c30], R12 ;  /* 0x004c300c01007387 */ /* 0x000fe80000100800 */
[----:B------:R-:W-:Y:S01]  /*b86a0*/  IMAD.X R15, R24, 0x1, R7, P2 ;  /* 0x00000001180f7824 */ /* 0x000fe200010e0607 */
[----:B------:R0:W-:Y:S04]  /*b86b0*/  STL [R1+0x4c28], R8 ;  /* 0x004c280801007387 */ /* 0x0001e80000100800 */
[----:B------:R1:W-:Y:S04]  /*b86c0*/  STL.64 [R1+0xa58], R14 ;  /* 0x000a580e01007387 */ /* 0x0003e80000100a00 */
[----:B0-----:R-:W3:Y:S01]  /*b86d0*/  LDL.LU R8, [R1+0xd0c] ;  /* 0x000d0c0001087983 */ /* 0x001ee20000300800 */
[----:B-1----:R-:W-:-:S05]  /*b86e0*/  F2FP.SATFINITE.E5M2.F32.PACK_AB_MERGE_C R14, R85, R84, RZ ;  /* 0x00000054550e723e */ /* 0x002fca00048060ff */
[----:B------:R0:W-:Y:S01]  /*b86f0*/  STL [R1+0x4c48], R14 ;  /* 0x004c480e01007387 */ /* 0x0001e20000100800 */
[----:B------:R-:W-:Y:S02]  /*b8700*/  F2FP.SATFINITE.E5M2.F32.PACK_AB_MERGE_C R12, R87, R86, RZ ;  /* 0x00000056570c723e */ /* 0x000fe400048060ff */
[----:B0-----:R-:W-:-:S03]  /*b8710*/  IADD3 R14, P2, R11, R6, RZ ;  /* 0x000000060b0e7210 */ /* 0x001fc60007f5e0ff */
[----:B------:R-:W-:Y:S02]  /*b8720*/  STL [R1+0x4c44], R12 ;  /* 0x004c440c01007387 */ /* 0x000fe40000100800 */
[----:B------:R-:W-:-:S05]  /*b8730*/  IMAD.X R15, R24, 0x1, R5, P2 ;  /* 0x00000001180f7824 */ /* 0x000fca00010e0605 */
[----:B------:R0:W-:Y:S01]  /*b8740*/  STL.64 [R1+0xa50], R14 ;  /* 0x000a500e01007387 */ /* 0x0001e20000100a00 */
[----:B------:R-:W-:Y:S02]  /*b8750*/  F2FP.SATFINITE.E5M2.F32.PACK_AB_MERGE_C R221, R89, R88, RZ ;  /* 0x0000005859dd723e */ /* 0x000fe400048060ff */
[----:B0-----:R-:W-:-:S03]  /*b8760*/  IADD3 R14, P2, R11, R4, RZ ;  /* 0x000000040b0e7210 */ /* 0x001fc60007f5e0ff */
[----:B------:R-:W-:Y:S02]  /*b8770*/  STL [R1+0x52ec], R221 ;  /* 0x0052ecdd01007387 */ /* 0x000fe40000100800 */
[----:B------:R-:W-:Y:S01]  /*b8780*/  IMAD.X R15, R24, 0x1, R3, P2 ;  /* 0x00000001180f7824 */ /* 0x000fe200010e0603 */
[----:B------:R-:W-:-:S04]  /*b8790*/  F2FP.SATFINITE.E5M2.F32.PACK_AB_MERGE_C R12, R129, R128, RZ ;  /* 0x00000080810c723e */ /* 0x000fc800048060ff */
[----:B------:R-:W-:Y:S01]  /*b87a0*/  STL.64 [R1+0xa48], R14 ;  /* 0x000a480e01007387 */ /* 0x000fe20000100a00 */
[----:B------:R-:W-:Y:S02]  /*b87b0*/  F2FP.SATFINITE.E5M2.F32.PACK_AB_MERGE_C R11, R91, R90, RZ ;  /* 0x0000005a5b0b723e */ /* 0x000fe400048060ff */
[----:B------:R-:W-:Y:S01]  /*b87c0*/  F2FP.SATFINITE.E5M2.F32.PACK_AB_MERGE_C R229, R93, R92, RZ ;  /* 0x0000005c5de5723e */ /* 0x000fe200048060ff */
[----:B------:R-:W-:Y:S04]  /*b87d0*/  STL [R1+0x4930], R12 ;  /* 0x0049300c01007387 */ /* 0x000fe80000100800 */
[----:B------:R0:W-:Y:S04]  /*b87e0*/  STL [R1+0x4c5c], R11 ;  /* 0x004c5c0b01007387 */ /* 0x0001e80000100800 */
[----:B------:R-:W-:Y:S01]  /*b87f0*/  STL [R1+0x52f0], R229 ;  /* 0x0052f0e501007387 */ /* 0x000fe20000100800 */
[----:B------:R-:W-:-:S02]  /*b8800*/  F2FP.SATFINITE.E5M2.F32.PACK_AB_MERGE_C R238, R97, R96, RZ ;  /* 0x0000006061ee723e */ /* 0x000fc400048060ff */
[----:B0-----:R-:W-:Y:S02]  /*b8810*/  F2FP.SATFINITE.E5M2.F32.PACK_AB_MERGE_C R11, R95, R94, RZ ;  /* 0x0000005e5f0b723e */ /* 0x001fe400048060ff */
[----:B------:R-:W-:Y:S02]  /*b8820*/  F2FP.SATFINITE.E5M2.F32.PACK_AB_MERGE_C R245, R101, R100, RZ ;  /* 0x0000006465f5723e */ /* 0x000fe400048060ff */
[----:B------:R-:W-:Y:S02]  /*b8830*/  F2FP.SATFINITE.E5M2.F32.PACK_AB_MERGE_C R12, R103, R102, RZ ;  /* 0x00000066670c723e */ /* 0x000fe400048060ff */
[----:B------:R-:W-:Y:S02]  /*b8840*/  F2FP.SATFINITE.E5M2.F32.PACK_AB_MERGE_C R251, R109, R108, RZ ;  /* 0x0000006c6dfb723e */ /* 0x000fe400048060ff */
[----:B------:R-:W-:Y:S02]  /*b8850*/  F2FP.SATFINITE.E5M2.F32.PACK_AB_MERGE_C R235, R113, R112, RZ ;  /* 0x0000007071eb723e */ /* 0x000fe400048060ff */
[----:B--2---:R-:W-:-:S02]  /*b8860*/  SHF.R.S32.HI R24, RZ, 0x1f, R10 ;  /* 0x0000001fff187819 */ /* 0x004fc4000001140a */
[----:B------:R-:W-:-:S05]  /*b8870*/  IADD3 R14, P2, R10, R2, RZ ;  /* 0x000000020a0e7210 */ /* 0x000fca0007f5e0ff */
[----:B------:R-:W-:-:S05]  /*b8880*/  IMAD.X R15, R24, 0x1, R13, P2 ;  /* 0x00000001180f7824 */ /* 0x000fca00010e060d */
[----:B------:R0:W-:Y:S04]  /*b8890*/  STL.64 [R1+0xa40], R14 ;  /* 0x000a400e01007387 */ /* 0x0001e80000100a00 */
[----:B------:R1:W-:Y:S01]  /*b88a0*/  STL [R1+0x4c68], R11 ;  /* 0x004c680b01007387 */ /* 0x0003e20000100800 */
[----:B0-----:R-:W-:Y:S02]  /*b88b0*/  IADD3 R14, P2, R10, R0, RZ ;  /* 0x000000000a0e7210 */ /* 0x001fe40007f5e0ff */
[----:B-1----:R-:W-:-:S03]  /*b88c0*/  F2FP.SATFINITE.E5M2.F32.PACK_AB_MERGE_C R11, R99, R98, RZ ;  /* 0x00000062630b723e */ /* 0x002fc600048060ff */
[----:B------:R-:W-:Y:S01]  /*b88d0*/  IMAD.X R15, R24, 0x1, R7, P2 ;  /* 0x00000001180f7824 */ /* 0x000fe200010e0607 */
[----:B------:R-:W-:Y:S04]  /*b88e0*/  STL [R1+0x52f4], R238 ;  /* 0x0052f4ee01007387 */ /* 0x000fe80000100800 */
[----:B------:R-:W-:Y:S04]  /*b88f0*/  STL.64 [R1+0xa38], R14 ;  /* 0x000a380e01007387 */ /* 0x000fe80000100a00 */
[----:B------:R0:W-:Y:S04]  /*b8900*/  STL [R1+0x4c74], R11 ;  /* 0x004c740b01007387 */ /* 0x0001e80000100800 */
[----:B0-----:R-:W2:Y:S01]  /*b8910*/  LDL.LU R11, [R1+0xd08] ;  /* 0x000d0800010b7983 */ /* 0x001ea20000300800 */
[----:B------:R-:W-:-:S05]  /*b8920*/  IADD3 R14, P2, R10, R6, RZ ;  /* 0x000000060a0e7210 */ /* 0x000fca0007f5e0ff */
[----:B------:R-:W-:-:S05]  /*b8930*/  IMAD.X R15, R24, 0x1, R5, P2 ;  /* 0x00000001180f7824 */ /* 0x000fca00010e0605 */
[----:B------:R0:W-:Y:S02]  /*b8940*/  STL.64 [R1+0xa30], R14 ;  /* 0x000a300e01007387 */ /* 0x0001e40000100a00 */
[----:B0-----:R-:W-:Y:S02]  /*b8950*/  IADD3 R14, P2, R10, R4, RZ ;  /* 0x000000040a0e7210 */ /* 0x001fe40007f5e0ff */
[----:B------:R-:W-:Y:S03]  /*b8960*/  STL [R1+0x52f8], R245 ;  /* 0x0052f8f501007387 */ /* 0x000fe60000100800 */
[----:B------:R-:W-:Y:S01]  /*b8970*/  IMAD.X R15, R24, 0x1, R3, P2 ;  /* 0x00000001180f7824 */ /* 0x000fe200010e0603 */
[----:B------:R-:W-:-:S04]  /*b8980*/  F2FP.SATFINITE.E5M2.F32.PACK_AB_MERGE_C R10, R105, R104, RZ ;  /* 0x00000068690a723e */ /* 0x000fc800048060ff */
[----:B------:R-:W-:Y:S04]  /*b8990*/  STL.64 [R1+0x9f8], R14 ;  /* 0x0009f80e01007387 */ /* 0x000fe80000100a00 */
[----:B------:R0:W-:Y:S04]  /*b89a0*/  STL [R1+0x52fc], R10 ;  /* 0x0052fc0a01007387 */ /* 0x0001e80000100800 */
[----:B------:R-:W-:Y:S04]  /*b89b0*/  STL [R1+0x4c70], R12 ;  /* 0x004c700c01007387 */ /* 0x000fe80000100800 */
[----:B------:R-:W4:Y:S01]  /*b89c0*/  LDL.LU R244, [R1+0xd04] ;  /* 0x000d040001f47983 */ /* 0x000f220000300800 */
[----:B0-----:R-:W-:-:S02]  /*b89d0*/  F2FP.SATFINITE.E5M2.F32.PACK_AB_MERGE_C R10, R107, R106, RZ ;  /* 0x0000006a6b0a723e */ /* 0x001fc400048060ff */
[----:B---3--:R-:W-:Y:S02]  /*b89e0*/  SHF.R.S32.HI R24, RZ, 0x1f, R8 ;  /* 0x0000001fff187819 */ /* 0x008fe40000011408 */
[----:B------:R-:W-:-:S05]  /*b89f0*/  IADD3 R14, P2, R8, R2, RZ ;  /* 0x00000002080e7210 */ /* 0x000fca0007f5e0ff */
[----:B------:R-:W-:-:S05]  /*b8a00*/  IMAD.X R15, R24, 0x1, R13, P2 ;  /* 0x00000001180f7824 */ /* 0x000fca00010e060d */
[----:B------:R0:W-:Y:S04]  /*b8a10*/  STL.64 [R1+0x9f0], R14 ;  /* 0x0009f00e01007387 */ /* 0x0001e80000100a00 */
[----:B------:R1:W-:Y:S01]  /*b8a20*/  STL [R1+0x4c88], R10 ;  /* 0x004c880a01007387 */ /* 0x0003e20000100800 */
[----:B0-----:R-:W-:-:S03]  /*b8a30*/  IADD3 R14, P2, R8, R0, RZ ;  /* 0x00000000080e7210 */ /* 0x001fc60007f5e0ff */
[----:B------:R-:W-:Y:S02]  /*b8a40*/  STL [R1+0x5300], R251 ;  /* 0x005300fb01007387 */ /* 0x000fe40000100800 */
[----:B------:R-:W-:Y:S02]  /*b8a50*/  IMAD.X R15, R24, 0x1, R7, P2 ;  /* 0x00000001180f7824 */ /* 0x000fe400010e0607 */
[----:B------:R-:W-:Y:S04]  /*b8a60*/  STL [R1+0x5304], R235 ;  /* 0x005304eb01007387 */ /* 0x000fe80000100800 */
[----:B------:R0:W-:Y:S01]  /*b8a70*/  STL.64 [R1+0x9e8], R14 ;  /* 0x0009e80e01007387 */ /* 0x0001e20000100a00 */
[----:B-1----:R-:W-:Y:S02]  /*b8a80*/  F2FP.SATFINITE.E5M2.F32.PACK_AB_MERGE_C R10, R111, R110, RZ ;  /* 0x0000006e6f0a723e */ /* 0x002fe400048060ff */
[----:B0-----:R-:W-:-:S03]  /*b8a90*/  IADD3 R14, P2, R8, R6, RZ ;  /* 0x00000006080e7210 */ /* 0x001fc60007f5e0ff */
[----:B------:R-:W-:Y:S02]  /*b8aa0*/  STL [R1+0x4c8c], R10 ;  /* 0x004c8c0a01007387 */ /* 0x000fe40000100800 */
[----:B------:R-:W-:-:S05]  /*b8ab0*/  IMAD.X R15, R24, 0x1, R5, P2 ;  /* 0x00000001180f7824 */ /* 0x000fca00010e0605 */
[----:B------:R0:W-:Y:S04]  /*b8ac0*/  STL.64 [R1+0x9e0], R14 ;  /* 0x0009e00e01007387 */ /* 0x0001e80000100a00 */
[----:B------:R-:W3:Y:S01]  /*b8ad0*/  LDL.LU R246, [R1+0x4bb8] ;  /* 0x004bb80001f67983 */ /* 0x000ee20000300800 */
[----:B0-----:R-:W-:-:S03]  /*b8ae0*/  IADD3 R14, P2, R8, R4, RZ ;  /* 0x00000004080e7210 */ /* 0x001fc60007f5e0ff */
[----:B------:R-:W3:Y:S02]  /*b8af0*/  LDL.LU R8, [R1+0x4740] ;  /* 0x0047400001087983 */ /* 0x000ee40000300800 */
[----:B------:R-:W-:Y:S01]  /*b8b00*/  IMAD.X R15, R24, 0x1, R3, P2 ;  /* 0x00000001180f7824 */ /* 0x000fe200010e0603 */
[----:B------:R-:W-:-:S04]  /*b8b10*/  F2FP.SATFINITE.E5M2.F32.PACK_AB_MERGE_C R10, R115, R114, RZ ;  /* 0x00000072730a723e */ /* 0x000fc800048060ff */
[----:B------:R-:W-:Y:S01]  /*b8b20*/  STL.64 [R1+0x9d8], R14 ;  /* 0x0009d80e01007387 */ /* 0x000fe20000100a00 */
[----:B------:R-:W-:Y:S02]  /*b8b30*/  F2FP.SATFINITE.E5M2.F32.PACK_AB_MERGE_C R221, R125, R124, RZ ;  /* 0x0000007c7ddd723e */ /* 0x000fe400048060ff */
[----:B------:R-:W-:Y:S02]  /*b8b40*/  F2FP.SATFINITE.E5M2.F32.PACK_AB_MERGE_C R249, R117, R116, RZ ;  /* 0x0000007475f9723e */ /* 0x000fe400048060ff */
[----:B------:R-:W-:Y:S01]  /*b8b50*/  F2FP.SATFINITE.E5M2.F32.PACK_AB_MERGE_C R20, R121, R120, RZ ;  /* 0x000000787914723e */ /* 0x000fe200048060ff */
[----:B------:R0:W-:Y:S04]  /*b8b60*/  STL [R1+0x4c9c], R10 ;  /* 0x004c9c0a01007387 */ /* 0x0001e80000100800 */
[----:B------:R-:W-:Y:S04]  /*b8b70*/  STL [R1+0x5308], R221 ;  /* 0x005308dd01007387 */ /* 0x000fe80000100800 */
[----:B------:R-:W-:Y:S04]  /*b8b80*/  STL [R1+0x530c], R249 ;  /* 0x00530cf901007387 */ /* 0x000fe80000100800 */
[----:B------:R-:W-:Y:S01]  /*b8b90*/  STL [R1+0x5310], R20 ;  /* 0x0053101401007387 */ /* 0x000fe20000100800 */
[----:B0-----:R-:W-:-:S02]  /*b8ba0*/  F2FP.SATFINITE.E5M2.F32.PACK_AB_MERGE_C R10, R119, R118, RZ ;  /* 0x00000076770a723e */ /* 0x001fc400048060ff */
[----:B------:R-:W-:Y:S02]  /*b8bb0*/  F2FP.SATFINITE.E5M2.F32.PACK_AB_MERGE_C R12, R123, R122, RZ ;  /* 0x0000007a7b0c723e */ /* 0x000fe400048060ff */
[----:B------:R-:W-:-:S04]  /*b8bc0*/  LOP3.LUT R176, R176, 0xffff, RZ, 0xc0, !PT ;  /* 0x0000ffffb0b07812 */ /* 0x000fc800078ec0ff */
[----:B------:R-:W-:Y:S02]  /*b8bd0*/  PRMT R25, R176, 0x3340, R0 ;  /* 0x00003340b0197816 */ /* 0x000fe40000000000 */
[----:B--2---:R-:W-:Y:S02]  /*b8be0*/  SHF.R.S32.HI R24, RZ, 0x1f, R11 ;  /* 0x0000001fff187819 */ /* 0x004fe4000001140b */
[----:B------:R-:W-:-:S05]  /*b8bf0*/  IADD3 R14, P2, R11, R2, RZ ;  /* 0x000000020b0e7210 */ /* 0x000fca0007f5e0ff */
[----:B------:R-:W-:-:S05]  /*b8c00*/  IMAD.X R15, R24, 0x1, R13, P2 ;  /* 0x00000001180f7824 */ /* 0x000fca00010e060d */
[----:B------:R0:W-:Y:S02]  /*b8c10*/  STL.64 [R1+0x9d0], R14 ;  /* 0x0009d00e01007387 */ /* 0x0001e40000100a00 */
[----:B0-----:R-:W-:Y:S02]  /*b8c20*/  IADD3 R14, P2, R11, R0, RZ ;  /* 0x000000000b0e7210 */ /* 0x001fe40007f5e0ff */
[----:B------:R0:W-:Y:S03]  /*b8c30*/  STL [R1+0x4c98], R10 ;  /* 0x004c980a01007387 */ /* 0x0001e60000100800 */
[----:B------:R-:W-:-:S05]  /*b8c40*/  IMAD.X R15, R24, 0x1, R7, P2 ;  /* 0x00000001180f7824 */ /* 0x000fca00010e0607 */
[----:B------:R1:W-:Y:S01]  /*b8c50*/  STL.64 [R1+0x9c8], R14 ;  /* 0x0009c80e01007387 */ /* 0x0003e20000100a00 */
[----:B0-----:R-:W-:-:S03]  /*b8c60*/  F2FP.SATFINITE.E5M2.F32.PACK_AB_MERGE_C R10, R127, R126, RZ ;  /* 0x0000007e7f0a723e */ /* 0x001fc600048060ff */
[----:B------:R-:W-:Y:S01]  /*b8c70*/  STL [R1+0x4cb4], R12 ;  /* 0x004cb40c01007387 */ /* 0x000fe20000100800 */
[----:B-1----:R-:W-:-:S03]  /*b8c80*/  IADD3 R14, P2, R11, R6, RZ ;  /* 0x000000060b0e7210 */ /* 0x002fc60007f5e0ff */
[----:B------:R-:W-:Y:S02]  /*b8c90*/  STL [R1+0x4cc0], R10 ;  /* 0x004cc00a01007387 */ /* 0x000fe40000100800 */
[----:B------:R-:W-:Y:S02]  /*b8ca0*/  IMAD.X R15, R24, 0x1, R5, P2 ;  /* 0x00000001180f7824 */ /* 0x000fe400010e0605 */
[----:B------:R-:W2:Y:S04]  /*b8cb0*/  LDL.LU R248, [R1+0x4bc8] ;  /* 0x004bc80001f87983 */ /* 0x000ea80000300800 */
[----:B------:R0:W-:Y:S02]  /*b8cc0*/  STL.64 [R1+0x9c0], R14 ;  /* 0x0009c00e01007387 */ /* 0x0001e40000100a00 */
[----:B0-----:R-:W-:-:S02]  /*b8cd0*/  IADD3 R14, P2, R11, R4, RZ ;  /* 0x000000040b0e7210 */ /* 0x001fc40007f5e0ff */
[----:B------:R-:W2:Y:S03]  /*b8ce0*/  LDL.LU R11, [R1+0x4744] ;  /* 0x00474400010b7983 */ /* 0x000ea60000300800 */
[----:B------:R-:W-:-:S05]  /*b8cf0*/  IMAD.X R15, R24, 0x1, R3, P2 ;  /* 0x00000001180f7824 */ /* 0x000fca00010e0603 */
[----:B------:R0:W-:Y:S01]  /*b8d00*/  STL.64 [R1+0x9b8], R14 ;  /* 0x0009b80e01007387 */ /* 0x0001e20000100a00 */
[----:B------:R-:W-:Y:S02]  /*b8d10*/  F2FP.SATFINITE.E5M2.F32.PACK_AB_MERGE_C R12, R135, R134, RZ ;  /* 0x00000086870c723e */ /* 0x000fe400048060ff */
[----:B----4-:R-:W-:Y:S02]  /*b8d20*/  SHF.R.S32.HI R24, RZ, 0x1f, R244 ;  /* 0x0000001fff187819 */ /* 0x010fe400000114f4 */
[----:B------:R-:W-:Y:S02]  /*b8d30*/  F2FP.SATFINITE.E5M2.F32.PACK_AB_MERGE_C R10, R143, R142, RZ ;  /* 0x0000008e8f0a723e */ /* 0x000fe400048060ff */
[----:B0-----:R-:W-:-:S05]  /*b8d40*/  F2FP.SATFINITE.E5M2.F32.PACK_AB_MERGE_C R14, R131, R130, RZ ;  /* 0x00000082830e723e */ /* 0x001fca00048060ff */
[----:B------:R0:W-:Y:S04]  /*b8d50*/  STL [R1+0x4cd4], R14 ;  /* 0x004cd40e01007387 */ /* 0x0001e80000100800 */
[----:B------:R1:W-:Y:S01]  /*b8d60*/  STL [R1+0x4cd8], R12 ;  /* 0x004cd80c01007387 */ /* 0x0003e20000100800 */
[----:B0-----:R-:W-:-:S03]  /*b8d70*/  IADD3 R14, P2, R244, R2, RZ ;  /* 0x00000002f40e7210 */ /* 0x001fc60007f5e0ff */
[----:B------:R0:W-:Y:S01]  /*b8d80*/  STL [R1+0x4cec], R10 ;  /* 0x004cec0a01007387 */ /* 0x0001e20000100800 */
[----:B-1----:R-:W-:Y:S01]  /*b8d90*/  F2FP.SATFINITE.E5M2.F32.PACK_AB_MERGE_C R12, R147, R146, RZ ;  /* 0x00000092930c723e */ /* 0x002fe200048060ff */
[----:B------:R-:W-:Y:S01]  /*b8da0*/  IMAD.X R15, R24, 0x1, R13, P2 ;  /* 0x00000001180f7824 */ /* 0x000fe200010e060d */
[----:B0-----:R-:W-:-:S04]  /*b8db0*/  F2FP.SATFINITE.E5M2.F32.PACK_AB_MERGE_C R10, R151, R150, RZ ;  /* 0x00000096970a723e */ /* 0x001fc800048060ff */
[----:B------:R-:W-:Y:S04]  /*b8dc0*/  STL.64 [R1+0x9b0], R14 ;  /* 0x0009b00e01007387 */ /* 0x000fe80000100a00 */
[----:B------:R-:W-:Y:S04]  /*b8dd0*/  STL [R1+0x4d0c], R12 ;  /* 0x004d0c0c01007387 */ /* 0x000fe80000100800 */
[----:B------:R-:W-:Y:S01]  /*b8de0*/  STL [R1+0x4d24], R10 ;  /* 0x004d240a01007387 */ /* 0x000fe20000100800 */
[----:B---3--:R-:W-:-:S03]  /*b8df0*/  LOP3.LUT R30, R246, 0xffff, RZ, 0xc0, !PT ;  /* 0x0000fffff61e7812 */ /* 0x008fc600078ec0ff */
[----:B------:R-:W3:Y:S01]  /*b8e00*/  LDL.LU R246, [R1+0x47b4] ;  /* 0x0047b40001f67983 */ /* 0x000ee20000300800 */
[----:B------:R-:W-:-:S04]  /*b8e10*/  LOP3.LUT R29, R8, 0xffff, RZ, 0xc0, !PT ;  /* 0x0000ffff081d7812 */ /* 0x000fc800078ec0ff */
[----:B------:R-:W-:-:S04]  /*b8e20*/  PRMT R28, R30, 0x3340, R29 ;  /* 0x000033401e1c7816 */ /* 0x000fc8000000001d */
[----:B------:R-:W-:-:S05]  /*b8e30*/  PRMT R8, R28, 0x5410, R25 ;  /* 0x000054101c087816 */ /* 0x000fca0000000019 */
[----:B------:R0:W-:Y:S04]  /*b8e40*/  STL [R1+0x514c], R8 ;  /* 0x00514c0801007387 */ /* 0x0001e80000100800 */
[----:B0-----:R-:W4:Y:S01]  /*b8e50*/  LDL.LU R8, [R1+0x46b4] ;  /* 0x0046b40001087983 */ /* 0x001f220000300800 */
[----:B------:R-:W-:Y:S02]  /*b8e60*/  SHF.R.U32.HI R112, RZ, 0x8, R176 ;  /* 0x00000008ff707819 */ /* 0x000fe400000116b0 */
[----:B------:R-:W-:Y:S02]  /*b8e70*/  SHF.R.U32.HI R28, RZ, 0x8, R30 ;  /* 0x00000008ff1c7819 */ /* 0x000fe4000001161e */
[----:B------:R-:W-:Y:S02]  /*b8e80*/  SHF.R.U32.HI R25, RZ, 0x8, R29 ;  /* 0x00000008ff197819 */ /* 0x000fe4000001161d */
[----:B------:R-:W-:-:S02]  /*b8e90*/  IADD3 R14, P2, R244, R0, RZ ;  /* 0x00000000f40e7210 */ /* 0x000fc40007f5e0ff */
[----:B------:R-:W-:Y:S02]  /*b8ea0*/  LOP3.LUT R112, R112, 0xffff, RZ, 0xc0, !PT ;  /* 0x0000ffff70707812 */ /* 0x000fe400078ec0ff */
[----:B------:R-:W-:Y:S02]  /*b8eb0*/  LOP3.LUT R28, R28, 0xffff, RZ, 0xc0, !PT ;  /* 0x0000ffff1c1c7812 */ /* 0x000fe400078ec0ff */
[----:B------:R-:W-:Y:S01]  /*b8ec0*/  LOP3.LUT R25, R25, 0xffff, RZ, 0xc0, !PT ;  /* 0x0000ffff19197812 */ /* 0x000fe200078ec0ff */
[----:B------:R-:W-:Y:S01]  /*b8ed0*/  IMAD.X R15, R24, 0x1, R7, P2 ;  /* 0x00000001180f7824 */ /* 0x000fe200010e0607 */
[--C-:B------:R-:W-:Y:S02]  /*b8ee0*/  PRMT R112, R112, 0x3340, R0.reuse ;  /* 0x0000334070707816 */ /* 0x100fe40000000000 */
[----:B------:R-:W-:Y:S02]  /*b8ef0*/  PRMT R10, R28, 0x3340, R25 ;  /* 0x000033401c0a7816 */ /* 0x000fe40000000019 */
[----:B------:R-:W-:Y:S01]  /*b8f00*/  LOP3.LUT R177, R177, 0xffff, RZ, 0xc0, !PT ;  /* 0x0000ffffb1b17812 */ /* 0x000fe200078ec0ff */
[----:B------:R0:W-:Y:S04]  /*b8f10*/  STL.64 [R1+0x9a8], R14 ;  /* 0x0009a80e01007387 */ /* 0x0001e80000100a00 */
[----:B------:R-:W-:Y:S01]  /*b8f20*/  STL [R1+0x54fc], R112 ;  /* 0x0054fc7001007387 */ /* 0x000fe20000100800 */
[----:B------:R-:W-:-:S03]  /*b8f30*/  PRMT R25, R177, 0x3340, R0 ;  /* 0x00003340b1197816 */ /* 0x000fc60000000000 */
[----:B------:R1:W-:Y:S01]  /*b8f40*/  STL [R1+0x4ed8], R10 ;  /* 0x004ed80a01007387 */ /* 0x0003e20000100800 */
[----:B0-----:R-:W-:-:S05]  /*b8f50*/  IADD3 R14, P2, R244, R6, RZ ;  /* 0x00000006f40e7210 */ /* 0x001fca0007f5e0ff */
[----:B------:R-:W-:Y:S01]  /*b8f60*/  IMAD.X R15, R24, 0x1, R5, P2 ;  /* 0x00000001180f7824 */ /* 0x000fe200010e0605 */
[----:B--2---:R-:W-:Y:S02]  /*b8f70*/  LOP3.LUT R30, R248, 0xffff, RZ, 0xc0, !PT ;  /* 0x0000fffff81e7812 */ /* 0x004fe400078ec0ff */
[----:B------:R-:W2:Y:S01]  /*b8f80*/  LDL.LU R248, [R1+0x47b0] ;  /* 0x0047b00001f87983 */ /* 0x000ea20000300800 */
[----:B------:R-:W-:-:S03]  /*b8f90*/  LOP3.LUT R29, R11, 0xffff, RZ, 0xc0, !PT ;  /* 0x0000ffff0b1d7812 */ /* 0x000fc600078ec0ff */
[----:B------:R-:W2:Y:S01]  /*b8fa0*/  LDL.LU R11, [R1+0x46b0] ;  /* 0x0046b000010b7983 */ /* 0x000ea20000300800 */
[----:B------:R-:W-:-:S04]  /*b8fb0*/  PRMT R28, R30, 0x3340, R29 ;  /* 0x000033401e1c7816 */ /* 0x000fc8000000001d */
[----:B-1----:R-:W-:-:S05]  /*b8fc0*/  PRMT R10, R28, 0x5410, R25 ;  /* 0x000054101c0a7816 */ /* 0x002fca0000000019 */
[----:B------:R-:W-:Y:S04]  /*b8fd0*/  STL [R1+0x5144], R10 ;  /* 0x0051440a01007387 */ /* 0x000fe80000100800 */
[----:B------:R-:W2:Y:S04]  /*b8fe0*/  LDL.LU R242, [R1+0xd00] ;  /* 0x000d000001f27983 */ /* 0x000ea80000300800 */
[----:B------:R0:W-:Y:S01]  /*b8ff0*/  STL.64 [R1+0x9a0], R14 ;  /* 0x0009a00e01007387 */ /* 0x0001e20000100a00 */
[----:B------:R-:W-:Y:S02]  /*b9000*/  SHF.R.U32.HI R25, RZ, 0x8, R30 ;  /* 0x00000008ff197819 */ /* 0x000fe4000001161e */
[----:B0-----:R-:W-:-:S05]  /*b9010*/  IADD3 R14, P2, R244, R4, RZ ;  /* 0x00000004f40e7210 */ /* 0x001fca0007f5e0ff */
[----:B------:R-:W-:Y:S01]  /*b9020*/  IMAD.X R15, R24, 0x1, R3, P2 ;  /* 0x00000001180f7824 */ /* 0x000fe200010e0603 */
[----:B------:R-:W-:Y:S02]  /*b9030*/  SHF.R.U32.HI R24, RZ, 0x8, R29 ;  /* 0x00000008ff187819 */ /* 0x000fe4000001161d */
[----:B------:R-:W-:Y:S02]  /*b9040*/  LOP3.LUT R25, R25, 0xffff, RZ, 0xc0, !PT ;  /* 0x0000ffff19197812 */ /* 0x000fe400078ec0ff */
[----:B------:R-:W-:-:S04]  /*b9050*/  LOP3.LUT R24, R24, 0xffff, RZ, 0xc0, !PT ;  /* 0x0000ffff18187812 */ /* 0x000fc800078ec0ff */
[----:B------:R-:W-:Y:S01]  /*b9060*/  PRMT R124, R25, 0x3340, R24 ;  /* 0x00003340197c7816 */ /* 0x000fe20000000018 */
[----:B------:R-:W-:Y:S04]  /*b9070*/  STL.64 [R1+0x998], R14 ;  /* 0x0009980e01007387 */ /* 0x000fe80000100a00 */
[----:B------:R-:W-:Y:S01]  /*b9080*/  STL [R1+0x5508], R124 ;  /* 0x0055087c01007387 */ /* 0x000fe20000100800 */
[----:B---3--:R-:W-:-:S03]  /*b9090*/  LOP3.LUT R29, R246, 0xffff, RZ, 0xc0, !PT ;  /* 0x0000fffff61d7812 */ /* 0x008fc600078ec0ff */
[----:B------:R-:W3:Y:S01]  /*b90a0*/  LDL.LU R246, [R1+0x4bfc] ;  /* 0x004bfc0001f67983 */ /* 0x000ee20000300800 */
[----:B----4-:R-:W-:-:S03]  /*b90b0*/  LOP3.LUT R28, R8, 0xffff, RZ, 0xc0, !PT ;  /* 0x0000ffff081c7812 */ /* 0x010fc600078ec0ff */
[----:B------:R-:W4:Y:S01]  /*b90c0*/  LDL.LU R8, [R1+0x4750] ;  /* 0x0047500001087983 */ /* 0x000f220000300800 */
[----:B------:R-:W-:Y:S02]  /*b90d0*/  LOP3.LUT R154, R154, 0xffff, RZ, 0xc0, !PT ;  /* 0x0000ffff9a9a7812 */ /* 0x000fe400078ec0ff */
[----:B------:R-:W-:Y:S02]  /*b90e0*/  PRMT R25, R29, 0x3340, R28 ;  /* 0x000033401d197816 */ /* 0x000fe4000000001c */
[----:B------:R-:W-:Y:S02]  /*b90f0*/  PRMT R24, R154, 0x3340, R0 ;  /* 0x000033409a187816 */ /* 0x000fe40000000000 */
[----:B------:R-:W-:Y:S02]  /*b9100*/  SHF.R.U32.HI R111, RZ, 0x8, R177 ;  /* 0x00000008ff6f7819 */ /* 0x000fe400000116b1 */
[----:B------:R-:W-:Y:S02]  /*b9110*/  PRMT R10, R25, 0x5410, R24 ;  /* 0x00005410190a7816 */ /* 0x000fe40000000018 */
[----:B------:R-:W-:-:S02]  /*b9120*/  SHF.R.U32.HI R25, RZ, 0x8, R29 ;  /* 0x00000008ff197819 */ /* 0x000fc4000001161d */
[----:B------:R-:W-:Y:S02]  /*b9130*/  SHF.R.U32.HI R24, RZ, 0x8, R28 ;  /* 0x00000008ff187819 */ /* 0x000fe4000001161c */
[----:B------:R-:W-:Y:S01]  /*b9140*/  LOP3.LUT R111, R111, 0xffff, RZ, 0xc0, !PT ;  /* 0x0000ffff6f6f7812 */ /* 0x000fe200078ec0ff */
[----:B------:R0:W-:Y:S01]  /*b9150*/  STL [R1+0x513c], R10 ;  /* 0x00513c0a01007387 */ /* 0x0001e20000100800 */
[----:B------:R-:W-:Y:S02]  /*b9160*/  LOP3.LUT R25, R25, 0xffff, RZ, 0xc0, !PT ;  /* 0x0000ffff19197812 */ /* 0x000fe400078ec0ff */
[----:B------:R-:W-:Y:S02]  /*b9170*/  LOP3.LUT R24, R24, 0xffff, RZ, 0xc0, !PT ;  /* 0x0000ffff18187812 */ /* 0x000fe400078ec0ff */
[----:B------:R-:W-:Y:S02]  /*b9180*/  PRMT R111, R111, 0x3340, R0 ;  /* 0x000033406f6f7816 */ /* 0x000fe40000000000 */
[----:B------:R-:W-:-:S02]  /*b9190*/  PRMT R123, R25, 0x3340, R24 ;  /* 0x00003340197b7816 */ /* 0x000fc40000000018 */
[----:B0-----:R-:W-:Y:S01]  /*b91a0*/  LOP3.LUT R10, R153, 0xffff, RZ, 0xc0, !PT ;  /* 0x0000ffff990a7812 */ /* 0x001fe200078ec0ff */
[----:B------:R-:W-:Y:S03]  /*b91b0*/  STL [R1+0x550c], R111 ;  /* 0x00550c6f01007387 */ /* 0x000fe60000100800 */
[----:B------:R-:W-:Y:S01]  /*b91c0*/  PRMT R24, R10, 0x3340, R0 ;  /* 0x000033400a187816 */ /* 0x000fe20000000000 */
[----:B------:R-:W-:Y:S04]  /*b91d0*/  STL [R1+0x5510], R123 ;  /* 0x0055107b01007387 */ /* 0x000fe80000100800 */
[----:B------:R0:W-:Y:S01]  /*b91e0*/  STL [R1+0x518c], R10 ;  /* 0x00518c0a01007387 */ /* 0x0001e20000100800 */
[----:B------:R-:W-:-:S04]  /*b91f0*/  SHF.R.U32.HI R110, RZ, 0x8, R154 ;  /* 0x00000008ff6e7819 */ /* 0x000fc8000001169a */
[----:B------:R-:W-:-:S04]  /*b9200*/  LOP3.LUT R110, R110, 0xffff, RZ, 0xc0, !PT ;  /* 0x0000ffff6e6e7812 */ /* 0x000fc800078ec0ff */
[----:B------:R-:W-:Y:S02]  /*b9210*/  PRMT R110, R110, 0x3340, R0 ;  /* 0x000033406e6e7816 */ /* 0x000fe40000000000 */
[----:B--2---:R-:W-:Y:S02]  /*b9220*/  LOP3.LUT R29, R248, 0xffff, RZ, 0xc0, !PT ;  /* 0x0000fffff81d7812 */ /* 0x004fe400078ec0ff */
[----:B------:R-:W-:-:S04]  /*b9230*/  LOP3.LUT R28, R11, 0xffff, RZ, 0xc0, !PT ;  /* 0x0000ffff0b1c7812 */ /* 0x000fc800078ec0ff */
[----:B------:R-:W-:-:S04]  /*b9240*/  PRMT R25, R29, 0x3340, R28 ;  /* 0x000033401d197816 */ /* 0x000fc8000000001c */
[----:B------:R-:W-:Y:S02]  /*b9250*/  PRMT R12, R25, 0x5410, R24 ;  /* 0x00005410190c7816 */ /* 0x000fe40000000018 */
[----:B------:R-:W-:Y:S02]  /*b9260*/  SHF.R.S32.HI R24, RZ, 0x1f, R242 ;  /* 0x0000001fff187819 */ /* 0x000fe400000114f2 */
[----:B0-----:R-:W-:Y:S01]  /*b9270*/  IADD3 R10, P2, R242, R2, RZ ;  /* 0x00000002f20a7210 */ /* 0x001fe20007f5e0ff */
[----:B------:R-:W-:Y:S04]  /*b9280*/  STL [R1+0x5134], R12 ;  /* 0x0051340c01007387 */ /* 0x000fe80000100800 */
[----:B------:R-:W-:Y:S01]  /*b9290*/  IMAD.X R11, R24, 0x1, R13, P2 ;  /* 0x00000001180b7824 */ /* 0x000fe200010e060d */
[----:B------:R-:W2:Y:S04]  /*b92a0*/  LDL.LU R248, [R1+0x4c0c] ;  /* 0x004c0c0001f87983 */ /* 0x000ea80000300800 */
[----:B------:R0:W-:Y:S01]  /*b92b0*/  STL.64 [R1+0x990], R10 ;  /* 0x0009900a01007387 */ /* 0x0001e20000100a00 */
[----:B------:R-:W-:-:S03]  /*b92c0*/  SHF.R.U32.HI R29, RZ, 0x8, R29 ;  /* 0x00000008ff1d7819 */ /* 0x000fc6000001161d */
[----:B0-----:R-:W2:Y:S01]  /*b92d0*/  LDL.LU R11, [R1+0x4754] ;  /* 0x00475400010b7983 */ /* 0x001ea20000300800 */
[----:B------:R-:W-:Y:S02]  /*b92e0*/  SHF.R.U32.HI R25, RZ, 0x8, R28 ;  /* 0x00000008ff197819 */ /* 0x000fe4000001161c */
[----:B------:R-:W-:Y:S02]  /*b92f0*/  LOP3.LUT R28, R29, 0xffff, RZ, 0xc0, !PT ;  /* 0x0000ffff1d1c7812 */ /* 0x000fe400078ec0ff */
[----:B------:R-:W-:-:S04]  /*b9300*/  LOP3.LUT R25, R25, 0xffff, RZ, 0xc0, !PT ;  /* 0x0000ffff19197812 */ /* 0x000fc800078ec0ff */
[----:B------:R-:W-:Y:S01]  /*b9310*/  PRMT R222, R28, 0x3340, R25 ;  /* 0x000033401cde7816 */ /* 0x000fe20000000019 */
[----:B------:R-:W-:Y:S04]  /*b9320*/  STL [R1+0x5514], R110 ;  /* 0x0055146e01007387 */ /* 0x000fe80000100800 */
[----:B------:R-:W-:Y:S04]  /*b9330*/  STL [R1+0x540c], R222 ;  /* 0x00540cde01007387 */ /* 0x000fe80000100800 */
[----:B------:R-:W2:Y:S01]  /*b9340*/  LDL.LU R244, [R1+0x47bc] ;  /* 0x0047bc0001f47983 */ /* 0x000ea20000300800 */
[----:B----4-:R-:W-:-:S03]  /*b9350*/  LOP3.LUT R29, R8, 0xffff, RZ, 0xc0, !PT ;  /* 0x0000ffff081d7812 */ /* 0x010fc600078ec0ff */
[----:B------:R-:W4:Y:S01]  /*b9360*/  LDL.LU R8, [R1+0x46c4] ;  /* 0x0046c40001087983 */ /* 0x000f220000300800 */
[----:B---3--:R-:W-:Y:S02]  /*b9370*/  LOP3.LUT R30, R246, 0xffff, RZ, 0xc0, !PT ;  /* 0x0000fffff61e7812 */ /* 0x008fe400078ec0ff */
[----:B------:R-:W-:Y:S02]  /*b9380*/  LOP3.LUT R180, R180, 0xffff, RZ, 0xc0, !PT ;  /* 0x0000ffffb4b47812 */ /* 0x000fe400078ec0ff */
[----:B------:R-:W-:Y:S02]  /*b9390*/  PRMT R28, R30, 0x3340, R29 ;  /* 0x000033401e1c7816 */ /* 0x000fe4000000001d */
[----:B------:R-:W-:Y:S02]  /*b93a0*/  PRMT R25, R180, 0x3340, R0 ;  /* 0x00003340b4197816 */ /* 0x000fe40000000000 */
[----:B------:R-:W-:Y:S02]  /*b93b0*/  IADD3 R14, P2, R242, R0, RZ ;  /* 0x00000000f20e7210 */ /* 0x000fe40007f5e0ff */
[----:B------:R-:W-:-:S02]  /*b93c0*/  PRMT R10, R28, 0x5410, R25 ;  /* 0x000054101c0a7816 */ /* 0x000fc40000000019 */
[----:B------:R-:W-:Y:S02]  /*b93d0*/  SHF.R.U32.HI R96, RZ, 0x8, R180 ;  /* 0x00000008ff607819 */ /* 0x000fe400000116b4 */
[----:B------:R-:W-:Y:S02]  /*b93e0*/  SHF.R.U32.HI R28, RZ, 0x8, R30 ;  /* 0x00000008ff1c7819 */ /* 0x000fe4000001161e */
[----:B------:R-:W-:Y:S01]  /*b93f0*/  SHF.R.U32.HI R25, RZ, 0x8, R29 ;  /* 0x00000008ff197819 */ /* 0x000fe2000001161d */
[----:B------:R-:W-:Y:S01]  /*b9400*/  IMAD.X R15, R24, 0x1, R7, P2 ;  /* 0x00000001180f7824 */ /* 0x000fe200010e0607 */
[----:B------:R-:W-:Y:S02]  /*b9410*/  LOP3.LUT R96, R96, 0xffff, RZ, 0xc0, !PT ;  /* 0x0000ffff60607812 */ /* 0x000fe400078ec0ff */
[----:B------:R-:W-:Y:S02]  /*b9420*/  LOP3.LUT R28, R28, 0xffff, RZ, 0xc0, !PT ;  /* 0x0000ffff1c1c7812 */ /* 0x000fe400078ec0ff */
[----:B------:R-:W-:Y:S01]  /*b9430*/  LOP3.LUT R25, R25, 0xffff, RZ, 0xc0, !PT ;  /* 0x0000ffff19197812 */ /* 0x000fe200078ec0ff */
[----:B------:R0:W-:Y:S01]  /*b9440*/  STL [R1+0x5128], R10 ;  /* 0x0051280a01007387 */ /* 0x0001e20000100800 */
[----:B------:R-:W-:-:S02]  /*b9450*/  LOP3.LUT R179, R179, 0xffff, RZ, 0xc0, !PT ;  /* 0x0000ffffb3b37812 */ /* 0x000fc400078ec0ff */
[--C-:B------:R-:W-:Y:S01]  /*b9460*/  PRMT R96, R96, 0x3340, R0.reuse ;  /* 0x0000334060607816 */ /* 0x100fe20000000000 */
[----:B------:R1:W-:Y:S01]  /*b9470*/  STL.64 [R1+0x988], R14 ;  /* 0x0009880e01007387 */ /* 0x0003e20000100a00 */
[----:B0-----:R-:W-:Y:S02]  /*b9480*/  PRMT R10, R28, 0x3340, R25 ;  /* 0x000033401c0a7816 */ /* 0x001fe40000000019 */
[----:B------:R-:W-:Y:S01]  /*b9490*/  PRMT R25, R179, 0x3340, R0 ;  /* 0x00003340b3197816 */ /* 0x000fe20000000000 */
[----:B------:R-:W-:Y:S01]  /*b94a0*/  STL [R1+0x5518], R96 ;  /* 0x0055186001007387 */ /* 0x000fe20000100800 */
[----:B-1----:R-:W-:-:S03]  /*b94b0*/  IADD3 R14, P2, R242, R6, RZ ;  /* 0x00000006f20e7210 */ /* 0x002fc60007f5e0ff */
[----:B------:R0:W-:Y:S02]  /*b94c0*/  STL [R1+0x4bfc], R10 ;  /* 0x004bfc0a01007387 */ /* 0x0001e40000100800 */
[----:B------:R-:W-:Y:S02]  /*b94d0*/  IMAD.X R15, R24, 0x1, R5, P2 ;  /* 0x00000001180f7824 */ /* 0x000fe400010e0605 */
[----:B------:R-:W3:Y:S01]  /*b94e0*/  LDL.LU R246, [R1+0x47b8] ;  /* 0x0047b80001f67983 */ /* 0x000ee20000300800 */
[----:B--2---:R-:W-:-:S03]  /*b94f0*/  LOP3.LUT R30, R248, 0xffff, RZ, 0xc0, !PT ;  /* 0x0000fffff81e7812 */ /* 0x004fc600078ec0ff */
[----:B------:R-:W2:Y:S01]  /*b9500*/  LDL.LU R248, [R1+0x46c0] ;  /* 0x0046c00001f87983 */ /* 0x000ea20000300800 */
[----:B------:R-:W-:-:S03]  /*b9510*/  LOP3.LUT R29, R11, 0xffff, RZ, 0xc0, !PT ;  /* 0x0000ffff0b1d7812 */ /* 0x000fc600078ec0ff */
[----:B------:R-:W2:Y:S01]  /*b9520*/  LDL.LU R11, [R1+0xcfc] ;  /* 0x000cfc00010b7983 */ /* 0x000ea20000300800 */
[----:B------:R-:W-:-:S04]  /*b9530*/  PRMT R28, R30, 0x3340, R29 ;  /* 0x000033401e1c7816 */ /* 0x000fc8000000001d */
[----:B0-----:R-:W-:-:S05]  /*b9540*/  PRMT R10, R28, 0x5410, R25 ;  /* 0x000054101c0a7816 */ /* 0x001fca0000000019 */
[----:B------:R-:W-:Y:S04]  /*b9550*/  STL [R1+0x5120], R10 ;  /* 0x0051200a01007387 */ /* 0x000fe80000100800 */
[----:B------:R0:W-:Y:S02]  /*b9560*/  STL.64 [R1+0x980], R14 ;  /* 0x0009800e01007387 */ /* 0x0001e40000100a00 */
[----:B0-----:R-:W-:-:S05]  /*b9570*/  IADD3 R14, P2, R242, R4, RZ ;  /* 0x00000004f20e7210 */ /* 0x001fca0007f5e0ff */
[----:B------:R-:W-:Y:S01]  /*b9580*/  IMAD.X R15, R24, 0x1, R3, P2 ;  /* 0x00000001180f7824 */ /* 0x000fe200010e0603 */
[----:B------:R-:W-:Y:S02]  /*b9590*/  SHF.R.U32.HI R24, RZ, 0x8, R29 ;  /* 0x00000008ff187819 */ /* 0x000fe4000001161d */
[----:B------:R-:W-:Y:S02]  /*b95a0*/  LOP3.LUT R29, R244, 0xffff, RZ, 0xc0, !PT ;  /* 0x0000fffff41d7812 */ /* 0x000fe400078ec0ff */
[----:B------:R-:W-:Y:S04]  /*b95b0*/  STL.64 [R1+0x978], R14 ;  /* 0x0009780e01007387 */ /* 0x000fe80000100a00 */
[----:B------:R-:W2:Y:S01]  /*b95c0*/  LDL.LU R244, [R1+0x4c4c] ;  /* 0x004c4c0001f47983 */ /* 0x000ea20000300800 */
[----:B----4-:R-:W-:-:S03]  /*b95d0*/  LOP3.LUT R28, R8, 0xffff, RZ, 0xc0, !PT ;  /* 0x0000ffff081c7812 */ /* 0x010fc600078ec0ff */
[----:B------:R-:W4:Y:S01]  /*b95e0*/  LDL.LU R8, [R1+0x4760] ;  /* 0x0047600001087983 */ /* 0x000f220000300800 */
[----:B------:R-:W-:Y:S02]  /*b95f0*/  SHF.R.U32.HI R25, RZ, 0x8, R30 ;  /* 0x00000008ff197819 */ /* 0x000fe4000001161e */
[----:B------:R-:W-:Y:S02]  /*b9600*/  LOP3.LUT R24, R24, 0xffff, RZ, 0xc0, !PT ;  /* 0x0000ffff18187812 */ /* 0x000fe400078ec0ff */
[----:B------:R-:W-:Y:S02]  /*b9610*/  LOP3.LUT R25, R25, 0xffff, RZ, 0xc0, !PT ;  /* 0x0000ffff19197812 */ /* 0x000fe400078ec0ff */
[----:B------:R-:W-:Y:S02]  /*b9620*/  LOP3.LUT R156, R156, 0xffff, RZ, 0xc0, !PT ;  /* 0x0000ffff9c9c7812 */ /* 0x000fe400078ec0ff */
[----:B------:R-:W-:Y:S02]  /*b9630*/  PRMT R121, R25, 0x3340, R24 ;  /* 0x0000334019797816 */ /* 0x000fe40000000018 */
[----:B------:R-:W-:-:S02]  /*b9640*/  PRMT R24, R156, 0x3340, R0 ;  /* 0x000033409c187816 */ /* 0x000fc40000000000 */
[----:B------:R-:W-:-:S04]  /*b9650*/  PRMT R25, R29, 0x3340, R28 ;  /* 0x000033401d197816 */ /* 0x000fc8000000001c */
[----:B------:R-:W-:Y:S02]  /*b9660*/  PRMT R10, R25, 0x5410, R24 ;  /* 0x00005410190a7816 */ /* 0x000fe40000000018 */
[----:B------:R-:W-:Y:S02]  /*b9670*/  SHF.R.U32.HI R25, RZ, 0x8, R29 ;  /* 0x00000008ff197819 */ /* 0x000fe4000001161d */
[----:B------:R-:W-:Y:S02]  /*b9680*/  SHF.R.U32.HI R24, RZ, 0x8, R28 ;  /* 0x00000008ff187819 */ /* 0x000fe4000001161c */
[----:B------:R-:W-:Y:S02]  /*b9690*/  LOP3.LUT R25, R25, 0xffff, RZ, 0xc0, !PT ;  /* 0x0000ffff19197812 */ /* 0x000fe400078ec0ff */
[----:B------:R-:W-:Y:S01]  /*b96a0*/  LOP3.LUT R24, R24, 0xffff, RZ, 0xc0, !PT ;  /* 0x0000ffff18187812 */ /* 0x000fe200078ec0ff */
[----:B------:R0:W-:Y:S03]  /*b96b0*/  STL [R1+0x511c], R10 ;  /* 0x00511c0a01007387 */ /* 0x0001e60000100800 */
[----:B------:R-:W-:-:S02]  /*b96c0*/  PRMT R12, R25, 0x3340, R24 ;  /* 0x00003340190c7816 */ /* 0x000fc40000000018 */
[----:B0-----:R-:W-:-:S03]  /*b96d0*/  LOP3.LUT R10, R155, 0xffff, RZ, 0xc0, !PT ;  /* 0x0000ffff9b0a7812 */ /* 0x001fc600078ec0ff */
[----:B------:R-:W-:Y:S04]  /*b96e0*/  STL [R1+0x4bc8], R12 ;  /* 0x004bc80c01007387 */ /* 0x000fe80000100800 */
[----:B------:R0:W-:Y:S01]  /*b96f0*/  STL [R1+0x5188], R10 ;  /* 0x0051880a01007387 */ /* 0x0001e20000100800 */
[----:B---3--:R-:W-:-:S03]  /*b9700*/  LOP3.LUT R29, R246, 0xffff, RZ, 0xc0, !PT ;  /* 0x0000fffff61d7812 */ /* 0x008fc600078ec0ff */
[----:B------:R-:W3:Y:S01]  /*b9710*/  LDL.LU R246, [R1+0x4c6c] ;  /* 0x004c6c0001f67983 */ /* 0x000ee20000300800 */
[----:B------:R-:W-:Y:S02]  /*b9720*/  PRMT R24, R10, 0x3340, R0 ;  /* 0x000033400a187816 */ /* 0x000fe40000000000 */
[----:B------:R-:W-:Y:S02]  /*b9730*/  LOP3.LUT R182, R182, 0xffff, RZ, 0xc0, !PT ;  /* 0x0000ffffb6b67812 */ /* 0x000fe400078ec0ff */
[----:B--2---:R-:W-:Y:S02]  /*b9740*/  LOP3.LUT R28, R248, 0xffff, RZ, 0xc0, !PT ;  /* 0x0000fffff81c7812 */ /* 0x004fe400078ec0ff */
[----:B------:R-:W2:Y:S02]  /*b9750*/  LDL.LU R248, [R1+0x4764] ;  /* 0x0047640001f87983 */ /* 0x000ea40000300800 */
[----:B------:R-:W-:Y:S02]  /*b9760*/  PRMT R25, R29, 0x3340, R28 ;  /* 0x000033401d197816 */ /* 0x000fe4000000001c */
[----:B------:R-:W-:-:S02]  /*b9770*/  SHF.R.U32.HI R29, RZ, 0x8, R29 ;  /* 0x00000008ff1d7819 */ /* 0x000fc4000001161d */
[----:B0-----:R-:W-:Y:S02]  /*b9780*/  PRMT R10, R25, 0x5410, R24 ;  /* 0x00005410190a7816 */ /* 0x001fe40000000018 */
[----:B------:R-:W-:Y:S02]  /*b9790*/  SHF.R.U32.HI R25, RZ, 0x8, R28 ;  /* 0x00000008ff197819 */ /* 0x000fe4000001161c */
[----:B------:R-:W-:Y:S02]  /*b97a0*/  LOP3.LUT R28, R29, 0xffff, RZ, 0xc0, !PT ;  /* 0x0000ffff1d1c7812 */ /* 0x000fe400078ec0ff */
[----:B------:R-:W-:Y:S02]  /*b97b0*/  LOP3.LUT R25, R25, 0xffff, RZ, 0xc0, !PT ;  /* 0x0000ffff19197812 */ /* 0x000fe400078ec0ff */
[----:B------:R-:W-:Y:S02]  /*b97c0*/  SHF.R.S32.HI R24, RZ, 0x1f, R11 ;  /* 0x0000001fff187819 */ /* 0x000fe4000001140b */
[----:B------:R-:W-:Y:S01]  /*b97d0*/  IADD3 R14, P2, R11, R2, RZ ;  /* 0x000000020b0e7210 */ /* 0x000fe20007f5e0ff */
[----:B------:R0:W-:Y:S04]  /*b97e0*/  STL [R1+0x510c], R10 ;  /* 0x00510c0a01007387 */ /* 0x0001e80000100800 */
[----:B------:R-:W-:Y:S01]  /*b97f0*/  IMAD.X R15, R24, 0x1, R13, P2 ;  /* 0x00000001180f7824 */ /* 0x000fe200010e060d */
[----:B0-----:R-:W-:-:S02]  /*b9800*/  PRMT R10, R28, 0x3340, R25 ;  /* 0x000033401c0a7816 */ /* 0x001fc40000000019 */
[----:B------:R-:W-:Y:S02]  /*b9810*/  PRMT R25, R182, 0x3340, R0 ;  /* 0x00003340b6197816 */ /* 0x000fe40000000000 */
[----:B------:R-:W-:Y:S04]  /*b9820*/  STL.64 [R1+0x970], R14 ;  /* 0x0009700e01007387 */ /* 0x000fe80000100a00 */
[----:B------:R-:W-:Y:S01]  /*b9830*/  STL [R1+0x4f38], R10 ;  /* 0x004f380a01007387 */ /* 0x000fe20000100800 */
[----:B------:R-:W-:-:S03]  /*b9840*/  LOP3.LUT R30, R244, 0xffff, RZ, 0xc0, !PT ;  /* 0x0000fffff41e7812 */ /* 0x000fc600078ec0ff */
[----:B------:R-:W2:Y:S01]  /*b9850*/  LDL.LU R244, [R1+0x47c0] ;  /* 0x0047c00001f47983 */ /* 0x000ea20000300800 */
[----:B----4-:R-:W-:-:S04]  /*b9860*/  LOP3.LUT R29, R8, 0xffff, RZ, 0xc0, !PT ;  /* 0x0000ffff081d7812 */ /* 0x010fc800078ec0ff */
[----:B------:R-:W-:-:S04]  /*b9870*/  PRMT R28, R30, 0x3340, R29 ;  /* 0x000033401e1c7816 */ /* 0x000fc8000000001d */
[----:B------:R-:W-:-:S05]  /*b9880*/  PRMT R8, R28, 0x5410, R25 ;  /* 0x000054101c087816 */ /* 0x000fca0000000019 */
[----:B------:R0:W-:Y:S04]  /*b9890*/  STL [R1+0x5014], R8 ;  /* 0x0050140801007387 */ /* 0x0001e80000100800 */
[----:B0-----:R-:W4:Y:S01]  /*b98a0*/  LDL.LU R8, [R1+0x46d4] ;  /* 0x0046d40001087983 */ /* 0x001f220000300800 */
[----:B------:R-:W-:Y:S02]  /*b98b0*/  SHF.R.U32.HI R28, RZ, 0x8, R30 ;  /* 0x00000008ff1c7819 */ /* 0x000fe4000001161e */
[----:B------:R-:W-:Y:S02]  /*b98c0*/  SHF.R.U32.HI R25, RZ, 0x8, R29 ;  /* 0x00000008ff197819 */ /* 0x000fe4000001161d */
[----:B------:R-:W-:Y:S02]  /*b98d0*/  IADD3 R14, P2, R11, R0, RZ ;  /* 0x000000000b0e7210 */ /* 0x000fe40007f5e0ff */
[----:B------:R-:W-:-:S02]  /*b98e0*/  LOP3.LUT R28, R28, 0xffff, RZ, 0xc0, !PT ;  /* 0x0000ffff1c1c7812 */ /* 0x000fc400078ec0ff */
[----:B------:R-:W-:Y:S01]  /*b98f0*/  LOP3.LUT R25, R25, 0xffff, RZ, 0xc0, !PT ;  /* 0x0000ffff19197812 */ /* 0x000fe200078ec0ff */
[----:B------:R-:W-:Y:S01]  /*b9900*/  IMAD.X R15, R24, 0x1, R7, P2 ;  /* 0x00000001180f7824 */ /* 0x000fe200010e0607 */
[----:B------:R-:W-:Y:S02]  /*b9910*/  LOP3.LUT R181, R181, 0xffff, RZ, 0xc0, !PT ;  /* 0x0000ffffb5b57812 */ /* 0x000fe400078ec0ff */
[----:B------:R-:W-:Y:S02]  /*b9920*/  PRMT R120, R28, 0x3340, R25 ;  /* 0x000033401c787816 */ /* 0x000fe40000000019 */
[----:B------:R-:W-:Y:S01]  /*b9930*/  PRMT R25, R181, 0x3340, R0 ;  /* 0x00003340b5197816 */ /* 0x000fe20000000000 */
[----:B------:R0:W-:Y:S04]  /*b9940*/  STL.64 [R1+0x968], R14 ;  /* 0x0009680e01007387 */ /* 0x0001e80000100a00 */
[----:B------:R-:W4:Y:S01]  /*b9950*/  LDL.LU R240, [R1+0x47c4] ;  /* 0x0047c40001f07983 */ /* 0x000f220000300800 */
[----:B---3--:R-:W-:-:S03]  /*b9960*/  LOP3.LUT R30, R246, 0xffff, RZ, 0xc0, !PT ;  /* 0x0000fffff61e7812 */ /* 0x008fc600078ec0ff */
[----:B------:R-:W3:Y:S01]  /*b9970*/  LDL.LU R242, [R1+0x46d0] ;  /* 0x0046d00001f27983 */ /* 0x000ee20000300800 */
[----:B0-----:R-:W-:-:S05]  /*b9980*/  IADD3 R14, P2, R11, R6, RZ ;  /* 0x000000060b0e7210 */ /* 0x001fca0007f5e0ff */
[----:B------:R-:W-:Y:S01]  /*b9990*/  IMAD.X R15, R24, 0x1, R5, P2 ;  /* 0x00000001180f7824 */ /* 0x000fe200010e0605 */
[----:B--2---:R-:W-:-:S04]  /*b99a0*/  LOP3.LUT R29, R248, 0xffff, RZ, 0xc0, !PT ;  /* 0x0000fffff81d7812 */ /* 0x004fc800078ec0ff */
[----:B------:R-:W-:-:S04]  /*b99b0*/  PRMT R28, R30, 0x3340, R29 ;  /* 0x000033401e1c7816 */ /* 0x000fc8000000001d */
[----:B------:R-:W-:-:S05]  /*b99c0*/  PRMT R10, R28, 0x5410, R25 ;  /* 0x000054101c0a7816 */ /* 0x000fca0000000019 */
[----:B------:R0:W-:Y:S04]  /*b99d0*/  STL [R1+0x500c], R10 ;  /* 0x00500c0a01007387 */ /* 0x0001e80000100800 */
[----:B------:R-:W2:Y:S01]  /*b99e0*/  LDL.LU R246, [R1+0x4ca4] ;  /* 0x004ca40001f67983 */ /* 0x000ea20000300800 */
[----:B0-----:R-:W-:-:S03]  /*b99f0*/  IADD3 R10, P2, R11, R4, RZ ;  /* 0x000000040b0a7210 */ /* 0x001fc60007f5e0ff */
[----:B------:R-:W-:Y:S02]  /*b9a00*/  STL.64 [R1+0x960], R14 ;  /* 0x0009600e01007387 */ /* 0x000fe40000100a00 */
[----:B------:R-:W-:Y:S02]  /*b9a10*/  IMAD.X R11, R24, 0x1, R3, P2 ;  /* 0x00000001180b7824 */ /* 0x000fe400010e0603 */
[----:B------:R-:W2:Y:S04]  /*b9a20*/  LDL.LU R248, [R1+0x476c] ;  /* 0x00476c0001f87983 */ /* 0x000ea80000300800 */
[----:B------:R0:W-:Y:S04]  /*b9a30*/  STL.64 [R1+0x958], R10 ;  /* 0x0009580a01007387 */ /* 0x0001e80000100a00 */
[----:B0-----:R-:W2:Y:S01]  /*b9a40*/  LDL.LU R11, [R1+0x4ca8] ;  /* 0x004ca800010b7983 */ /* 0x001ea20000300800 */
[----:B----4-:R-:W-:-:S03]  /*b9a50*/  LOP3.LUT R28, R8, 0xffff, RZ, 0xc0, !PT ;  /* 0x0000ffff081c7812 */ /* 0x010fc600078ec0ff */
[----:B------:R-:W4:Y:S01]  /*b9a60*/  LDL.LU R8, [R1+0x4768] ;  /* 0x0047680001087983 */ /* 0x000f220000300800 */
[----:B------:R-:W-:Y:S02]  /*b9a70*/  SHF.R.U32.HI R25, RZ, 0x8, R30 ;  /* 0x00000008ff197819 */ /* 0x000fe4000001161e */
[----:B------:R-:W-:Y:S02]  /*b9a80*/  SHF.R.U32.HI R24, RZ, 0x8, R29 ;  /* 0x00000008ff187819 */ /* 0x000fe4000001161d */
[----:B------:R-:W-:Y:S02]  /*b9a90*/  LOP3.LUT R25, R25, 0xffff, RZ, 0xc0, !PT ;  /* 0x0000ffff19197812 */ /* 0x000fe400078ec0ff */
[----:B------:R-:W-:Y:S02]  /*b9aa0*/  LOP3.LUT R24, R24, 0xffff, RZ, 0xc0, !PT ;  /* 0x0000ffff18187812 */ /* 0x000fe400078ec0ff */
[----:B------:R-:W-:Y:S02]  /*b9ab0*/  LOP3.LUT R29, R244, 0xffff, RZ, 0xc0, !PT ;  /* 0x0000fffff41d7812 */ /* 0x000fe400078ec0ff */
[----:B------:R-:W-:Y:S01]  /*b9ac0*/  LOP3.LUT R157, R157, 0xffff, RZ, 0xc0, !PT ;  /* 0x0000ffff9d9d7812 */ /* 0x000fe200078ec0ff */
[----:B------:R-:W4:Y:S01]  /*b9ad0*/  LDL.LU R244, [R1+0xcf8] ;  /* 0x000cf80001f47983 */ /* 0x000f220000300800 */
[----:B------:R-:W-:-:S02]  /*b9ae0*/  PRMT R118, R25, 0x3340, R24 ;  /* 0x0000334019767816 */ /* 0x000fc40000000018 */
[----:B------:R-:W-:Y:S02]  /*b9af0*/  PRMT R24, R157, 0x3340, R0 ;  /* 0x000033409d187816 */ /* 0x000fe40000000000 */
[----:B------:R-:W-:-:S04]  /*b9b00*/  PRMT R25, R29, 0x3340, R28 ;  /* 0x000033401d197816 */ /* 0x000fc8000000001c */
[----:B------:R-:W-:Y:S02]  /*b9b10*/  PRMT R10, R25, 0x5410, R24 ;  /* 0x00005410190a7816 */ /* 0x000fe40000000018 */
[----:B------:R-:W-:Y:S02]  /*b9b20*/  SHF.R.U32.HI R25, RZ, 0x8, R29 ;  /* 0x00000008ff197819 */ /* 0x000fe4000001161d */
[----:B------:R-:W-:Y:S02]  /*b9b30*/  SHF.R.U32.HI R24, RZ, 0x8, R28 ;  /* 0x00000008ff187819 */ /* 0x000fe4000001161c */
[----:B------:R-:W-:Y:S02]  /*b9b40*/  LOP3.LUT R25, R25, 0xffff, RZ, 0xc0, !PT ;  /* 0x0000ffff19197812 */ /* 0x000fe400078ec0ff */
[----:B------:R-:W-:Y:S02]  /*b9b50*/  LOP3.LUT R24, R24, 0xffff, RZ, 0xc0, !PT ;  /* 0x0000ffff18187812 */ /* 0x000fe400078ec0ff */
[----:B------:R-:W-:-:S02]  /*b9b60*/  LOP3.LUT R15, R240, 0xffff, RZ, 0xc0, !PT ;  /* 0x0000fffff00f7812 */ /* 0x000fc400078ec0ff */
[----:B---3--:R-:W-:Y:S02]  /*b9b70*/  LOP3.LUT R124, R242, 0xffff, RZ, 0xc0, !PT ;  /* 0x0000fffff27c7812 */ /* 0x008fe400078ec0ff */
[----:B------:R-:W-:Y:S02]  /*b9b80*/  PRMT R117, R25, 0x3340, R24 ;  /* 0x0000334019757816 */ /* 0x000fe40000000018 */
[----:B------:R-:W-:Y:S02]  /*b9b90*/  SHF.R.U32.HI R25, RZ, 0x8, R15 ;  /* 0x00000008ff197819 */ /* 0x000fe4000001160f */
[----:B------:R-:W-:Y:S02]  /*b9ba0*/  SHF.R.U32.HI R24, RZ, 0x8, R124 ;  /* 0x00000008ff187819 */ /* 0x000fe4000001167c */
[----:B------:R-:W-:Y:S02]  /*b9bb0*/  LOP3.LUT R25, R25, 0xffff, RZ, 0xc0, !PT ;  /* 0x0000ffff19197812 */ /* 0x000fe400078ec0ff */
[----:B------:R-:W-:Y:S01]  /*b9bc0*/  LOP3.LUT R24, R24, 0xffff, RZ, 0xc0, !PT ;  /* 0x0000ffff18187812 */ /* 0x000fe200078ec0ff */
[----:B------:R0:W-:Y:S03]  /*b9bd0*/  STL [R1+0x50fc], R10 ;  /* 0x0050fc0a01007387 */ /* 0x0001e60000100800 */
[----:B0-----:R-:W-:-:S05]  /*b9be0*/  PRMT R10, R25, 0x3340, R24 ;  /* 0x00003340190a7816 */ /* 0x001fca0000000018 */
[----:B------:R0:W-:Y:S01]  /*b9bf0*/  STL [R1+0x4c4c], R10 ;  /* 0x004c4c0a01007387 */ /* 0x0001e20000100800 */
[----:B--2---:R-:W-:-:S03]  /*b9c00*/  LOP3.LUT R29, R248, 0xffff, RZ, 0xc0, !PT ;  /* 0x0000fffff81d7812 */ /* 0x004fc600078ec0ff */
[----:B------:R-:W2:Y:S01]  /*b9c10*/  LDL.LU R248, [R1+0x47c8] ;  /* 0x0047c80001f87983 */ /* 0x000ea20000300800 */
[----:B----4-:R-:W-:-:S03]  /*b9c20*/  LOP3.LUT R28, R8, 0xffff, RZ, 0xc0, !PT ;  /* 0x0000ffff081c7812 */ /* 0x010fc600078ec0ff */
[----:B------:R-:W3:Y:S01]  /*b9c30*/  LDL.LU R8, [R1+0x46dc] ;  /* 0x0046dc0001087983 */ /* 0x000ee20000300800 */
[----:B------:R-:W-:Y:S02]  /*b9c40*/  LOP3.LUT R34, R246, 0xffff, RZ, 0xc0, !PT ;  /* 0x0000fffff6227812 */ /* 0x000fe400078ec0ff */
[----:B------:R-:W-:Y:S02]  /*b9c50*/  LOP3.LUT R186, R186, 0xffff, RZ, 0xc0, !PT ;  /* 0x0000ffffbaba7812 */ /* 0x000fe400078ec0ff */
[----:B------:R-:W-:Y:S02]  /*b9c60*/  PRMT R25, R34, 0x3340, R29 ;  /* 0x0000334022197816 */ /* 0x000fe4000000001d */
[----:B------:R-:W-:Y:S02]  /*b9c70*/  PRMT R24, R186, 0x3340, R0 ;  /* 0x00003340ba187816 */ /* 0x000fe40000000000 */
[----:B------:R-:W-:Y:S02]  /*b9c80*/  LOP3.LUT R30, R11, 0xffff, RZ, 0xc0, !PT ;  /* 0x0000ffff0b1e7812 */ /* 0x000fe400078ec0ff */
[----:B------:R-:W-:-:S02]  /*b9c90*/  LOP3.LUT R183, R183, 0xffff, RZ, 0xc0, !PT ;  /* 0x0000ffffb7b77812 */ /* 0x000fc400078ec0ff */
[----:B0-----:R-:W-:Y:S02]  /*b9ca0*/  PRMT R10, R25, 0x5410, R24 ;  /* 0x00005410190a7816 */ /* 0x001fe40000000018 */
[----:B------:R-:W-:Y:S02]  /*b9cb0*/  PRMT R24, R183, 0x3340, R0 ;  /* 0x00003340b7187816 */ /* 0x000fe40000000000 */
[----:B------:R-:W-:Y:S01]  /*b9cc0*/  PRMT R25, R30, 0x3340, R28 ;  /* 0x000033401e197816 */ /* 0x000fe2000000001c */
[----:B------:R0:W-:Y:S03]  /*b9cd0*/  STL [R1+0x4ffc], R10 ;  /* 0x004ffc0a01007387 */ /* 0x0001e60000100800 */
[----:B------:R-:W-:Y:S02]  /*b9ce0*/  PRMT R20, R25, 0x5410, R24 ;  /* 0x0000541019147816 */ /* 0x000fe40000000018 */
[----:B------:R-:W-:-:S02]  /*b9cf0*/  SHF.R.S32.HI R24, RZ, 0x1f, R244 ;  /* 0x0000001fff187819 */ /* 0x000fc400000114f4 */
[----:B0-----:R-:W-:Y:S01]  /*b9d00*/  IADD3 R10, P2, R244, R2, RZ ;  /* 0x00000002f40a7210 */ /* 0x001fe20007f5e0ff */
[----:B------:R-:W-:Y:S04]  /*b9d10*/  STL [R1+0x5314], R20 ;  /* 0x0053141401007387 */ /* 0x000fe80000100800 */
[----:B------:R-:W-:Y:S01]  /*b9d20*/  IMAD.X R11, R24, 0x1, R13, P2 ;  /* 0x00000001180b7824 */ /* 0x000fe200010e060d */
[----:B------:R-:W4:Y:S01]  /*b9d30*/  LDL.LU R246, [R1+0x47cc] ;  /* 0x0047cc0001f67983 */ /* 0x000f220000300800 */
[----:B------:R-:W-:-:S03]  /*b9d40*/  SHF.R.U32.HI R37, RZ, 0x8, R34 ;  /* 0x00000008ff257819 */ /* 0x000fc60000011622 */
[----:B------:R0:W-:Y:S01]  /*b9d50*/  STL.64 [R1+0x948], R10 ;  /* 0x0009480a01007387 */ /* 0x0001e20000100a00 */
[----:B------:R-:W-:Y:S02]  /*b9d60*/  SHF.R.U32.HI R34, RZ, 0x8, R29 ;  /* 0x00000008ff227819 */ /* 0x000fe4000001161d */
[----:B------:R-:W-:Y:S02]  /*b9d70*/  SHF.R.U32.HI R30, RZ, 0x8, R30 ;  /* 0x00000008ff1e7819 */ /* 0x000fe4000001161e */
[----:B------:R-:W-:Y:S01]  /*b9d80*/  SHF.R.U32.HI R25, RZ, 0x8, R28 ;  /* 0x00000008ff197819 */ /* 0x000fe2000001161c */
[----:B0-----:R-:W4:Y:S01]  /*b9d90*/  LDL.LU R11, [R1+0x46e0] ;  /* 0x0046e000010b7983 */ /* 0x001f220000300800 */
[----:B------:R-:W-:Y:S02]  /*b9da0*/  LOP3.LUT R29, R37, 0xffff, RZ, 0xc0, !PT ;  /* 0x0000ffff251d7812 */ /* 0x000fe400078ec0ff */
[----:B------:R-:W-:Y:S02]  /*b9db0*/  LOP3.LUT R28, R34, 0xffff, RZ, 0xc0, !PT ;  /* 0x0000ffff221c7812 */ /* 0x000fe400078ec0ff */
[----:B------:R-:W-:-:S02]  /*b9dc0*/  LOP3.LUT R30, R30, 0xffff, RZ, 0xc0, !PT ;  /* 0x0000ffff1e1e7812 */ /* 0x000fc400078ec0ff */
[----:B------:R-:W-:Y:S02]  /*b9dd0*/  LOP3.LUT R25, R25, 0xffff, RZ, 0xc0, !PT ;  /* 0x0000ffff19197812 */ /* 0x000fe400078ec0ff */
[----:B------:R-:W-:Y:S02]  /*b9de0*/  IADD3 R20, P2, R244, R0, RZ ;  /* 0x00000000f4147210 */ /* 0x000fe40007f5e0ff */
[----:B------:R-:W-:Y:S02]  /*b9df0*/  PRMT R12, R29, 0x3340, R28 ;  /* 0x000033401d0c7816 */ /* 0x000fe4000000001c */
[----:B------:R-:W-:Y:S01]  /*b9e00*/  PRMT R10, R30, 0x3340, R25 ;  /* 0x000033401e0a7816 */ /* 0x000fe20000000019 */
[----:B------:R-:W-:Y:S02]  /*b9e10*/  IMAD.X R21, R24, 0x1, R7, P2 ;  /* 0x0000000118157824 */ /* 0x000fe400010e0607 */
[----:B------:R-:W-:Y:S04]  /*b9e20*/  STL [R1+0x4bb8], R12 ;  /* 0x004bb80c01007387 */ /* 0x000fe80000100800 */
[----:B------:R-:W-:Y:S04]  /*b9e30*/  STL [R1+0x47c0], R10 ;  /* 0x0047c00a01007387 */ /* 0x000fe80000100800 */
[----:B------:R0:W-:Y:S01]  /*b9e40*/  STL.64 [R1+0x950], R20 ;  /* 0x0009501401007387 */ /* 0x0001e20000100a00 */
[----:B--2---:R-:W-:-:S03]  /*b9e50*/  LOP3.LUT R30, R248, 0xffff, RZ, 0xc0, !PT ;  /* 0x0000fffff81e7812 */ /* 0x004fc600078ec0ff */
[----:B------:R-:W2:Y:S01]  /*b9e60*/  LDL.LU R248, [R1+0x4ce8] ;  /* 0x004ce80001f87983 */ /* 0x000ea20000300800 */
[----:B---3--:R-:W-:-:S03]  /*b9e70*/  LOP3.LUT R29, R8, 0xffff, RZ, 0xc0, !PT ;  /* 0x0000ffff081d7812 */ /* 0x008fc600078ec0ff */
[----:B------:R-:W3:Y:S01]  /*b9e80*/  LDL.LU R8, [R1+0x4774] ;  /* 0x0047740001087983 */ /* 0x000ee20000300800 */
[----:B------:R-:W-:Y:S02]  /*b9e90*/  LOP3.LUT R158, R158, 0xffff, RZ, 0xc0, !PT ;  /* 0x0000ffff9e9e7812 */ /* 0x000fe400078ec0ff */
[----:B------:R-:W-:Y:S02]  /*b9ea0*/  PRMT R28, R30, 0x3340, R29 ;  /* 0x000033401e1c7816 */ /* 0x000fe4000000001d */
[----:B------:R-:W-:Y:S02]  /*b9eb0*/  PRMT R25, R158, 0x3340, R0 ;  /* 0x000033409e197816 */ /* 0x000fe40000000000 */
[----:B0-----:R-:W-:Y:S02]  /*b9ec0*/  IADD3 R20, P2, R244, R6, RZ ;  /* 0x00000006f4147210 */ /* 0x001fe40007f5e0ff */
[----:B------:R-:W-:-:S03]  /*b9ed0*/  PRMT R249, R28, 0x5410, R25 ;  /* 0x000054101cf97816 */ /* 0x000fc60000000019 */
[----:B------:R-:W-:Y:S02]  /*b9ee0*/  IMAD.X R21, R24, 0x1, R5, P2 ;  /* 0x0000000118157824 */ /* 0x000fe400010e0605 */
[----:B------:R-:W-:Y:S04]  /*b9ef0*/  STL [R1+0x5318], R249 ;  /* 0x005318f901007387 */ /* 0x000fe80000100800 */
[----:B------:R0:W-:Y:S01]  /*b9f00*/  STL.64 [R1+0x940], R20 ;  /* 0x0009401401007387 */ /* 0x0001e20000100a00 */
[----:B------:R-:W-:Y:S02]  /*b9f10*/  SHF.R.U32.HI R25, RZ, 0x8, R30 ;  /* 0x00000008ff197819 */ /* 0x000fe4000001161e */
[----:B0-----:R-:W-:-:S05]  /*b9f20*/  IADD3 R20, P2, R244, R4, RZ ;  /* 0x00000004f4147210 */ /* 0x001fca0007f5e0ff */
[----:B------:R-:W-:Y:S01]  /*b9f30*/  IMAD.X R21, R24, 0x1, R3, P2 ;  /* 0x0000000118157824 */ /* 0x000fe200010e0603 */
[----:B------:R-:W-:Y:S02]  /*b9f40*/  SHF.R.U32.HI R24, RZ, 0x8, R29 ;  /* 0x00000008ff187819 */ /* 0x000fe4000001161d */
[----:B------:R-:W-:Y:S02]  /*b9f50*/  LOP3.LUT R25, R25, 0xffff, RZ, 0xc0, !PT ;  /* 0x0000ffff19197812 */ /* 0x000fe400078ec0ff */
[----:B------:R-:W-:Y:S01]  /*b9f60*/  LOP3.LUT R24, R24, 0xffff, RZ, 0xc0, !PT ;  /* 0x0000ffff18187812 */ /* 0x000fe200078ec0ff */
[----:B------:R-:W-:Y:S03]  /*b9f70*/  STL.64 [R1+0x938], R20 ;  /* 0x0009381401007387 */ /* 0x000fe60000100a00 */
[----:B------:R-:W-:Y:S01]  /*b9f80*/  PRMT R10, R25, 0x3340, R24 ;  /* 0x00003340190a7816 */ /* 0x000fe20000000018 */
[----:B------:R-:W3:Y:S01]  /*b9f90*/  LDL.LU R244, [R1+0x4cf8] ;  /* 0x004cf80001f47983 */ /* 0x000ee20000300800 */
[----:B----4-:R-:W-:-:S03]  /*b9fa0*/  LOP3.LUT R25, R246, 0xffff, RZ, 0xc0, !PT ;  /* 0x0000fffff6197812 */ /* 0x010fc600078ec0ff */
[----:B------:R0:W-:Y:S04]  /*b9fb0*/  STL [R1+0x47c4], R10 ;  /* 0x0047c40a01007387 */ /* 0x0001e80000100800 */
[----:B------:R-:W4:Y:S01]  /*b9fc0*/  LDL.LU R246, [R1+0x4770] ;  /* 0x0047700001f67983 */ /* 0x000f220000300800 */
[----:B------:R-:W-:Y:S02]  /*b9fd0*/  LOP3.LUT R24, R11, 0xffff, RZ, 0xc0, !PT ;  /* 0x0000ffff0b187812 */ /* 0x000fe400078ec0ff */
[----:B------:R-:W-:Y:S01]  /*b9fe0*/  SHF.R.U32.HI R28, RZ, 0x8, R25 ;  /* 0x00000008ff1c7819 */ /* 0x000fe20000011619 */
[----:B------:R-:W4:Y:S01]  /*b9ff0*/  LDL.LU R11, [R1+0xcf4] ;  /* 0x000cf400010b7983 */ /* 0x000f220000300800 */
[--C-:B------:R-:W-:Y:S02]  /*ba000*/  PRMT R112, R25, 0x3340, R24.reuse ;  /* 0x0000334019707816 */ /* 0x100fe40000000018 */
[----:B------:R-:W-:-:S02]  /*ba010*/  SHF.R.U32.HI R24, RZ, 0x8, R24 ;  /* 0x00000008ff187819 */ /* 0x000fc40000011618 */
[----:B------:R-:W-:Y:S02]  /*ba020*/  LOP3.LUT R25, R28, 0xffff, RZ, 0xc0, !PT ;  /* 0x0000ffff1c197812 */ /* 0x000fe400078ec0ff */
[----:B------:R-:W-:-:S04]  /*ba030*/  LOP3.LUT R24, R24, 0xffff, RZ, 0xc0, !PT ;  /* 0x0000ffff18187812 */ /* 0x000fc800078ec0ff */
[----:B0-----:R-:W-:-:S05]  /*ba040*/  PRMT R10, R25, 0x3340, R24 ;  /* 0x00003340190a7816 */ /* 0x001fca0000000018 */
[----:B------:R0:W-:Y:S01]  /*ba050*/  STL [R1+0x47b8], R10 ;  /* 0x0047b80a01007387 */ /* 0x0001e20000100800 */
[----:B--2---:R-:W-:-:S03]  /*ba060*/  LOP3.LUT R29, R248, 0xffff, RZ, 0xc0, !PT ;  /* 0x0000fffff81d7812 */ /* 0x004fc600078ec0ff */
[----:B------:R-:W2:Y:S01]  /*ba070*/  LDL.LU R248, [R1+0x47d0] ;  /* 0x0047d00001f87983 */ /* 0x000ea20000300800 */
[----:B---3--:R-:W-:-:S03]  /*ba080*/  LOP3.LUT R28, R8, 0xffff, RZ, 0xc0, !PT ;  /* 0x0000ffff081c7812 */ /* 0x008fc600078ec0ff */
[----:B------:R-:W3:Y:S01]  /*ba090*/  LDL.LU R8, [R1+0x46e4] ;  /* 0x0046e40001087983 */ /* 0x000ee20000300800 */
[----:B------:R-:W-:Y:S02]  /*ba0a0*/  LOP3.LUT R188, R188, 0xffff, RZ, 0xc0, !PT ;  /* 0x0000ffffbcbc7812 */ /* 0x000fe400078ec0ff */
        /* <DEDUP_REMOVED lines=8> */
[----:B0-----:R-:W-:Y:S02]  /*ba130*/  PRMT R10, R25, 0x3340, R24 ;  /* 0x00003340190a7816 */ /* 0x001fe40000000018 */
[----:B------:R-:W-:Y:S02]  /*ba140*/  PRMT R24, R187, 0x3340, R0 ;  /* 0x00003340bb187816 */ /* 0x000fe40000000000 */
[----:B------:R-:W-:-:S04]  /*ba150*/  SHF.R.U32.HI R188, RZ, 0x8, R188 ;  /* 0x00000008ffbc7819 */ /* 0x000fc800000116bc */
[----:B------:R-:W-:Y:S02]  /*ba160*/  LOP3.LUT R188, R188, 0xffff, RZ, 0xc0, !PT ;  /* 0x0000ffffbcbc7812 */ /* 0x000fe400078ec0ff */
[----:B------:R-:W-:Y:S02]  /*ba170*/  LOP3.LUT R29, R244, 0xffff, RZ, 0xc0, !PT ;  /* 0x0000fffff41d7812 */ /* 0x000fe400078ec0ff */
[----:B----4-:R-:W-:-:S04]  /*ba180*/  LOP3.LUT R28, R246, 0xffff, RZ, 0xc0, !PT ;  /* 0x0000fffff61c7812 */ /* 0x010fc800078ec0ff */
[----:B------:R-:W-:Y:S02]  /*ba190*/  PRMT R25, R29, 0x3340, R28 ;  /* 0x000033401d197816 */ /* 0x000fe4000000001c */
[----:B------:R-:W-:Y:S02]  /*ba1a0*/  IADD3 R20, P2, R11, R2, RZ ;  /* 0x000000020b147210 */ /* 0x000fe40007f5e0ff */
[----:B------:R-:W-:Y:S02]  /*ba1b0*/  PRMT R235, R25, 0x5410, R24 ;  /* 0x0000541019eb7816 */ /* 0x000fe40000000018 */
[----:B------:R-:W-:Y:S02]  /*ba1c0*/  SHF.R.S32.HI R24, RZ, 0x1f, R11 ;  /* 0x0000001fff187819 */ /* 0x000fe4000001140b */
[----:B------:R-:W-:Y:S02]  /*ba1d0*/  SHF.R.U32.HI R29, RZ, 0x8, R29 ;  /* 0x00000008ff1d7819 */ /* 0x000fe4000001161d */
[----:B------:R-:W-:Y:S01]  /*ba1e0*/  SHF.R.U32.HI R25, RZ, 0x8, R28 ;  /* 0x00000008ff197819 */ /* 0x000fe2000001161c */
[----:B------:R-:W-:Y:S01]  /*ba1f0*/  IMAD.X R21, R24, 0x1, R13, P2 ;  /* 0x0000000118157824 */ /* 0x000fe200010e060d */
[----:B------:R-:W-:-:S02]  /*ba200*/  LOP3.LUT R28, R29, 0xffff, RZ, 0xc0, !PT ;  /* 0x0000ffff1d1c7812 */ /* 0x000fc400078ec0ff */
[----:B------:R-:W-:Y:S01]  /*ba210*/  LOP3.LUT R25, R25, 0xffff, RZ, 0xc0, !PT ;  /* 0x0000ffff19197812 */ /* 0x000fe200078ec0ff */
[----:B------:R-:W-:Y:S01]  /*ba220*/  STL [R1+0x531c], R221 ;  /* 0x00531cdd01007387 */ /* 0x000fe20000100800 */
[----:B------:R-:W-:-:S03]  /*ba230*/  PRMT R188, R188, 0x3340, R0 ;  /* 0x00003340bcbc7816 */ /* 0x000fc60000000000 */
[----:B------:R0:W-:Y:S04]  /*ba240*/  STL [R1+0x47bc], R10 ;  /* 0x0047bc0a01007387 */ /* 0x0001e80000100800 */
[----:B------:R-:W-:Y:S04]  /*ba250*/  STL [R1+0x5320], R235 ;  /* 0x005320eb01007387 */ /* 0x000fe80000100800 */
[----:B------:R1:W-:Y:S01]  /*ba260*/  STL.64 [R1+0x930], R20 ;  /* 0x0009301401007387 */ /* 0x0003e20000100a00 */
[----:B0-----:R-:W-:-:S03]  /*ba270*/  PRMT R10, R28, 0x3340, R25 ;  /* 0x000033401c0a7816 */ /* 0x001fc60000000019 */
[----:B------:R-:W-:Y:S04]  /*ba280*/  STL [R1+0x54f4], R188 ;  /* 0x0054f4bc01007387 */ /* 0x000fe80000100800 */
[----:B------:R-:W4:Y:S04]  /*ba290*/  LDL.LU R240, [R1+0x47d4] ;  /* 0x0047d40001f07983 */ /* 0x000f280000300800 */
[----:B------:R0:W-:Y:S04]  /*ba2a0*/  STL [R1+0x47b4], R10 ;  /* 0x0047b40a01007387 */ /* 0x0001e80000100800 */
[----:B------:R-:W4:Y:S01]  /*ba2b0*/  LDL.LU R242, [R1+0x46e8] ;  /* 0x0046e80001f27983 */ /* 0x000f220000300800 */
[----:B--2---:R-:W-:-:S03]  /*ba2c0*/  LOP3.LUT R30, R248, 0xffff, RZ, 0xc0, !PT ;  /* 0x0000fffff81e7812 */ /* 0x004fc600078ec0ff */
[----:B------:R-:W2:Y:S01]  /*ba2d0*/  LDL.LU R248, [R1+0x4d28] ;  /* 0x004d280001f87983 */ /* 0x000ea20000300800 */
[----:B---3--:R-:W-:-:S03]  /*ba2e0*/  LOP3.LUT R29, R8, 0xffff, RZ, 0xc0, !PT ;  /* 0x0000ffff081d7812 */ /* 0x008fc600078ec0ff */
[----:B------:R-:W3:Y:S01]  /*ba2f0*/  LDL.LU R8, [R1+0x477c] ;  /* 0x00477c0001087983 */ /* 0x000ee20000300800 */
[----:B------:R-:W-:Y:S02]  /*ba300*/  LOP3.LUT R160, R160, 0xffff, RZ, 0xc0, !PT ;  /* 0x0000ffffa0a07812 */ /* 0x000fe400078ec0ff */
[----:B------:R-:W-:Y:S02]  /*ba310*/  PRMT R28, R30, 0x3340, R29 ;  /* 0x000033401e1c7816 */ /* 0x000fe4000000001d */
[----:B------:R-:W-:Y:S02]  /*ba320*/  PRMT R25, R160, 0x3340, R0 ;  /* 0x00003340a0197816 */ /* 0x000fe40000000000 */
[----:B-1----:R-:W-:Y:S02]  /*ba330*/  IADD3 R20, P2, R11, R0, RZ ;  /* 0x000000000b147210 */ /* 0x002fe40007f5e0ff */
[----:B------:R-:W-:Y:S02]  /*ba340*/  PRMT R251, R28, 0x5410, R25 ;  /* 0x000054101cfb7816 */ /* 0x000fe40000000019 */
[----:B------:R-:W-:Y:S01]  /*ba350*/  SHF.R.U32.HI R189, RZ, 0x8, R187 ;  /* 0x00000008ffbd7819 */ /* 0x000fe200000116bb */
[----:B------:R-:W-:Y:S01]  /*ba360*/  IMAD.X R21, R24, 0x1, R7, P2 ;  /* 0x0000000118157824 */ /* 0x000fe200010e0607 */
[----:B------:R-:W-:-:S02]  /*ba370*/  SHF.R.U32.HI R28, RZ, 0x8, R30 ;  /* 0x00000008ff1c7819 */ /* 0x000fc4000001161e */
[----:B------:R-:W-:Y:S01]  /*ba380*/  SHF.R.U32.HI R25, RZ, 0x8, R29 ;  /* 0x00000008ff197819 */ /* 0x000fe2000001161d */
[----:B------:R-:W-:Y:S01]  /*ba390*/  STL [R1+0x5324], R251 ;  /* 0x005324fb01007387 */ /* 0x000fe20000100800 */
[----:B------:R-:W-:Y:S02]  /*ba3a0*/  LOP3.LUT R189, R189, 0xffff, RZ, 0xc0, !PT ;  /* 0x0000ffffbdbd7812 */ /* 0x000fe400078ec0ff */
[----:B------:R-:W-:Y:S01]  /*ba3b0*/  LOP3.LUT R28, R28, 0xffff, RZ, 0xc0, !PT ;  /* 0x0000ffff1c1c7812 */ /* 0x000fe200078ec0ff */
[----:B------:R1:W-:Y:S01]  /*ba3c0*/  STL.64 [R1+0x928], R20 ;  /* 0x0009281401007387 */ /* 0x0003e20000100a00 */
[----:B------:R-:W-:Y:S02]  /*ba3d0*/  LOP3.LUT R25, R25, 0xffff, RZ, 0xc0, !PT ;  /* 0x0000ffff19197812 */ /* 0x000fe400078ec0ff */
[----:B------:R-:W-:Y:S02]  /*ba3e0*/  PRMT R189, R189, 0x3340, R0 ;  /* 0x00003340bdbd7816 */ /* 0x000fe40000000000 */
[----:B0-----:R-:W-:-:S02]  /*ba3f0*/  PRMT R10, R28, 0x3340, R25 ;  /* 0x000033401c0a7816 */ /* 0x001fc40000000019 */
[C---:B-1----:R-:W-:Y:S01]  /*ba400*/  IADD3 R20, P2, R11.reuse, R6, RZ ;  /* 0x000000060b147210 */ /* 0x042fe20007f5e0ff */
[----:B------:R-:W-:Y:S04]  /*ba410*/  STL [R1+0x54f8], R189 ;  /* 0x0054f8bd01007387 */ /* 0x000fe80000100800 */
[----:B------:R-:W-:Y:S01]  /*ba420*/  IMAD.X R21, R24, 0x1, R5, P2 ;  /* 0x0000000118157824 */ /* 0x000fe200010e0605 */
[----:B------:R0:W-:Y:S04]  /*ba430*/  STL [R1+0x47b0], R10 ;  /* 0x0047b00a01007387 */ /* 0x0001e80000100800 */
[----:B------:R-:W4:Y:S04]  /*ba440*/  LDL.LU R244, [R1+0x4d38] ;  /* 0x004d380001f47983 */ /* 0x000f280000300800 */
[----:B------:R-:W-:Y:S01]  /*ba450*/  STL.64 [R1+0x920], R20 ;  /* 0x0009201401007387 */ /* 0x000fe20000100a00 */
[----:B0-----:R-:W-:-:S03]  /*ba460*/  IADD3 R10, P2, R11, R4, RZ ;  /* 0x000000040b0a7210 */ /* 0x001fc60007f5e0ff */
[----:B------:R-:W4:Y:S02]  /*ba470*/  LDL.LU R246, [R1+0x4778] ;  /* 0x0047780001f67983 */ /* 0x000f240000300800 */
[----:B------:R-:W-:-:S05]  /*ba480*/  IMAD.X R11, R24, 0x1, R3, P2 ;  /* 0x00000001180b7824 */ /* 0x000fca00010e0603 */
[----:B------:R0:W-:Y:S04]  /*ba490*/  STL.64 [R1+0x918], R10 ;  /* 0x0009180a01007387 */ /* 0x0001e80000100a00 */
[----:B0-----:R-:W4:Y:S01]  /*ba4a0*/  LDL.LU R11, [R1+0xcf0] ;  /* 0x000cf000010b7983 */ /* 0x001f220000300800 */
[----:B--2---:R-:W-:-:S03]  /*ba4b0*/  LOP3.LUT R30, R248, 0xffff, RZ, 0xc0, !PT ;  /* 0x0000fffff81e7812 */ /* 0x004fc600078ec0ff */
[----:B------:R-:W2:Y:S01]  /*ba4c0*/  LDL.LU R248, [R1+0x47d8] ;  /* 0x0047d80001f87983 */ /* 0x000ea20000300800 */
[----:B---3--:R-:W-:-:S03]  /*ba4d0*/  LOP3.LUT R28, R8, 0xffff, RZ, 0xc0, !PT ;  /* 0x0000ffff081c7812 */ /* 0x008fc600078ec0ff */
[----:B------:R-:W3:Y:S01]  /*ba4e0*/  LDL.LU R8, [R1+0x46ec] ;  /* 0x0046ec0001087983 */ /* 0x000ee20000300800 */
[----:B----4-:R-:W-:Y:S02]  /*ba4f0*/  LOP3.LUT R34, R240, 0xffff, RZ, 0xc0, !PT ;  /* 0x0000fffff0227812 */ /* 0x010fe400078ec0ff */
[----:B------:R-:W-:Y:S02]  /*ba500*/  LOP3.LUT R188, R161, 0xffff, RZ, 0xc0, !PT ;  /* 0x0000ffffa1bc7812 */ /* 0x000fe400078ec0ff */
[----:B------:R-:W-:Y:S02]  /*ba510*/  LOP3.LUT R29, R242, 0xffff, RZ, 0xc0, !PT ;  /* 0x0000fffff21d7812 */ /* 0x000fe400078ec0ff */
[----:B------:R-:W-:Y:S02]  /*ba520*/  PRMT R24, R188, 0x3340, R0 ;  /* 0x00003340bc187816 */ /* 0x000fe40000000000 */
[----:B------:R-:W-:Y:S02]  /*ba530*/  PRMT R25, R34, 0x3340, R29 ;  /* 0x0000334022197816 */ /* 0x000fe4000000001d */
[----:B------:R-:W-:-:S02]  /*ba540*/  LOP3.LUT R192, R192, 0xffff, RZ, 0xc0, !PT ;  /* 0x0000ffffc0c07812 */ /* 0x000fc400078ec0ff */
[----:B------:R-:W-:Y:S02]  /*ba550*/  PRMT R10, R25, 0x5410, R24 ;  /* 0x00005410190a7816 */ /* 0x000fe40000000018 */
[----:B------:R-:W-:Y:S02]  /*ba560*/  PRMT R24, R192, 0x3340, R0 ;  /* 0x00003340c0187816 */ /* 0x000fe40000000000 */
[----:B------:R-:W-:Y:S01]  /*ba570*/  PRMT R25, R30, 0x3340, R28 ;  /* 0x000033401e197816 */ /* 0x000fe2000000001c */
[----:B------:R0:W-:Y:S01]  /*ba580*/  STL [R1+0x50cc], R10 ;  /* 0x0050cc0a01007387 */ /* 0x0001e20000100800 */
[----:B------:R-:W-:Y:S02]  /*ba590*/  SHF.R.U32.HI R34, RZ, 0x8, R34 ;  /* 0x00000008ff227819 */ /* 0x000fe40000011622 */
[----:B0-----:R-:W-:Y:S02]  /*ba5a0*/  PRMT R10, R25, 0x5410, R24 ;  /* 0x00005410190a7816 */ /* 0x001fe40000000018 */
        /* <DEDUP_REMOVED lines=8> */
[----:B------:R-:W-:Y:S02]  /*ba630*/  LOP3.LUT R29, R244, 0xffff, RZ, 0xc0, !PT ;  /* 0x0000fffff41d7812 */ /* 0x000fe400078ec0ff */
[----:B------:R-:W-:Y:S02]  /*ba640*/  LOP3.LUT R191, R191, 0xffff, RZ, 0xc0, !PT ;  /* 0x0000ffffbfbf7812 */ /* 0x000fe400078ec0ff */
[----:B------:R-:W-:Y:S01]  /*ba650*/  LOP3.LUT R28, R246, 0xffff, RZ, 0xc0, !PT ;  /* 0x0000fffff61c7812 */ /* 0x000fe200078ec0ff */
[----:B------:R0:W-:Y:S02]  /*ba660*/  STL [R1+0x5328], R10 ;  /* 0x0053280a01007387 */ /* 0x0001e40000100800 */
[----:B0-----:R-:W-:Y:S02]  /*ba670*/  PRMT R10, R25, 0x3340, R24 ;  /* 0x00003340190a7816 */ /* 0x001fe40000000018 */
[----:B------:R-:W-:-:S02]  /*ba680*/  PRMT R24, R191, 0x3340, R0 ;  /* 0x00003340bf187816 */ /* 0x000fc40000000000 */
[----:B------:R-:W-:Y:S02]  /*ba690*/  PRMT R25, R29, 0x3340, R28 ;  /* 0x000033401d197816 */ /* 0x000fe4000000001c */
[----:B------:R-:W-:Y:S02]  /*ba6a0*/  SHF.R.U32.HI R29, RZ, 0x8, R29 ;  /* 0x00000008ff1d7819 */ /* 0x000fe4000001161d */
[----:B------:R-:W-:Y:S02]  /*ba6b0*/  PRMT R245, R25, 0x5410, R24 ;  /* 0x0000541019f57816 */ /* 0x000fe40000000018 */
[----:B------:R-:W-:Y:S02]  /*ba6c0*/  SHF.R.U32.HI R25, RZ, 0x8, R28 ;  /* 0x00000008ff197819 */ /* 0x000fe4000001161c */
[----:B------:R-:W-:Y:S02]  /*ba6d0*/  SHF.R.S32.HI R24, RZ, 0x1f, R11 ;  /* 0x0000001fff187819 */ /* 0x000fe4000001140b */
[----:B------:R-:W-:-:S02]  /*ba6e0*/  IADD3 R20, P2, R11, R2, RZ ;  /* 0x000000020b147210 */ /* 0x000fc40007f5e0ff */
[----:B------:R-:W-:Y:S02]  /*ba6f0*/  LOP3.LUT R28, R29, 0xffff, RZ, 0xc0, !PT ;  /* 0x0000ffff1d1c7812 */ /* 0x000fe400078ec0ff */
[----:B------:R-:W-:Y:S01]  /*ba700*/  LOP3.LUT R25, R25, 0xffff, RZ, 0xc0, !PT ;  /* 0x0000ffff19197812 */ /* 0x000fe200078ec0ff */
[----:B------:R-:W-:Y:S01]  /*ba710*/  STL [R1+0x4c0c], R12 ;  /* 0x004c0c0c01007387 */ /* 0x000fe20000100800 */
[----:B------:R-:W-:-:S03]  /*ba720*/  IMAD.X R21, R24, 0x1, R13, P2 ;  /* 0x0000000118157824 */ /* 0x000fc600010e060d */
[----:B------:R0:W-:Y:S04]  /*ba730*/  STL [R1+0x477c], R10 ;  /* 0x00477c0a01007387 */ /* 0x0001e80000100800 */
[----:B------:R-:W-:Y:S01]  /*ba740*/  STL [R1+0x532c], R245 ;  /* 0x00532cf501007387 */ /* 0x000fe20000100800 */
[----:B0-----:R-:W-:-:S03]  /*ba750*/  PRMT R10, R28, 0x3340, R25 ;  /* 0x000033401c0a7816 */ /* 0x001fc60000000019 */
[----:B------:R0:W-:Y:S04]  /*ba760*/  STL.64 [R1+0x910], R20 ;  /* 0x0009101401007387 */ /* 0x0001e80000100a00 */
[----:B------:R-:W4:Y:S04]  /*ba770*/  LDL.LU R240, [R1+0x47e8] ;  /* 0x0047e80001f07983 */ /* 0x000f280000300800 */
[----:B------:R1:W-:Y:S04]  /*ba780*/  STL [R1+0x4778], R10 ;  /* 0x0047780a01007387 */ /* 0x0003e80000100800 */
[----:B------:R-:W4:Y:S04]  /*ba790*/  LDL.LU R242, [R1+0x46f0] ;  /* 0x0046f00001f27983 */ /* 0x000f280000300800 */
[----:B------:R-:W4:Y:S01]  /*ba7a0*/  LDL.LU R246, [R1+0x4d5c] ;  /* 0x004d5c0001f67983 */ /* 0x000f220000300800 */
[----:B---3--:R-:W-:-:S03]  /*ba7b0*/  LOP3.LUT R29, R8, 0xffff, RZ, 0xc0, !PT ;  /* 0x0000ffff081d7812 */ /* 0x008fc600078ec0ff */
[----:B------:R-:W3:Y:S01]  /*ba7c0*/  LDL.LU R8, [R1+0x4784] ;  /* 0x0047840001087983 */ /* 0x000ee20000300800 */
[----:B--2---:R-:W-:Y:S02]  /*ba7d0*/  LOP3.LUT R30, R248, 0xffff, RZ, 0xc0, !PT ;  /* 0x0000fffff81e7812 */ /* 0x004fe400078ec0ff */
[----:B------:R-:W-:Y:S02]  /*ba7e0*/  LOP3.LUT R162, R162, 0xffff, RZ, 0xc0, !PT ;  /* 0x0000ffffa2a27812 */ /* 0x000fe400078ec0ff */
[----:B------:R-:W-:Y:S02]  /*ba7f0*/  PRMT R28, R30, 0x3340, R29 ;  /* 0x000033401e1c7816 */ /* 0x000fe4000000001d */
[----:B------:R-:W-:Y:S02]  /*ba800*/  PRMT R25, R162, 0x3340, R0 ;  /* 0x00003340a2197816 */ /* 0x000fe40000000000 */
[----:B0-----:R-:W-:Y:S02]  /*ba810*/  IADD3 R20, P2, R11, R0, RZ ;  /* 0x000000000b147210 */ /* 0x001fe40007f5e0ff */
[----:B------:R-:W-:-:S02]  /*ba820*/  PRMT R238, R28, 0x5410, R25 ;  /* 0x000054101cee7816 */ /* 0x000fc40000000019 */
[----:B------:R-:W-:Y:S02]  /*ba830*/  SHF.R.U32.HI R28, RZ, 0x8, R30 ;  /* 0x00000008ff1c7819 */ /* 0x000fe4000001161e */
[----:B------:R-:W-:Y:S01]  /*ba840*/  SHF.R.U32.HI R25, RZ, 0x8, R29 ;  /* 0x00000008ff197819 */ /* 0x000fe2000001161d */
[----:B------:R-:W-:Y:S01]  /*ba850*/  IMAD.X R21, R24, 0x1, R7, P2 ;  /* 0x0000000118157824 */ /* 0x000fe200010e0607 */
[----:B------:R-:W-:Y:S02]  /*ba860*/  LOP3.LUT R28, R28, 0xffff, RZ, 0xc0, !PT ;  /* 0x0000ffff1c1c7812 */ /* 0x000fe400078ec0ff */
[----:B------:R-:W-:Y:S01]  /*ba870*/  LOP3.LUT R25, R25, 0xffff, RZ, 0xc0, !PT ;  /* 0x0000ffff19197812 */ /* 0x000fe200078ec0ff */
[----:B------:R-:W-:Y:S03]  /*ba880*/  STL [R1+0x5330], R238 ;  /* 0x005330ee01007387 */ /* 0x000fe60000100800 */
[----:B-1----:R-:W-:Y:S01]  /*ba890*/  PRMT R10, R28, 0x3340, R25 ;  /* 0x000033401c0a7816 */ /* 0x002fe20000000019 */
[----:B------:R0:W-:Y:S04]  /*ba8a0*/  STL.64 [R1+0x908], R20 ;  /* 0x0009081401007387 */ /* 0x0001e80000100a00 */
[----:B------:R1:W-:Y:S04]  /*ba8b0*/  STL [R1+0x4774], R10 ;  /* 0x0047740a01007387 */ /* 0x0003e80000100800 */
[----:B------:R-:W2:Y:S01]  /*ba8c0*/  LDL.LU R248, [R1+0x4d68] ;  /* 0x004d680001f87983 */ /* 0x000ea20000300800 */
[----:B0-----:R-:W-:-:S05]  /*ba8d0*/  IADD3 R20, P2, R11, R6, RZ ;  /* 0x000000060b147210 */ /* 0x001fca0007f5e0ff */
[----:B------:R-:W-:Y:S01]  /*ba8e0*/  IMAD.X R21, R24, 0x1, R5, P2 ;  /* 0x0000000118157824 */ /* 0x000fe200010e0605 */
[----:B-1----:R-:W-:-:S05]  /*ba8f0*/  IADD3 R10, P2, R11, R4, RZ ;  /* 0x000000040b0a7210 */ /* 0x002fca0007f5e0ff */
[----:B------:R-:W-:Y:S01]  /*ba900*/  IMAD.X R11, R24, 0x1, R3, P2 ;  /* 0x00000001180b7824 */ /* 0x000fe200010e0603 */
[----:B------:R-:W-:Y:S04]  /*ba910*/  STL.64 [R1+0x900], R20 ;  /* 0x0009001401007387 */ /* 0x000fe80000100a00 */
[----:B------:R0:W-:Y:S04]  /*ba920*/  STL.64 [R1+0x8f8], R10 ;  /* 0x0008f80a01007387 */ /* 0x0001e80000100a00 */
[----:B0-----:R-:W2:Y:S01]  /*ba930*/  LDL.LU R11, [R1+0x4780] ;  /* 0x00478000010b7983 */ /* 0x001ea20000300800 */
[----:B------:R-:W-:-:S02]  /*ba940*/  SHF.R.U32.HI R204, RZ, 0x8, R182 ;  /* 0x00000008ffcc7819 */ /* 0x000fc400000116b6 */
[----:B------:R-:W-:Y:S01]  /*ba950*/  SHF.R.U32.HI R182, RZ, 0x8, R162 ;  /* 0x00000008ffb67819 */ /* 0x000fe200000116a2 */
[----:B------:R-:W2:Y:S03]  /*ba960*/  LDL.LU R244, [R1+0xcec] ;  /* 0x000cec0001f47983 */ /* 0x000ea60000300800 */
[----:B------:R-:W-:-:S04]  /*ba970*/  LOP3.LUT R182, R182, 0xffff, RZ, 0xc0, !PT ;  /* 0x0000ffffb6b67812 */ /* 0x000fc800078ec0ff */
[----:B------:R-:W-:-:S05]  /*ba980*/  PRMT R182, R182, 0x3340, R0 ;  /* 0x00003340b6b67816 */ /* 0x000fca0000000000 */
[----:B------:R-:W-:Y:S01]  /*ba990*/  STL [R1+0x54f0], R182 ;  /* 0x0054f0b601007387 */ /* 0x000fe20000100800 */
[----:B------:R-:W-:Y:S02]  /*ba9a0*/  LOP3.LUT R194, R194, 0xffff, RZ, 0xc0, !PT ;  /* 0x0000ffffc2c27812 */ /* 0x000fe400078ec0ff */
[----:B------:R-:W-:Y:S02]  /*ba9b0*/  LOP3.LUT R193, R193, 0xffff, RZ, 0xc0, !PT ;  /* 0x0000ffffc1c17812 */ /* 0x000fe400078ec0ff */
[----:B------:R-:W-:Y:S02]  /*ba9c0*/  LOP3.LUT R199, R199, 0xffff, RZ, 0xc0, !PT ;  /* 0x0000ffffc7c77812 */ /* 0x000fe400078ec0ff */
[----:B------:R-:W-:Y:S01]  /*ba9d0*/  LOP3.LUT R195, R195, 0xffff, RZ, 0xc0, !PT ;  /* 0x0000ffffc3c37812 */ /* 0x000fe200078ec0ff */
[----:B------:R-:W-:Y:S01]  /*ba9e0*/  BAR.SYNC.DEFER_BLOCKING 0x0 ;  /* 0x0000000000007b1d */ /* 0x000fe20000010000 */
[----:B---3--:R-:W-:-:S05]  /*ba9f0*/  LOP3.LUT R28, R8, 0xffff, RZ, 0xc0, !PT ;  /* 0x0000ffff081c7812 */ /* 0x008fca00078ec0ff */
[----:B------:R-:W3:Y:S01]  /*baa00*/  LDL.LU R8, [R1+0x480c] ;  /* 0x00480c0001087983 */ /* 0x000ee20000300800 */
[----:B----4-:R-:W-:Y:S02]  /*baa10*/  LOP3.LUT R34, R240, 0xffff, RZ, 0xc0, !PT ;  /* 0x0000fffff0227812 */ /* 0x010fe400078ec0ff */
[----:B------:R-:W-:Y:S02]  /*baa20*/  LOP3.LUT R189, R163, 0xffff, RZ, 0xc0, !PT ;  /* 0x0000ffffa3bd7812 */ /* 0x000fe400078ec0ff */
[----:B------:R-:W-:Y:S02]  /*baa30*/  LOP3.LUT R29, R242, 0xffff, RZ, 0xc0, !PT ;  /* 0x0000fffff21d7812 */ /* 0x000fe400078ec0ff */
[----:B------:R-:W-:Y:S02]  /*baa40*/  PRMT R24, R189, 0x3340, R0 ;  /* 0x00003340bd187816 */ /* 0x000fe40000000000 */
[----:B------:R-:W-:Y:S02]  /*baa50*/  PRMT R25, R34, 0x3340, R29 ;  /* 0x0000334022197816 */ /* 0x000fe4000000001d */
[----:B------:R-:W-:-:S02]  /*baa60*/  LOP3.LUT R30, R246, 0xffff, RZ, 0xc0, !PT ;  /* 0x0000fffff61e7812 */ /* 0x000fc400078ec0ff */
[----:B------:R-:W-:Y:S01]  /*baa70*/  PRMT R10, R25, 0x5410, R24 ;  /* 0x00005410190a7816 */ /* 0x000fe20000000018 */
[----:B------:R-:W4:Y:S01]  /*baa80*/  LDL.LU R246, [R1+0x46f4] ;  /* 0x0046f40001f67983 */ /* 0x000f220000300800 */
[----:B------:R-:W-:Y:S02]  /*baa90*/  PRMT R24, R194, 0x3340, R0 ;  /* 0x00003340c2187816 */ /* 0x000fe40000000000 */
[----:B------:R-:W-:Y:S02]  /*baaa0*/  PRMT R25, R30, 0x3340, R28 ;  /* 0x000033401e197816 */ /* 0x000fe4000000001c */
[----:B------:R-:W-:Y:S02]  /*baab0*/  SHF.R.U32.HI R34, RZ, 0x8, R34 ;  /* 0x00000008ff227819 */ /* 0x000fe40000011622 */
[----:B------:R-:W-:Y:S02]  /*baac0*/  PRMT R229, R25, 0x5410, R24 ;  /* 0x0000541019e57816 */ /* 0x000fe40000000018 */
[----:B------:R-:W-:-:S02]  /*baad0*/  SHF.R.U32.HI R24, RZ, 0x8, R29 ;  /* 0x00000008ff187819 */ /* 0x000fc4000001161d */
[----:B------:R-:W-:Y:S02]  /*baae0*/  SHF.R.U32.HI R25, RZ, 0x8, R30 ;  /* 0x00000008ff197819 */ /* 0x000fe4000001161e */
[----:B------:R-:W-:Y:S02]  /*baaf0*/  SHF.R.U32.HI R30, RZ, 0x8, R28 ;  /* 0x00000008ff1e7819 */ /* 0x000fe4000001161c */
[----:B------:R-:W-:Y:S02]  /*bab00*/  LOP3.LUT R29, R34, 0xffff, RZ, 0xc0, !PT ;  /* 0x0000ffff221d7812 */ /* 0x000fe400078ec0ff */
[----:B------:R-:W-:Y:S02]  /*bab10*/  LOP3.LUT R28, R24, 0xffff, RZ, 0xc0, !PT ;  /* 0x0000ffff181c7812 */ /* 0x000fe400078ec0ff */
[----:B------:R-:W-:Y:S02]  /*bab20*/  LOP3.LUT R25, R25, 0xffff, RZ, 0xc0, !PT ;  /* 0x0000ffff19197812 */ /* 0x000fe400078ec0ff */
[----:B------:R-:W-:-:S02]  /*bab30*/  LOP3.LUT R24, R30, 0xffff, RZ, 0xc0, !PT ;  /* 0x0000ffff1e187812 */ /* 0x000fc400078ec0ff */
[----:B------:R-:W-:Y:S01]  /*bab40*/  PRMT R12, R29, 0x3340, R28 ;  /* 0x000033401d0c7816 */ /* 0x000fe2000000001c */
[----:B------:R0:W-:Y:S01]  /*bab50*/  STL [R1+0x50b0], R10 ;  /* 0x0050b00a01007387 */ /* 0x0001e20000100800 */
[----:B--2---:R-:W-:-:S03]  /*bab60*/  LOP3.LUT R29, R248, 0xffff, RZ, 0xc0, !PT ;  /* 0x0000fffff81d7812 */ /* 0x004fc600078ec0ff */
[----:B------:R-:W-:Y:S01]  /*bab70*/  STL [R1+0x5334], R229 ;  /* 0x005334e501007387 */ /* 0x000fe20000100800 */
[----:B0-----:R-:W-:Y:S02]  /*bab80*/  PRMT R10, R25, 0x3340, R24 ;  /* 0x00003340190a7816 */ /* 0x001fe40000000018 */
[----:B------:R-:W-:Y:S01]  /*bab90*/  PRMT R24, R193, 0x3340, R0 ;  /* 0x00003340c1187816 */ /* 0x000fe20000000000 */
[----:B------:R0:W-:Y:S04]  /*baba0*/  STL [R1+0x47cc], R12 ;  /* 0x0047cc0c01007387 */ /* 0x0001e80000100800 */
[----:B------:R1:W-:Y:S01]  /*babb0*/  STL [R1+0x476c], R10 ;  /* 0x00476c0a01007387 */ /* 0x0003e20000100800 */
[----:B------:R-:W-:-:S03]  /*babc0*/  LOP3.LUT R28, R11, 0xffff, RZ, 0xc0, !PT ;  /* 0x0000ffff0b1c7812 */ /* 0x000fc600078ec0ff */
[----:B------:R-:W2:Y:S01]  /*babd0*/  LDL.LU R11, [R1+0x4818] ;  /* 0x00481800010b7983 */ /* 0x000ea20000300800 */
[----:B------:R-:W-:-:S04]  /*babe0*/  PRMT R25, R29, 0x3340, R28 ;  /* 0x000033401d197816 */ /* 0x000fc8000000001c */
[----:B------:R-:W-:-:S05]  /*babf0*/  PRMT R19, R25, 0x5410, R24 ;  /* 0x0000541019137816 */ /* 0x000fca0000000018 */
[----:B------:R-:W-:Y:S01]  /*bac00*/  STL [R1+0x5338], R19 ;  /* 0x0053381301007387 */ /* 0x000fe20000100800 */
[----:B------:R-:W-:-:S03]  /*bac10*/  SHF.R.U32.HI R25, RZ, 0x8, R194 ;  /* 0x00000008ff197819 */ /* 0x000fc600000116c2 */
[----:B------:R-:W2:Y:S01]  /*bac20*/  LDL.LU R242, [R1+0x46fc] ;  /* 0x0046fc0001f27983 */ /* 0x000ea20000300800 */
[----:B------:R-:W-:Y:S02]  /*bac30*/  SHF.R.S32.HI R24, RZ, 0x1f, R244 ;  /* 0x0000001fff187819 */ /* 0x000fe400000114f4 */
[----:B------:R-:W-:Y:S02]  /*bac40*/  IADD3 R20, P2, R244, R2, RZ ;  /* 0x00000002f4147210 */ /* 0x000fe40007f5e0ff */
[----:B------:R-:W-:Y:S02]  /*bac50*/  SHF.R.U32.HI R29, RZ, 0x8, R29 ;  /* 0x00000008ff1d7819 */ /* 0x000fe4000001161d */
[----:B------:R-:W-:Y:S02]  /*bac60*/  SHF.R.U32.HI R28, RZ, 0x8, R28 ;  /* 0x00000008ff1c7819 */ /* 0x000fe4000001161c */
[----:B------:R-:W-:Y:S01]  /*bac70*/  LOP3.LUT R25, R25, 0xffff, RZ, 0xc0, !PT ;  /* 0x0000ffff19197812 */ /* 0x000fe200078ec0ff */
[----:B------:R-:W-:Y:S01]  /*bac80*/  IMAD.X R21, R24, 0x1, R13, P2 ;  /* 0x0000000118157824 */ /* 0x000fe200010e060d */
[----:B------:R-:W-:-:S02]  /*bac90*/  LOP3.LUT R29, R29, 0xffff, RZ, 0xc0, !PT ;  /* 0x0000ffff1d1d7812 */ /* 0x000fc400078ec0ff */
[----:B------:R-:W-:Y:S02]  /*baca0*/  LOP3.LUT R28, R28, 0xffff, RZ, 0xc0, !PT ;  /* 0x0000ffff1c1c7812 */ /* 0x000fe400078ec0ff */
[----:B0-----:R-:W-:Y:S02]  /*bacb0*/  PRMT R12, R25, 0x3340, R0 ;  /* 0x00003340190c7816 */ /* 0x001fe40000000000 */
[----:B-1----:R-:W-:Y:S01]  /*bacc0*/  PRMT R10, R29, 0x3340, R28 ;  /* 0x000033401d0a7816 */ /* 0x002fe2000000001c */
[----:B------:R0:W-:Y:S04]  /*bacd0*/  STL.64 [R1+0x8f0], R20 ;  /* 0x0008f01401007387 */ /* 0x0001e80000100a00 */
[----:B------:R-:W2:Y:S04]  /*bace0*/  LDL.LU R248, [R1+0x4d94] ;  /* 0x004d940001f87983 */ /* 0x000ea80000300800 */
[----:B------:R1:W-:Y:S04]  /*bacf0*/  STL [R1+0xc], R12 ;  /* 0x00000c0c01007387 */ /* 0x0003e80000100800 */
[----:B------:R1:W-:Y:S01]  /*bad00*/  STL [R1+0x4768], R10 ;  /* 0x0047680a01007387 */ /* 0x0003e20000100800 */
[----:B---3--:R-:W-:-:S03]  /*bad10*/  LOP3.LUT R30, R8, 0xffff, RZ, 0xc0, !PT ;  /* 0x0000ffff081e7812 */ /* 0x008fc600078ec0ff */
[----:B------:R-:W3:Y:S01]  /*bad20*/  LDL.LU R8, [R1+0x4788] ;  /* 0x0047880001087983 */ /* 0x000ee20000300800 */
[----:B------:R-:W-:-:S04]  /*bad30*/  LOP3.LUT R164, R164, 0xffff, RZ, 0xc0, !PT ;  /* 0x0000ffffa4a47812 */ /* 0x000fc800078ec0ff */
[----:B------:R-:W-:Y:S02]  /*bad40*/  PRMT R25, R164, 0x3340, R0 ;  /* 0x00003340a4197816 */ /* 0x000fe40000000000 */
[----:B----4-:R-:W-:-:S04]  /*bad50*/  LOP3.LUT R29, R246, 0xffff, RZ, 0xc0, !PT ;  /* 0x0000fffff61d7812 */ /* 0x010fc800078ec0ff */
[----:B------:R-:W-:Y:S02]  /*bad60*/  PRMT R28, R30, 0x3340, R29 ;  /* 0x000033401e1c7816 */ /* 0x000fe4000000001d */
[----:B0-----:R-:W-:Y:S02]  /*bad70*/  IADD3 R20, P2, R244, R0, RZ ;  /* 0x00000000f4147210 */ /* 0x001fe40007f5e0ff */
[----:B-1----:R-:W-:Y:S02]  /*bad80*/  PRMT R12, R28, 0x5410, R25 ;  /* 0x000054101c0c7816 */ /* 0x002fe40000000019 */
[----:B------:R-:W-:Y:S02]  /*bad90*/  SHF.R.U32.HI R25, RZ, 0x8, R193 ;  /* 0x00000008ff197819 */ /* 0x000fe400000116c1 */
[----:B------:R-:W-:Y:S02]  /*bada0*/  SHF.R.U32.HI R30, RZ, 0x8, R30 ;  /* 0x00000008ff1e7819 */ /* 0x000fe4000001161e */
[----:B------:R-:W-:-:S02]  /*badb0*/  SHF.R.U32.HI R28, RZ, 0x8, R29 ;  /* 0x00000008ff1c7819 */ /* 0x000fc4000001161d */
[----:B------:R-:W-:Y:S01]  /*badc0*/  LOP3.LUT R25, R25, 0xffff, RZ, 0xc0, !PT ;  /* 0x0000ffff19197812 */ /* 0x000fe200078ec0ff */
[----:B------:R-:W-:Y:S01]  /*badd0*/  IMAD.X R21, R24, 0x1, R7, P2 ;  /* 0x0000000118157824 */ /* 0x000fe200010e0607 */
[----:B------:R-:W-:Y:S02]  /*bade0*/  LOP3.LUT R29, R30, 0xffff, RZ, 0xc0, !PT ;  /* 0x0000ffff1e1d7812 */ /* 0x000fe400078ec0ff */
[----:B------:R-:W-:Y:S01]  /*badf0*/  LOP3.LUT R28, R28, 0xffff, RZ, 0xc0, !PT ;  /* 0x0000ffff1c1c7812 */ /* 0x000fe200078ec0ff */
[----:B------:R0:W-:Y:S03]  /*bae00*/  STL [R1+0x533c], R12 ;  /* 0x00533c0c01007387 */ /* 0x0001e60000100800 */
[----:B------:R-:W-:Y:S01]  /*bae10*/  PRMT R10, R29, 0x3340, R28 ;  /* 0x000033401d0a7816 */ /* 0x000fe2000000001c */
[----:B------:R-:W-:Y:S04]  /*bae20*/  STL.64 [R1+0x8e8], R20 ;  /* 0x0008e81401007387 */ /* 0x000fe80000100a00 */
[----:B------:R-:W4:Y:S01]  /*bae30*/  LDL.LU R246, [R1+0x4da0] ;  /* 0x004da00001f67983 */ /* 0x000f220000300800 */
[----:B0-----:R-:W-:-:S05]  /*bae40*/  PRMT R12, R25, 0x3340, R0 ;  /* 0x00003340190c7816 */ /* 0x001fca0000000000 */
[----:B------:R0:W-:Y:S04]  /*bae50*/  STL [R1+0x8], R12 ;  /* 0x0000080c01007387 */ /* 0x0001e80000100800 */
[----:B------:R1:W-:Y:S01]  /*bae60*/  STL [R1+0x4764], R10 ;  /* 0x0047640a01007387 */ /* 0x0003e20000100800 */
[----:B------:R-:W-:Y:S02]  /*bae70*/  SHF.R.U32.HI R25, RZ, 0x8, R164 ;  /* 0x00000008ff197819 */ /* 0x000fe400000116a4 */
[----:B--2---:R-:W-:Y:S02]  /*bae80*/  LOP3.LUT R123, R11, 0xffff, RZ, 0xc0, !PT ;  /* 0x0000ffff0b7b7812 */ /* 0x004fe400078ec0ff */
[----:B------:R-:W2:Y:S02]  /*bae90*/  LDL.LU R11, [R1+0x478c] ;  /* 0x00478c00010b7983 */ /* 0x000ea40000300800 */
[----:B------:R-:W-:-:S02]  /*baea0*/  SHF.R.U32.HI R29, RZ, 0x8, R123 ;  /* 0x00000008ff1d7819 */ /* 0x000fc4000001167b */
[----:B------:R-:W-:Y:S02]  /*baeb0*/  LOP3.LUT R25, R25, 0xffff, RZ, 0xc0, !PT ;  /* 0x0000ffff19197812 */ /* 0x000fe400078ec0ff */
[----:B------:R-:W-:-:S04]  /*baec0*/  LOP3.LUT R110, R242, 0xffff, RZ, 0xc0, !PT ;  /* 0x0000fffff26e7812 */ /* 0x000fc800078ec0ff */
[----:B------:R-:W-:Y:S02]  /*baed0*/  SHF.R.U32.HI R28, RZ, 0x8, R110 ;  /* 0x00000008ff1c7819 */ /* 0x000fe4000001166e */
[----:B------:R-:W-:Y:S02]  /*baee0*/  LOP3.LUT R29, R29, 0xffff, RZ, 0xc0, !PT ;  /* 0x0000ffff1d1d7812 */ /* 0x000fe400078ec0ff */
[----:B------:R-:W-:Y:S02]  /*baef0*/  LOP3.LUT R28, R28, 0xffff, RZ, 0xc0, !PT ;  /* 0x0000ffff1c1c7812 */ /* 0x000fe400078ec0ff */
[----:B0-----:R-:W-:Y:S02]  /*baf00*/  PRMT R12, R25, 0x3340, R0 ;  /* 0x00003340190c7816 */ /* 0x001fe40000000000 */
[----:B-1----:R-:W-:-:S03]  /*baf10*/  PRMT R10, R29, 0x3340, R28 ;  /* 0x000033401d0a7816 */ /* 0x002fc6000000001c */
[----:B------:R-:W-:Y:S04]  /*baf20*/  STL [R1+0x4], R12 ;  /* 0x0000040c01007387 */ /* 0x000fe80000100800 */
[----:B------:R-:W-:Y:S01]  /*baf30*/  STL [R1+0x47c8], R10 ;  /* 0x0047c80a01007387 */ /* 0x000fe20000100800 */
[----:B------:R-:W-:-:S03]  /*baf40*/  LOP3.LUT R30, R248, 0xffff, RZ, 0xc0, !PT ;  /* 0x0000fffff81e7812 */ /* 0x000fc600078ec0ff */
[----:B------:R-:W2:Y:S01]  /*baf50*/  LDL.LU R248, [R1+0x483c] ;  /* 0x00483c0001f87983 */ /* 0x000ea20000300800 */
[----:B---3--:R-:W-:-:S03]  /*baf60*/  LOP3.LUT R29, R8, 0xffff, RZ, 0xc0, !PT ;  /* 0x0000ffff081d7812 */ /* 0x008fc600078ec0ff */
[----:B------:R-:W3:Y:S01]  /*baf70*/  LDL.LU R8, [R1+0x4700] ;  /* 0x0047000001087983 */ /* 0x000ee20000300800 */
[----:B------:R-:W-:Y:S02]  /*baf80*/  PRMT R25, R199, 0x3340, R0 ;  /* 0x00003340c7197816 */ /* 0x000fe40000000000 */
[----:B------:R-:W-:Y:S01]  /*baf90*/  PRMT R28, R30, 0x3340, R29 ;  /* 0x000033401e1c7816 */ /* 0x000fe2000000001d */
[----:B------:R-:W3:Y:S01]  /*bafa0*/  LDL.LU R242, [R1+0xce8] ;  /* 0x000ce80001f27983 */ /* 0x000ee20000300800 */
[----:B------:R-:W-:Y:S02]  /*bafb0*/  IADD3 R20, P2, R244, R6, RZ ;  /* 0x00000006f4147210 */ /* 0x000fe40007f5e0ff */
        /* <DEDUP_REMOVED lines=9> */
[----:B------:R-:W-:Y:S02]  /*bb050*/  LOP3.LUT R24, R24, 0xffff, RZ, 0xc0, !PT ;  /* 0x0000ffff18187812 */ /* 0x000fe400078ec0ff */
[----:B----4-:R-:W-:Y:S02]  /*bb060*/  LOP3.LUT R29, R246, 0xffff, RZ, 0xc0, !PT ;  /* 0x0000fffff61d7812 */ /* 0x010fe400078ec0ff */
[----:B------:R-:W-:Y:S01]  /*bb070*/  PRMT R10, R25, 0x3340, R24 ;  /* 0x00003340190a7816 */ /* 0x000fe20000000018 */
[----:B------:R-:W-:Y:S01]  /*bb080*/  STL.64 [R1+0x8d8], R20 ;  /* 0x0008d81401007387 */ /* 0x000fe20000100a00 */
[----:B------:R-:W-:-:S03]  /*bb090*/  PRMT R24, R195, 0x3340, R0 ;  /* 0x00003340c3187816 */ /* 0x000fc60000000000 */
[----:B------:R0:W-:Y:S04]  /*bb0a0*/  STL [R1+0x4760], R10 ;  /* 0x0047600a01007387 */ /* 0x0001e80000100800 */
[----:B------:R-:W4:Y:S01]  /*bb0b0*/  LDL.LU R246, [R1+0x4844] ;  /* 0x0048440001f67983 */ /* 0x000f220000300800 */
[----:B--2---:R-:W-:-:S03]  /*bb0c0*/  LOP3.LUT R28, R11, 0xffff, RZ, 0xc0, !PT ;  /* 0x0000ffff0b1c7812 */ /* 0x004fc600078ec0ff */
[----:B------:R-:W2:Y:S01]  /*bb0d0*/  LDL.LU R11, [R1+0x4704] ;  /* 0x00470400010b7983 */ /* 0x000ea20000300800 */
[----:B------:R-:W-:Y:S02]  /*bb0e0*/  PRMT R25, R29, 0x3340, R28 ;  /* 0x000033401d197816 */ /* 0x000fe4000000001c */
[----:B------:R-:W-:Y:S02]  /*bb0f0*/  SHF.R.U32.HI R29, RZ, 0x8, R29 ;  /* 0x00000008ff1d7819 */ /* 0x000fe4000001161d */
[----:B------:R-:W-:Y:S02]  /*bb100*/  PRMT R243, R25, 0x5410, R24 ;  /* 0x0000541019f37816 */ /* 0x000fe40000000018 */
[----:B------:R-:W-:Y:S02]  /*bb110*/  SHF.R.U32.HI R24, RZ, 0x8, R199 ;  /* 0x00000008ff187819 */ /* 0x000fe400000116c7 */
[----:B------:R-:W-:Y:S02]  /*bb120*/  SHF.R.U32.HI R25, RZ, 0x8, R28 ;  /* 0x00000008ff197819 */ /* 0x000fe4000001161c */
[----:B------:R-:W-:-:S02]  /*bb130*/  LOP3.LUT R24, R24, 0xffff, RZ, 0xc0, !PT ;  /* 0x0000ffff18187812 */ /* 0x000fc400078ec0ff */
[----:B------:R-:W-:Y:S02]  /*bb140*/  LOP3.LUT R28, R29, 0xffff, RZ, 0xc0, !PT ;  /* 0x0000ffff1d1c7812 */ /* 0x000fe400078ec0ff */
[----:B------:R-:W-:Y:S02]  /*bb150*/  LOP3.LUT R25, R25, 0xffff, RZ, 0xc0, !PT ;  /* 0x0000ffff19197812 */ /* 0x000fe400078ec0ff */
[----:B------:R-:W-:Y:S02]  /*bb160*/  PRMT R12, R24, 0x3340, R0 ;  /* 0x00003340180c7816 */ /* 0x000fe40000000000 */
[----:B0-----:R-:W-:Y:S01]  /*bb170*/  PRMT R10, R28, 0x3340, R25 ;  /* 0x000033401c0a7816 */ /* 0x001fe20000000019 */
[----:B------:R-:W-:Y:S04]  /*bb180*/  STL [R1+0x5344], R243 ;  /* 0x005344f301007387 */ /* 0x000fe80000100800 */
[----:B------:R-:W-:Y:S04]  /*bb190*/  STL [R1], R12 ;  /* 0x0000000c01007387 */ /* 0x000fe80000100800 */
[----:B------:R0:W-:Y:S01]  /*bb1a0*/  STL [R1+0x4750], R10 ;  /* 0x0047500a01007387 */ /* 0x0001e20000100800 */
[----:B------:R-:W-:-:S03]  /*bb1b0*/  LOP3.LUT R29, R248, 0xffff, RZ, 0xc0, !PT ;  /* 0x0000fffff81d7812 */ /* 0x000fc600078ec0ff */
[----:B------:R-:W2:Y:S01]  /*bb1c0*/  LDL.LU R248, [R1+0x4db4] ;  /* 0x004db40001f87983 */ /* 0x000ea20000300800 */
[----:B---3--:R-:W-:-:S03]  /*bb1d0*/  LOP3.LUT R28, R8, 0xffff, RZ, 0xc0, !PT ;  /* 0x0000ffff081c7812 */ /* 0x008fc600078ec0ff */
[----:B------:R-:W3:Y:S01]  /*bb1e0*/  LDL.LU R8, [R1+0x4790] ;  /* 0x0047900001087983 */ /* 0x000ee20000300800 */
[----:B------:R-:W-:Y:S02]  /*bb1f0*/  LOP3.LUT R165, R165, 0xffff, RZ, 0xc0, !PT ;  /* 0x0000ffffa5a57812 */ /* 0x000fe400078ec0ff */
[----:B------:R-:W-:Y:S02]  /*bb200*/  PRMT R25, R29, 0x3340, R28 ;  /* 0x000033401d197816 */ /* 0x000fe4000000001c */
[----:B------:R-:W-:Y:S02]  /*bb210*/  PRMT R24, R165, 0x3340, R0 ;  /* 0x00003340a5187816 */ /* 0x000fe40000000000 */
[----:B------:R-:W-:Y:S02]  /*bb220*/  SHF.R.U32.HI R29, RZ, 0x8, R29 ;  /* 0x00000008ff1d7819 */ /* 0x000fe4000001161d */
[----:B------:R-:W-:Y:S02]  /*bb230*/  PRMT R22, R25, 0x5410, R24 ;  /* 0x0000541019167816 */ /* 0x000fe40000000018 */
[----:B------:R-:W-:-:S02]  /*bb240*/  SHF.R.U32.HI R25, RZ, 0x8, R28 ;  /* 0x00000008ff197819 */ /* 0x000fc4000001161c */
[----:B------:R-:W-:Y:S02]  /*bb250*/  SHF.R.S32.HI R24, RZ, 0x1f, R242 ;  /* 0x0000001fff187819 */ /* 0x000fe400000114f2 */
[----:B------:R-:W-:Y:S02]  /*bb260*/  IADD3 R20, P2, R242, R2, RZ ;  /* 0x00000002f2147210 */ /* 0x000fe40007f5e0ff */
[----:B------:R-:W-:Y:S02]  /*bb270*/  LOP3.LUT R28, R29, 0xffff, RZ, 0xc0, !PT ;  /* 0x0000ffff1d1c7812 */ /* 0x000fe400078ec0ff */
[----:B------:R-:W-:Y:S01]  /*bb280*/  LOP3.LUT R25, R25, 0xffff, RZ, 0xc0, !PT ;  /* 0x0000ffff19197812 */ /* 0x000fe200078ec0ff */
[----:B------:R-:W-:Y:S01]  /*bb290*/  IMAD.X R21, R24, 0x1, R13, P2 ;  /* 0x0000000118157824 */ /* 0x000fe200010e060d */
[----:B------:R-:W-:Y:S02]  /*bb2a0*/  SHF.R.U32.HI R95, RZ, 0x8, R179 ;  /* 0x00000008ff5f7819 */ /* 0x000fe400000116b3 */
[----:B------:R-:W-:-:S02]  /*bb2b0*/  SHF.R.U32.HI R179, RZ, 0x8, R195 ;  /* 0x00000008ffb37819 */ /* 0x000fc400000116c3 */
[----:B0-----:R-:W-:Y:S01]  /*bb2c0*/  PRMT R10, R28, 0x3340, R25 ;  /* 0x000033401c0a7816 */ /* 0x001fe20000000019 */
[----:B------:R-:W-:Y:S01]  /*bb2d0*/  STL [R1+0x5348], R22 ;  /* 0x0053481601007387 */ /* 0x000fe20000100800 */
[----:B------:R-:W-:Y:S02]  /*bb2e0*/  SHF.R.U32.HI R197, RZ, 0x8, R183 ;  /* 0x00000008ffc57819 */ /* 0x000fe400000116b7 */
[----:B------:R-:W-:Y:S01]  /*bb2f0*/  SHF.R.U32.HI R183, RZ, 0x8, R165 ;  /* 0x00000008ffb77819 */ /* 0x000fe200000116a5 */
[----:B------:R0:W-:Y:S01]  /*bb300*/  STL.64 [R1+0x8d0], R20 ;  /* 0x0008d01401007387 */ /* 0x0001e20000100a00 */
[----:B------:R-:W-:Y:S02]  /*bb310*/  LOP3.LUT R179, R179, 0xffff, RZ, 0xc0, !PT ;  /* 0x0000ffffb3b37812 */ /* 0x000fe400078ec0ff */
[----:B------:R-:W-:Y:S02]  /*bb320*/  LOP3.LUT R183, R183, 0xffff, RZ, 0xc0, !PT ;  /* 0x0000ffffb7b77812 */ /* 0x000fe400078ec0ff */
[----:B------:R-:W-:-:S02]  /*bb330*/  PRMT R179, R179, 0x3340, R0 ;  /* 0x00003340b3b37816 */ /* 0x000fc40000000000 */
[----:B0-----:R-:W-:Y:S02]  /*bb340*/  IADD3 R20, P2, R242, R0, RZ ;  /* 0x00000000f2147210 */ /* 0x001fe40007f5e0ff */
[----:B----4-:R-:W-:-:S03]  /*bb350*/  LOP3.LUT R28, R246, 0xffff, RZ, 0xc0, !PT ;  /* 0x0000fffff61c7812 */ /* 0x010fc600078ec0ff */
[----:B------:R-:W-:Y:S01]  /*bb360*/  IMAD.X R21, R24, 0x1, R7, P2 ;  /* 0x0000000118157824 */ /* 0x000fe200010e0607 */
[----:B------:R-:W-:Y:S02]  /*bb370*/  SHF.R.U32.HI R29, RZ, 0x8, R28 ;  /* 0x00000008ff1d7819 */ /* 0x000fe4000001161c */
[----:B--2---:R-:W-:-:S04]  /*bb380*/  LOP3.LUT R25, R11, 0xffff, RZ, 0xc0, !PT ;  /* 0x0000ffff0b197812 */ /* 0x004fc800078ec0ff */
[--C-:B------:R-:W-:Y:S02]  /*bb390*/  PRMT R140, R28, 0x3340, R25.reuse ;  /* 0x000033401c8c7816 */ /* 0x100fe40000000019 */
[----:B------:R-:W-:Y:S02]  /*bb3a0*/  SHF.R.U32.HI R25, RZ, 0x8, R25 ;  /* 0x00000008ff197819 */ /* 0x000fe40000011619 */
[----:B------:R-:W-:Y:S02]  /*bb3b0*/  PRMT R183, R183, 0x3340, R0 ;  /* 0x00003340b7b77816 */ /* 0x000fe40000000000 */
[----:B------:R-:W-:Y:S02]  /*bb3c0*/  LOP3.LUT R28, R29, 0xffff, RZ, 0xc0, !PT ;  /* 0x0000ffff1d1c7812 */ /* 0x000fe400078ec0ff */
[----:B------:R-:W-:Y:S01]  /*bb3d0*/  LOP3.LUT R25, R25, 0xffff, RZ, 0xc0, !PT ;  /* 0x0000ffff19197812 */ /* 0x000fe200078ec0ff */
[----:B------:R-:W-:Y:S04]  /*bb3e0*/  STL [R1+0x54dc], R179 ;  /* 0x0054dcb301007387 */ /* 0x000fe80000100800 */
[----:B------:R0:W-:Y:S04]  /*bb3f0*/  STL [R1+0x4744], R10 ;  /* 0x0047440a01007387 */ /* 0x0001e80000100800 */
[----:B------:R-:W-:Y:S04]  /*bb400*/  STL.64 [R1+0x8c8], R20 ;  /* 0x0008c81401007387 */ /* 0x000fe80000100a00 */
[----:B------:R-:W-:Y:S01]  /*bb410*/  STL [R1+0x54d8], R183 ;  /* 0x0054d8b701007387 */ /* 0x000fe20000100800 */
[----:B0-----:R-:W-:-:S03]  /*bb420*/  PRMT R10, R28, 0x3340, R25 ;  /* 0x000033401c0a7816 */ /* 0x001fc60000000019 */
[----:B------:R-:W2:Y:S04]  /*bb430*/  LDL.LU R244, [R1+0x4dc0] ;  /* 0x004dc00001f47983 */ /* 0x000ea80000300800 */
[----:B------:R-:W4:Y:S04]  /*bb440*/  LDL.LU R246, [R1+0x4794] ;  /* 0x0047940001f67983 */ /* 0x000f280000300800 */
[----:B------:R-:W4:Y:S04]  /*bb450*/  LDL.LU R11, [R1+0x4858] ;  /* 0x00485800010b7983 */ /* 0x000f280000300800 */
[----:B------:R0:W-:Y:S01]  /*bb460*/  STL [R1+0x4740], R10 ;  /* 0x0047400a01007387 */ /* 0x0001e20000100800 */
[----:B------:R-:W-:-:S02]  /*bb470*/  LOP3.LUT R30, R248, 0xffff, RZ, 0xc0, !PT ;  /* 0x0000fffff81e7812 */ /* 0x000fc400078ec0ff */
[----:B------:R-:W-:Y:S02]  /*bb480*/  LOP3.LUT R34, R236, 0xffff, RZ, 0xc0, !PT ;  /* 0x0000ffffec227812 */ /* 0x000fe400078ec0ff */
[----:B------:R-:W-:Y:S02]  /*bb490*/  LOP3.LUT R96, R166, 0xffff, RZ, 0xc0, !PT ;  /* 0x0000ffffa6607812 */ /* 0x000fe400078ec0ff */
[----:B------:R-:W-:Y:S02]  /*bb4a0*/  PRMT R25, R34, 0x3340, R0 ;  /* 0x0000334022197816 */ /* 0x000fe40000000000 */
[----:B------:R-:W-:-:S04]  /*bb4b0*/  SHF.R.U32.HI R215, RZ, 0x8, R96 ;  /* 0x00000008ffd77819 */ /* 0x000fc80000011660 */
[----:B------:R-:W-:-:S04]  /*bb4c0*/  LOP3.LUT R215, R215, 0xffff, RZ, 0xc0, !PT ;  /* 0x0000ffffd7d77812 */ /* 0x000fc800078ec0ff */
[----:B------:R-:W-:Y:S02]  /*bb4d0*/  PRMT R215, R215, 0x3340, R0 ;  /* 0x00003340d7d77816 */ /* 0x000fe40000000000 */
[----:B---3--:R-:W-:Y:S02]  /*bb4e0*/  LOP3.LUT R29, R8, 0xffff, RZ, 0xc0, !PT ;  /* 0x0000ffff081d7812 */ /* 0x008fe400078ec0ff */
[----:B------:R-:W3:Y:S02]  /*bb4f0*/  LDL.LU R8, [R1+0x4708] ;  /* 0x0047080001087983 */ /* 0x000ee40000300800 */
[----:B------:R-:W-:-:S04]  /*bb500*/  PRMT R28, R30, 0x3340, R29 ;  /* 0x000033401e1c7816 */ /* 0x000fc8000000001d */
[----:B------:R-:W-:Y:S02]  /*bb510*/  PRMT R14, R28, 0x5410, R25 ;  /* 0x000054101c0e7816 */ /* 0x000fe40000000019 */
[----:B------:R-:W-:Y:S02]  /*bb520*/  SHF.R.U32.HI R28, RZ, 0x8, R30 ;  /* 0x00000008ff1c7819 */ /* 0x000fe4000001161e */
[----:B------:R-:W-:Y:S02]  /*bb530*/  SHF.R.U32.HI R25, RZ, 0x8, R29 ;  /* 0x00000008ff197819 */ /* 0x000fe4000001161d */
[----:B------:R-:W-:Y:S02]  /*bb540*/  LOP3.LUT R28, R28, 0xffff, RZ, 0xc0, !PT ;  /* 0x0000ffff1c1c7812 */ /* 0x000fe400078ec0ff */
[----:B------:R-:W-:Y:S01]  /*bb550*/  LOP3.LUT R25, R25, 0xffff, RZ, 0xc0, !PT ;  /* 0x0000ffff19197812 */ /* 0x000fe200078ec0ff */
[----:B------:R-:W-:Y:S03]  /*bb560*/  STL [R1+0x534c], R14 ;  /* 0x00534c0e01007387 */ /* 0x000fe60000100800 */
[----:B0-----:R-:W-:Y:S01]  /*bb570*/  PRMT R10, R28, 0x3340, R25 ;  /* 0x000033401c0a7816 */ /* 0x001fe20000000019 */
[----:B------:R-:W-:Y:S04]  /*bb580*/  STL [R1+0x54d4], R215 ;  /* 0x0054d4d701007387 */ /* 0x000fe80000100800 */
[----:B------:R-:W-:Y:S04]  /*bb590*/  STL [R1+0xd14], R10 ;  /* 0x000d140a01007387 */ /* 0x000fe80000100800 */
[----:B------:R-:W3:Y:S01]  /*bb5a0*/  LDL.LU R248, [R1+0xce4] ;  /* 0x000ce40001f87983 */ /* 0x000ee20000300800 */
[----:B------:R-:W-:-:S05]  /*bb5b0*/  IADD3 R20, P2, R242, R6, RZ ;  /* 0x00000006f2147210 */ /* 0x000fca0007f5e0ff */
[----:B------:R-:W-:Y:S01]  /*bb5c0*/  IMAD.X R21, R24, 0x1, R5, P2 ;  /* 0x0000000118157824 */ /* 0x000fe200010e0605 */
[----:B------:R-:W-:-:S04]  /*bb5d0*/  SHF.R.U32.HI R187, RZ, 0x8, R34 ;  /* 0x00000008ffbb7819 */ /* 0x000fc80000011622 */
[----:B------:R0:W-:Y:S01]  /*bb5e0*/  STL.64 [R1+0x8c0], R20 ;  /* 0x0008c01401007387 */ /* 0x0001e20000100a00 */
[----:B------:R-:W-:-:S04]  /*bb5f0*/  LOP3.LUT R187, R187, 0xffff, RZ, 0xc0, !PT ;  /* 0x0000ffffbbbb7812 */ /* 0x000fc800078ec0ff */
[----:B------:R-:W-:Y:S02]  /*bb600*/  PRMT R187, R187, 0x3340, R0 ;  /* 0x00003340bbbb7816 */ /* 0x000fe40000000000 */
[----:B0-----:R-:W-:-:S05]  /*bb610*/  IADD3 R20, P2, R242, R4, RZ ;  /* 0x00000004f2147210 */ /* 0x001fca0007f5e0ff */
[----:B------:R-:W-:-:S05]  /*bb620*/  IMAD.X R21, R24, 0x1, R3, P2 ;  /* 0x0000000118157824 */ /* 0x000fca00010e0603 */
[----:B------:R0:W-:Y:S04]  /*bb630*/  STL.64 [R1+0x8b8], R20 ;  /* 0x0008b81401007387 */ /* 0x0001e80000100a00 */
[----:B------:R1:W-:Y:S01]  /*bb640*/  STL [R1+0x54d0], R187 ;  /* 0x0054d0bb01007387 */ /* 0x0003e20000100800 */
[----:B--2---:R-:W-:-:S03]  /*bb650*/  LOP3.LUT R34, R244, 0xffff, RZ, 0xc0, !PT ;  /* 0x0000fffff4227812 */ /* 0x004fc600078ec0ff */
[----:B------:R-:W2:Y:S01]  /*bb660*/  LDL.LU R244, [R1+0x4868] ;  /* 0x0048680001f47983 */ /* 0x000ea20000300800 */
[----:B----4-:R-:W-:-:S03]  /*bb670*/  LOP3.LUT R29, R246, 0xffff, RZ, 0xc0, !PT ;  /* 0x0000fffff61d7812 */ /* 0x010fc600078ec0ff */
[----:B------:R-:W4:Y:S01]  /*bb680*/  LDL.LU R246, [R1+0x470c] ;  /* 0x00470c0001f67983 */ /* 0x000f220000300800 */
[----:B------:R-:W-:-:S03]  /*bb690*/  LOP3.LUT R30, R11, 0xffff, RZ, 0xc0, !PT ;  /* 0x0000ffff0b1e7812 */ /* 0x000fc600078ec0ff */
[----:B------:R-:W4:Y:S01]  /*bb6a0*/  LDL.LU R11, [R1+0x4dd8] ;  /* 0x004dd800010b7983 */ /* 0x000f220000300800 */
[----:B------:R-:W-:Y:S02]  /*bb6b0*/  LOP3.LUT R37, R234, 0xffff, RZ, 0xc0, !PT ;  /* 0x0000ffffea257812 */ /* 0x000fe400078ec0ff */
[----:B------:R-:W-:Y:S02]  /*bb6c0*/  PRMT R25, R34, 0x3340, R29 ;  /* 0x0000334022197816 */ /* 0x000fe4000000001d */
[----:B------:R-:W-:Y:S02]  /*bb6d0*/  PRMT R24, R37, 0x3340, R0 ;  /* 0x0000334025187816 */ /* 0x000fe40000000000 */
[----:B------:R-:W-:Y:S02]  /*bb6e0*/  LOP3.LUT R167, R167, 0xffff, RZ, 0xc0, !PT ;  /* 0x0000ffffa7a77812 */ /* 0x000fe400078ec0ff */
[----:B------:R-:W-:Y:S02]  /*bb6f0*/  PRMT R247, R25, 0x5410, R24 ;  /* 0x0000541019f77816 */ /* 0x000fe40000000018 */
[----:B------:R-:W-:-:S02]  /*bb700*/  PRMT R24, R167, 0x3340, R0 ;  /* 0x00003340a7187816 */ /* 0x000fc40000000000 */
[----:B------:R-:W-:Y:S02]  /*bb710*/  SHF.R.U32.HI R34, RZ, 0x8, R34 ;  /* 0x00000008ff227819 */ /* 0x000fe40000011622 */
[----:B------:R-:W-:Y:S02]  /*bb720*/  SHF.R.U32.HI R205, RZ, 0x8, R181 ;  /* 0x00000008ffcd7819 */ /* 0x000fe400000116b5 */
[----:B------:R-:W-:Y:S02]  /*bb730*/  SHF.R.U32.HI R181, RZ, 0x8, R191 ;  /* 0x00000008ffb57819 */ /* 0x000fe400000116bf */
[----:B------:R-:W-:Y:S02]  /*bb740*/  SHF.R.U32.HI R195, RZ, 0x8, R167 ;  /* 0x00000008ffc37819 */ /* 0x000fe400000116a7 */
[----:B------:R-:W-:Y:S02]  /*bb750*/  SHF.R.U32.HI R191, RZ, 0x8, R37 ;  /* 0x00000008ffbf7819 */ /* 0x000fe40000011625 */
[----:B------:R-:W-:-:S02]  /*bb760*/  LOP3.LUT R195, R195, 0xffff, RZ, 0xc0, !PT ;  /* 0x0000ffffc3c37812 */ /* 0x000fc400078ec0ff */
[----:B------:R-:W-:Y:S02]  /*bb770*/  LOP3.LUT R191, R191, 0xffff, RZ, 0xc0, !PT ;  /* 0x0000ffffbfbf7812 */ /* 0x000fe400078ec0ff */
[--C-:B------:R-:W-:Y:S02]  /*bb780*/  PRMT R195, R195, 0x3340, R0.reuse ;  /* 0x00003340c3c37816 */ /* 0x100fe40000000000 */
[----:B------:R-:W-:Y:S02]  /*bb790*/  PRMT R191, R191, 0x3340, R0 ;  /* 0x00003340bfbf7816 */ /* 0x000fe40000000000 */
[----:B------:R-:W-:Y:S02]  /*bb7a0*/  LOP3.LUT R40, R9, 0xffff, RZ, 0xc0, !PT ;  /* 0x0000ffff09287812 */ /* 0x000fe400078ec0ff */
[----:B---3--:R-:W-:Y:S02]  /*bb7b0*/  LOP3.LUT R28, R8, 0xffff, RZ, 0xc0, !PT ;  /* 0x0000ffff081c7812 */ /* 0x008fe400078ec0ff */
[----:B------:R-:W3:Y:S02]  /*bb7c0*/  LDL.LU R8, [R1+0x4798] ;  /* 0x0047980001087983 */ /* 0x000ee40000300800 */
[----:B------:R-:W-:-:S02]  /*bb7d0*/  PRMT R25, R30, 0x3340, R28 ;  /* 0x000033401e197816 */ /* 0x000fc4000000001c */
[----:B------:R-:W-:Y:S02]  /*bb7e0*/  SHF.R.U32.HI R30, RZ, 0x8, R30 ;  /* 0x00000008ff1e7819 */ /* 0x000fe4000001161e */
[----:B------:R-:W-:Y:S02]  /*bb7f0*/  PRMT R241, R25, 0x5410, R24 ;  /* 0x0000541019f17816 */ /* 0x000fe40000000018 */
[----:B------:R-:W-:Y:S02]  /*bb800*/  SHF.R.U32.HI R25, RZ, 0x8, R29 ;  /* 0x00000008ff197819 */ /* 0x000fe4000001161d */
[----:B------:R-:W-:Y:S02]  /*bb810*/  SHF.R.U32.HI R24, RZ, 0x8, R28 ;  /* 0x00000008ff187819 */ /* 0x000fe4000001161c */
[----:B------:R-:W-:Y:S02]  /*bb820*/  LOP3.LUT R28, R25, 0xffff, RZ, 0xc0, !PT ;  /* 0x0000ffff191c7812 */ /* 0x000fe400078ec0ff */
[----:B------:R-:W-:-:S02]  /*bb830*/  LOP3.LUT R25, R30, 0xffff, RZ, 0xc0, !PT ;  /* 0x0000ffff1e197812 */ /* 0x000fc400078ec0ff */
[----:B------:R-:W-:Y:S02]  /*bb840*/  LOP3.LUT R24, R24, 0xffff, RZ, 0xc0, !PT ;  /* 0x0000ffff18187812 */ /* 0x000fe400078ec0ff */
[----:B------:R-:W-:Y:S02]  /*bb850*/  LOP3.LUT R29, R34, 0xffff, RZ, 0xc0, !PT ;  /* 0x0000ffff221d7812 */ /* 0x000fe400078ec0ff */
[----:B------:R-:W-:Y:S02]  /*bb860*/  PRMT R10, R25, 0x3340, R24 ;  /* 0x00003340190a7816 */ /* 0x000fe40000000018 */
[----:B------:R-:W-:Y:S02]  /*bb870*/  PRMT R12, R29, 0x3340, R28 ;  /* 0x000033401d0c7816 */ /* 0x000fe4000000001c */
[----:B------:R-:W-:Y:S02]  /*bb880*/  SHF.R.S32.HI R24, RZ, 0x1f, R248 ;  /* 0x0000001fff187819 */ /* 0x000fe400000114f8 */
[----:B0-----:R-:W-:Y:S01]  /*bb890*/  IADD3 R20, P2, R248, R2, RZ ;  /* 0x00000002f8147210 */ /* 0x001fe20007f5e0ff */
[----:B------:R-:W-:Y:S04]  /*bb8a0*/  STL [R1+0x5350], R247 ;  /* 0x005350f701007387 */ /* 0x000fe80000100800 */
[----:B------:R-:W-:Y:S01]  /*bb8b0*/  IMAD.X R21, R24, 0x1, R13, P2 ;  /* 0x0000000118157824 */ /* 0x000fe200010e060d */
[----:B------:R-:W-:Y:S04]  /*bb8c0*/  STL [R1+0x5354], R241 ;  /* 0x005354f101007387 */ /* 0x000fe80000100800 */
[----:B------:R-:W-:Y:S04]  /*bb8d0*/  STL [R1+0xd10], R12 ;  /* 0x000d100c01007387 */ /* 0x000fe80000100800 */
[----:B------:R0:W-:Y:S04]  /*bb8e0*/  STL [R1+0xd0c], R10 ;  /* 0x000d0c0a01007387 */ /* 0x0001e80000100800 */
[----:B------:R-:W-:Y:S04]  /*bb8f0*/  STL.64 [R1+0x8b0], R20 ;  /* 0x0008b01401007387 */ /* 0x000fe80000100a00 */
[----:B------:R-:W-:Y:S04]  /*bb900*/  STL [R1+0x54cc], R195 ;  /* 0x0054ccc301007387 */ /* 0x000fe80000100800 */
[----:B------:R-:W-:Y:S04]  /*bb910*/  STL [R1+0x54c8], R191 ;  /* 0x0054c8bf01007387 */ /* 0x000fe80000100800 */
[----:B------:R-:W3:Y:S01]  /*bb920*/  LDL.LU R9, [R1+0x4884] ;  /* 0x0048840001097983 */ /* 0x000ee20000300800 */
[----:B-1----:R-:W-:-:S04]  /*bb930*/  LOP3.LUT R187, R168, 0xffff, RZ, 0xc0, !PT ;  /* 0x0000ffffa8bb7812 */ /* 0x002fc800078ec0ff */
[----:B------:R-:W-:Y:S02]  /*bb940*/  PRMT R25, R187, 0x3340, R0 ;  /* 0x00003340bb197816 */ /* 0x000fe40000000000 */
[----:B--2---:R-:W-:Y:S02]  /*bb950*/  LOP3.LUT R37, R244, 0xffff, RZ, 0xc0, !PT ;  /* 0x0000fffff4257812 */ /* 0x004fe400078ec0ff */
[----:B----4-:R-:W-:-:S04]  /*bb960*/  LOP3.LUT R30, R246, 0xffff, RZ, 0xc0, !PT ;  /* 0x0000fffff61e7812 */ /* 0x010fc800078ec0ff */
[----:B------:R-:W-:Y:S02]  /*bb970*/  PRMT R28, R37, 0x3340, R30 ;  /* 0x00003340251c7816 */ /* 0x000fe4000000001e */
[----:B------:R-:W-:Y:S02]  /*bb980*/  LOP3.LUT R34, R11, 0xffff, RZ, 0xc0, !PT ;  /* 0x0000ffff0b227812 */ /* 0x000fe400078ec0ff */
[----:B0-----:R-:W-:Y:S02]  /*bb990*/  PRMT R10, R28, 0x5410, R25 ;  /* 0x000054101c0a7816 */ /* 0x001fe40000000019 */
[----:B------:R-:W-:Y:S02]  /*bb9a0*/  PRMT R25, R40, 0x3340, R0 ;  /* 0x0000334028197816 */ /* 0x000fe40000000000 */
[----:B------:R-:W-:Y:S02]  /*bb9b0*/  SHF.R.U32.HI R37, RZ, 0x8, R37 ;  /* 0x00000008ff257819 */ /* 0x000fe40000011625 */
[----:B------:R-:W-:-:S04]  /*bb9c0*/  SHF.R.U32.HI R199, RZ, 0x8, R40 ;  /* 0x00000008ffc77819 */ /* 0x000fc80000011628 */
[----:B------:R-:W-:-:S04]  /*bb9d0*/  LOP3.LUT R199, R199, 0xffff, RZ, 0xc0, !PT ;  /* 0x0000ffffc7c77812 */ /* 0x000fc800078ec0ff */
[----:B------:R-:W-:Y:S02]  /*bb9e0*/  PRMT R199, R199, 0x3340, R0 ;  /* 0x00003340c7c77816 */ /* 0x000fe40000000000 */
[----:B---3--:R-:W-:Y:S02]  /*bb9f0*/  LOP3.LUT R29, R8, 0xffff, RZ, 0xc0, !PT ;  /* 0x0000ffff081d7812 */ /* 0x008fe400078ec0ff */
[----:B------:R-:W2:Y:S02]  /*bba00*/  LDL.LU R8, [R1+0x4710] ;  /* 0x0047100001087983 */ /* 0x000ea40000300800 */
[----:B------:R-:W-:Y:S02]  /*bba10*/  PRMT R28, R34, 0x3340, R29 ;  /* 0x00003340221c7816 */ /* 0x000fe4000000001d */
[----:B------:R0:W-:Y:S02]  /*bba20*/  STL [R1+0x4da0], R10 ;  /* 0x004da00a01007387 */ /* 0x0001e40000100800 */
[----:B------:R-:W-:-:S02]  /*bba30*/  PRMT R232, R28, 0x5410, R25 ;  /* 0x000054101ce87816 */ /* 0x000fc40000000019 */
[----:B------:R-:W-:Y:S02]  /*bba40*/  SHF.R.U32.HI R25, RZ, 0x8, R30 ;  /* 0x00000008ff197819 */ /* 0x000fe4000001161e */
[----:B0-----:R-:W-:Y:S02]  /*bba50*/  IADD3 R10, P2, R248, R0, RZ ;  /* 0x00000000f80a7210 */ /* 0x001fe40007f5e0ff */
[----:B------:R-:W-:Y:S02]  /*bba60*/  SHF.R.U32.HI R28, RZ, 0x8, R34 ;  /* 0x00000008ff1c7819 */ /* 0x000fe40000011622 */
[----:B------:R-:W-:Y:S01]  /*bba70*/  SHF.R.U32.HI R34, RZ, 0x8, R29 ;  /* 0x00000008ff227819 */ /* 0x000fe2000001161d */
[----:B------:R-:W-:Y:S01]  /*bba80*/  IMAD.X R11, R24, 0x1, R7, P2 ;  /* 0x00000001180b7824 */ /* 0x000fe200010e0607 */
[----:B------:R-:W-:Y:S02]  /*bba90*/  LOP3.LUT R30, R37, 0xffff, RZ, 0xc0, !PT ;  /* 0x0000ffff251e7812 */ /* 0x000fe400078ec0ff */
[----:B------:R-:W-:Y:S01]  /*bbaa0*/  LOP3.LUT R29, R25, 0xffff, RZ, 0xc0, !PT ;  /* 0x0000ffff191d7812 */ /* 0x000fe200078ec0ff */
[----:B------:R-:W-:Y:S04]  /*bbab0*/  STL [R1+0x5358], R232 ;  /* 0x005358e801007387 */ /* 0x000fe80000100800 */
[----:B------:R0:W-:Y:S01]  /*bbac0*/  STL.64 [R1+0x898], R10 ;  /* 0x0008980a01007387 */ /* 0x0001e20000100a00 */
[----:B------:R-:W-:-:S02]  /*bbad0*/  LOP3.LUT R28, R28, 0xffff, RZ, 0xc0, !PT ;  /* 0x0000ffff1c1c7812 */ /* 0x000fc400078ec0ff */
[----:B------:R-:W-:Y:S01]  /*bbae0*/  LOP3.LUT R25, R34, 0xffff, RZ, 0xc0, !PT ;  /* 0x0000ffff22197812 */ /* 0x000fe200078ec0ff */
[----:B------:R-:W3:Y:S01]  /*bbaf0*/  LDL.LU R242, [R1+0x4dfc] ;  /* 0x004dfc0001f27983 */ /* 0x000ee20000300800 */
[----:B------:R-:W-:Y:S02]  /*bbb00*/  IADD3 R20, P2, R248, R6, RZ ;  /* 0x00000006f8147210 */ /* 0x000fe40007f5e0ff */
[----:B0-----:R-:W-:-:S05]  /*bbb10*/  PRMT R11, R30, 0x3340, R29 ;  /* 0x000033401e0b7816 */ /* 0x001fca000000001d */
[----:B------:R0:W-:Y:S01]  /*bbb20*/  STL [R1+0x4770], R11 ;  /* 0x0047700b01007387 */ /* 0x0001e20000100800 */
[----:B------:R-:W-:-:S03]  /*bbb30*/  PRMT R10, R28, 0x3340, R25 ;  /* 0x000033401c0a7816 */ /* 0x000fc60000000019 */
[----:B------:R-:W4:Y:S01]  /*bbb40*/  LDL.LU R246, [R1+0x479c] ;  /* 0x00479c0001f67983 */ /* 0x000f220000300800 */
[----:B------:R-:W-:-:S03]  /*bbb50*/  IMAD.X R21, R24, 0x1, R5, P2 ;  /* 0x0000000118157824 */ /* 0x000fc600010e0605 */
[----:B------:R-:W-:Y:S04]  /*bbb60*/  STL [R1+0xd08], R10 ;  /* 0x000d080a01007387 */ /* 0x000fe80000100800 */
[----:B0-----:R-:W4:Y:S04]  /*bbb70*/  LDL.LU R11, [R1+0xce0] ;  /* 0x000ce000010b7983 */ /* 0x001f280000300800 */
[----:B------:R0:W-:Y:S01]  /*bbb80*/  STL.64 [R1+0x8a8], R20 ;  /* 0x0008a81401007387 */ /* 0x0001e20000100a00 */
[----:B------:R-:W-:Y:S02]  /*bbb90*/  LOP3.LUT R29, R9, 0xffff, RZ, 0xc0, !PT ;  /* 0x0000ffff091d7812 */ /* 0x000fe400078ec0ff */
[----:B0-----:R-:W-:-:S05]  /*bbba0*/  IADD3 R20, P2, R248, R4, RZ ;  /* 0x00000004f8147210 */ /* 0x001fca0007f5e0ff */
[----:B------:R-:W-:-:S05]  /*bbbb0*/  IMAD.X R21, R24, 0x1, R3, P2 ;  /* 0x0000000118157824 */ /* 0x000fca00010e0603 */
[----:B------:R0:W-:Y:S04]  /*bbbc0*/  STL.64 [R1+0x8a0], R20 ;  /* 0x0008a01401007387 */ /* 0x0001e80000100a00 */
[----:B------:R-:W-:Y:S04]  /*bbbd0*/  STL [R1+0x54e0], R199 ;  /* 0x0054e0c701007387 */ /* 0x000fe80000100800 */
[----:B------:R-:W4:Y:S01]  /*bbbe0*/  LDL.LU R9, [R1+0x488c] ;  /* 0x00488c0001097983 */ /* 0x000f220000300800 */
[----:B------:R-:W-:-:S03]  /*bbbf0*/  LOP3.LUT R169, R169, 0xffff, RZ, 0xc0, !PT ;  /* 0x0000ffffa9a97812 */ /* 0x000fc600078ec0ff */
[----:B------:R-:W4:Y:S01]  /*bbc00*/  LDL.LU R244, [R1+0x4714] ;  /* 0x0047140001f47983 */ /* 0x000f220000300800 */
[----:B------:R-:W-:-:S03]  /*bbc10*/  PRMT R24, R169, 0x3340, R0 ;  /* 0x00003340a9187816 */ /* 0x000fc60000000000 */
[----:B------:R-:W4:Y:S01]  /*bbc20*/  LDL.LU R248, [R1+0x4e04] ;  /* 0x004e040001f87983 */ /* 0x000f220000300800 */
[----:B------:R-:W-:-:S04]  /*bbc30*/  SHF.R.U32.HI R203, RZ, 0x8, R169 ;  /* 0x00000008ffcb7819 */ /* 0x000fc800000116a9 */
[----:B------:R-:W-:-:S04]  /*bbc40*/  LOP3.LUT R203, R203, 0xffff, RZ, 0xc0, !PT ;  /* 0x0000ffffcbcb7812 */ /* 0x000fc800078ec0ff */
[----:B------:R-:W-:Y:S02]  /*bbc50*/  PRMT R203, R203, 0x3340, R0 ;  /* 0x00003340cbcb7816 */ /* 0x000fe40000000000 */
[----:B--2---:R-:W-:-:S04]  /*bbc60*/  LOP3.LUT R28, R8, 0xffff, RZ, 0xc0, !PT ;  /* 0x0000ffff081c7812 */ /* 0x004fc800078ec0ff */
[----:B------:R-:W-:-:S04]  /*bbc70*/  PRMT R25, R29, 0x3340, R28 ;  /* 0x000033401d197816 */ /* 0x000fc8000000001c */
[----:B0-----:R-:W-:-:S05]  /*bbc80*/  PRMT R21, R25, 0x5410, R24 ;  /* 0x0000541019157816 */ /* 0x001fca0000000018 */
[----:B------:R0:W-:Y:S04]  /*bbc90*/  STL [R1+0x535c], R21 ;  /* 0x00535c1501007387 */ /* 0x0001e80000100800 */
[----:B------:R-:W2:Y:S01]  /*bbca0*/  LDL.LU R8, [R1+0x47a0] ;  /* 0x0047a00001087983 */ /* 0x000ea20000300800 */
[----:B------:R-:W-:Y:S02]  /*bbcb0*/  SHF.R.U32.HI R25, RZ, 0x8, R29 ;  /* 0x00000008ff197819 */ /* 0x000fe4000001161d */
[----:B------:R-:W-:Y:S02]  /*bbcc0*/  SHF.R.U32.HI R24, RZ, 0x8, R28 ;  /* 0x00000008ff187819 */ /* 0x000fe4000001161c */
[----:B------:R-:W-:Y:S02]  /*bbcd0*/  LOP3.LUT R25, R25, 0xffff, RZ, 0xc0, !PT ;  /* 0x0000ffff19197812 */ /* 0x000fe400078ec0ff */
[----:B------:R-:W-:-:S02]  /*bbce0*/  LOP3.LUT R24, R24, 0xffff, RZ, 0xc0, !PT ;  /* 0x0000ffff18187812 */ /* 0x000fc400078ec0ff */
[----:B------:R-:W-:Y:S02]  /*bbcf0*/  LOP3.LUT R29, R233, 0xffff, RZ, 0xc0, !PT ;  /* 0x0000ffffe91d7812 */ /* 0x000fe400078ec0ff */
[----:B------:R-:W-:Y:S02]  /*bbd00*/  PRMT R10, R25, 0x3340, R24 ;  /* 0x00003340190a7816 */ /* 0x000fe40000000018 */
[----:B---3--:R-:W-:Y:S02]  /*bbd10*/  LOP3.LUT R30, R242, 0xffff, RZ, 0xc0, !PT ;  /* 0x0000fffff21e7812 */ /* 0x008fe400078ec0ff */
[----:B------:R-:W-:Y:S02]  /*bbd20*/  PRMT R24, R29, 0x3340, R0 ;  /* 0x000033401d187816 */ /* 0x000fe40000000000 */
[----:B------:R-:W-:Y:S02]  /*bbd30*/  SHF.R.U32.HI R202, RZ, 0x8, R29 ;  /* 0x00000008ffca7819 */ /* 0x000fe4000001161d */
[----:B----4-:R-:W-:-:S04]  /*bbd40*/  LOP3.LUT R28, R246, 0xffff, RZ, 0xc0, !PT ;  /* 0x0000fffff61c7812 */ /* 0x010fc800078ec0ff */
        /* <DEDUP_REMOVED lines=8> */
[----:B0-----:R-:W-:Y:S01]  /*bbdd0*/  IMAD.X R21, R24, 0x1, R13, P2 ;  /* 0x0000000118157824 */ /* 0x001fe200010e060d */
[----:B------:R-:W-:Y:S01]  /*bbde0*/  LOP3.LUT R202, R202, 0xffff, RZ, 0xc0, !PT ;  /* 0x0000ffffcaca7812 */ /* 0x000fe200078ec0ff */
[----:B------:R0:W-:Y:S03]  /*bbdf0*/  STL [R1+0xd04], R10 ;  /* 0x000d040a01007387 */ /* 0x0001e60000100800 */
[----:B------:R-:W-:Y:S01]  /*bbe00*/  PRMT R202, R202, 0x3340, R0 ;  /* 0x00003340caca7816 */ /* 0x000fe20000000000 */
[----:B------:R-:W-:Y:S04]  /*bbe10*/  STL [R1+0x54e4], R203 ;  /* 0x0054e4cb01007387 */ /* 0x000fe80000100800 */
[----:B------:R-:W-:Y:S01]  /*bbe20*/  STL [R1+0x5360], R223 ;  /* 0x005360df01007387 */ /* 0x000fe20000100800 */
[----:B0-----:R-:W-:-:S03]  /*bbe30*/  PRMT R10, R28, 0x3340, R25 ;  /* 0x000033401c0a7816 */ /* 0x001fc60000000019 */
[----:B------:R0:W-:Y:S04]  /*bbe40*/  STL.64 [R1+0x890], R20 ;  /* 0x0008901401007387 */ /* 0x0001e80000100a00 */
[----:B------:R-:W3:Y:S04]  /*bbe50*/  LDL.LU R246, [R1+0x4e0c] ;  /* 0x004e0c0001f67983 */ /* 0x000ee80000300800 */
[----:B------:R-:W-:Y:S01]  /*bbe60*/  STL [R1+0xcfc], R10 ;  /* 0x000cfc0a01007387 */ /* 0x000fe20000100800 */
[----:B------:R-:W-:-:S03]  /*bbe70*/  LOP3.LUT R37, R9, 0xffff, RZ, 0xc0, !PT ;  /* 0x0000ffff09257812 */ /* 0x000fc600078ec0ff */
[----:B------:R-:W-:Y:S04]  /*bbe80*/  STL [R1+0x54e8], R202 ;  /* 0x0054e8ca01007387 */ /* 0x000fe80000100800 */
[----:B------:R-:W4:Y:S01]  /*bbe90*/  LDL.LU R9, [R1+0x47a4] ;  /* 0x0047a40001097983 */ /* 0x000f220000300800 */
[----:B------:R-:W-:Y:S02]  /*bbea0*/  LOP3.LUT R191, R170, 0xffff, RZ, 0xc0, !PT ;  /* 0x0000ffffaabf7812 */ /* 0x000fe400078ec0ff */
[----:B------:R-:W-:Y:S02]  /*bbeb0*/  LOP3.LUT R30, R244, 0xffff, RZ, 0xc0, !PT ;  /* 0x0000fffff41e7812 */ /* 0x000fe400078ec0ff */
[----:B------:R-:W-:Y:S02]  /*bbec0*/  PRMT R25, R191, 0x3340, R0 ;  /* 0x00003340bf197816 */ /* 0x000fe40000000000 */
[----:B------:R-:W-:-:S02]  /*bbed0*/  PRMT R28, R37, 0x3340, R30 ;  /* 0x00003340251c7816 */ /* 0x000fc4000000001e */
[----:B------:R-:W-:Y:S02]  /*bbee0*/  LOP3.LUT R34, R248, 0xffff, RZ, 0xc0, !PT ;  /* 0x0000fffff8227812 */ /* 0x000fe400078ec0ff */
[----:B------:R-:W-:Y:S02]  /*bbef0*/  LOP3.LUT R40, R231, 0xffff, RZ, 0xc0, !PT ;  /* 0x0000ffffe7287812 */ /* 0x000fe400078ec0ff */
[----:B------:R-:W-:Y:S02]  /*bbf00*/  SHF.R.U32.HI R37, RZ, 0x8, R37 ;  /* 0x00000008ff257819 */ /* 0x000fe40000011625 */
[----:B0-----:R-:W-:-:S05]  /*bbf10*/  IADD3 R20, P2, R11, R0, RZ ;  /* 0x000000000b147210 */ /* 0x001fca0007f5e0ff */
[----:B------:R-:W-:Y:S01]  /*bbf20*/  IMAD.X R21, R24, 0x1, R7, P2 ;  /* 0x0000000118157824 */ /* 0x000fe200010e0607 */
[----:B--2---:R-:W-:Y:S02]  /*bbf30*/  LOP3.LUT R29, R8, 0xffff, RZ, 0xc0, !PT ;  /* 0x0000ffff081d7812 */ /* 0x004fe400078ec0ff */
[----:B------:R-:W-:Y:S02]  /*bbf40*/  PRMT R8, R28, 0x5410, R25 ;  /* 0x000054101c087816 */ /* 0x000fe40000000019 */
[----:B------:R-:W-:Y:S02]  /*bbf50*/  PRMT R25, R40, 0x3340, R0 ;  /* 0x0000334028197816 */ /* 0x000fe40000000000 */
[----:B------:R-:W-:-:S04]  /*bbf60*/  PRMT R28, R34, 0x3340, R29 ;  /* 0x00003340221c7816 */ /* 0x000fc8000000001d */
[----:B------:R-:W-:Y:S02]  /*bbf70*/  PRMT R250, R28, 0x5410, R25 ;  /* 0x000054101cfa7816 */ /* 0x000fe40000000019 */
[----:B------:R-:W-:Y:S02]  /*bbf80*/  SHF.R.U32.HI R25, RZ, 0x8, R30 ;  /* 0x00000008ff197819 */ /* 0x000fe4000001161e */
[----:B------:R-:W-:Y:S02]  /*bbf90*/  SHF.R.U32.HI R28, RZ, 0x8, R34 ;  /* 0x00000008ff1c7819 */ /* 0x000fe40000011622 */
[----:B------:R-:W-:Y:S02]  /*bbfa0*/  SHF.R.U32.HI R34, RZ, 0x8, R29 ;  /* 0x00000008ff227819 */ /* 0x000fe4000001161d */
[----:B------:R-:W-:Y:S02]  /*bbfb0*/  LOP3.LUT R30, R37, 0xffff, RZ, 0xc0, !PT ;  /* 0x0000ffff251e7812 */ /* 0x000fe400078ec0ff */
[----:B------:R-:W-:Y:S01]  /*bbfc0*/  LOP3.LUT R29, R25, 0xffff, RZ, 0xc0, !PT ;  /* 0x0000ffff191d7812 */ /* 0x000fe200078ec0ff */
[----:B------:R0:W-:Y:S03]  /*bbfd0*/  STL [R1+0x4d94], R8 ;  /* 0x004d940801007387 */ /* 0x0001e60000100800 */
[----:B------:R-:W-:Y:S01]  /*bbfe0*/  PRMT R222, R30, 0x3340, R29 ;  /* 0x000033401ede7816 */ /* 0x000fe2000000001d */
[----:B------:R-:W-:Y:S04]  /*bbff0*/  STL [R1+0x5364], R250 ;  /* 0x005364fa01007387 */ /* 0x000fe80000100800 */
[----:B------:R-:W2:Y:S04]  /*bc000*/  LDL.LU R248, [R1+0x48b4] ;  /* 0x0048b40001f87983 */ /* 0x000ea80000300800 */
[----:B------:R1:W-:Y:S04]  /*bc010*/  STL.64 [R1+0x888], R20 ;  /* 0x0008881401007387 */ /* 0x0003e80000100a00 */
[----:B------:R-:W-:Y:S04]  /*bc020*/  STL [R1+0x5410], R222 ;  /* 0x005410de01007387 */ /* 0x000fe80000100800 */
[----:B0-----:R-:W2:Y:S01]  /*bc030*/  LDL.LU R8, [R1+0x4718] ;  /* 0x0047180001087983 */ /* 0x001ea20000300800 */
[----:B------:R-:W-:-:S02]  /*bc040*/  LOP3.LUT R28, R28, 0xffff, RZ, 0xc0, !PT ;  /* 0x0000ffff1c1c7812 */ /* 0x000fc400078ec0ff */
[----:B------:R-:W-:Y:S01]  /*bc050*/  LOP3.LUT R25, R34, 0xffff, RZ, 0xc0, !PT ;  /* 0x0000ffff22197812 */ /* 0x000fe200078ec0ff */
[----:B------:R-:W2:Y:S01]  /*bc060*/  LDL.LU R244, [R1+0xcdc] ;  /* 0x000cdc0001f47983 */ /* 0x000ea20000300800 */
[----:B-1----:R-:W-:Y:S02]  /*bc070*/  IADD3 R20, P2, R11, R6, RZ ;  /* 0x000000060b147210 */ /* 0x002fe40007f5e0ff */
[----:B------:R-:W-:Y:S02]  /*bc080*/  PRMT R10, R28, 0x3340, R25 ;  /* 0x000033401c0a7816 */ /* 0x000fe40000000019 */
[----:B------:R-:W-:Y:S01]  /*bc090*/  LOP3.LUT R34, R230, 0xffff, RZ, 0xc0, !PT ;  /* 0x0000ffffe6227812 */ /* 0x000fe200078ec0ff */
[----:B------:R-:W-:Y:S02]  /*bc0a0*/  IMAD.X R21, R24, 0x1, R5, P2 ;  /* 0x0000000118157824 */ /* 0x000fe400010e0605 */
[----:B------:R0:W-:Y:S01]  /*bc0b0*/  STL [R1+0xcf8], R10 ;  /* 0x000cf80a01007387 */ /* 0x0001e20000100800 */
[----:B------:R-:W-:-:S02]  /*bc0c0*/  PRMT R25, R34, 0x3340, R0 ;  /* 0x0000334022197816 */ /* 0x000fc40000000000 */
[----:B0-----:R-:W-:Y:S02]  /*bc0d0*/  IADD3 R10, P2, R11, R4, RZ ;  /* 0x000000040b0a7210 */ /* 0x001fe40007f5e0ff */
[----:B---3--:R-:W-:-:S03]  /*bc0e0*/  LOP3.LUT R30, R246, 0xffff, RZ, 0xc0, !PT ;  /* 0x0000fffff61e7812 */ /* 0x008fc600078ec0ff */
[----:B------:R-:W-:Y:S01]  /*bc0f0*/  IMAD.X R11, R24, 0x1, R3, P2 ;  /* 0x00000001180b7824 */ /* 0x000fe200010e0603 */
[----:B----4-:R-:W-:-:S04]  /*bc100*/  LOP3.LUT R29, R9, 0xffff, RZ, 0xc0, !PT ;  /* 0x0000ffff091d7812 */ /* 0x010fc800078ec0ff */
[----:B------:R-:W-:-:S04]  /*bc110*/  PRMT R28, R30, 0x3340, R29 ;  /* 0x000033401e1c7816 */ /* 0x000fc8000000001d */
[----:B------:R-:W-:Y:S02]  /*bc120*/  PRMT R252, R28, 0x5410, R25 ;  /* 0x000054101cfc7816 */ /* 0x000fe40000000019 */
[----:B------:R-:W-:-:S03]  /*bc130*/  SHF.R.U32.HI R25, RZ, 0x8, R30 ;  /* 0x00000008ff197819 */ /* 0x000fc6000001161e */
[----:B------:R-:W-:Y:S01]  /*bc140*/  STL [R1+0x5368], R252 ;  /* 0x005368fc01007387 */ /* 0x000fe20000100800 */
[----:B------:R-:W-:-:S03]  /*bc150*/  SHF.R.U32.HI R24, RZ, 0x8, R29 ;  /* 0x00000008ff187819 */ /* 0x000fc6000001161d */
[----:B------:R-:W-:Y:S04]  /*bc160*/  STL.64 [R1+0x880], R20 ;  /* 0x0008801401007387 */ /* 0x000fe80000100a00 */
[----:B------:R0:W-:Y:S04]  /*bc170*/  STL.64 [R1+0x878], R10 ;  /* 0x0008780a01007387 */ /* 0x0001e80000100a00 */
[----:B------:R-:W3:Y:S01]  /*bc180*/  LDL.LU R240, [R1+0x4e24] ;  /* 0x004e240001f07983 */ /* 0x000ee20000300800 */
[----:B------:R-:W-:Y:S02]  /*bc190*/  LOP3.LUT R25, R25, 0xffff, RZ, 0xc0, !PT ;  /* 0x0000ffff19197812 */ /* 0x000fe400078ec0ff */
[----:B------:R-:W-:Y:S01]  /*bc1a0*/  LOP3.LUT R24, R24, 0xffff, RZ, 0xc0, !PT ;  /* 0x0000ffff18187812 */ /* 0x000fe200078ec0ff */
[----:B0-----:R-:W4:Y:S03]  /*bc1b0*/  LDL.LU R11, [R1+0x47a8] ;  /* 0x0047a800010b7983 */ /* 0x001f260000300800 */
[----:B------:R-:W-:-:S05]  /*bc1c0*/  PRMT R9, R25, 0x3340, R24 ;  /* 0x0000334019097816 */ /* 0x000fca0000000018 */
[----:B------:R0:W-:Y:S04]  /*bc1d0*/  STL [R1+0xcf4], R9 ;  /* 0x000cf40901007387 */ /* 0x0001e80000100800 */
[----:B------:R-:W4:Y:S01]  /*bc1e0*/  LDL.LU R246, [R1+0x48bc] ;  /* 0x0048bc0001f67983 */ /* 0x000f220000300800 */
[----:B------:R-:W-:Y:S02]  /*bc1f0*/  SHF.R.U32.HI R206, RZ, 0x8, R34 ;  /* 0x00000008ffce7819 */ /* 0x000fe40000011622 */
[----:B------:R-:W-:Y:S02]  /*bc200*/  LOP3.LUT R171, R171, 0xffff, RZ, 0xc0, !PT ;  /* 0x0000ffffabab7812 */ /* 0x000fe400078ec0ff */
[----:B------:R-:W-:Y:S01]  /*bc210*/  LOP3.LUT R206, R206, 0xffff, RZ, 0xc0, !PT ;  /* 0x0000ffffcece7812 */ /* 0x000fe200078ec0ff */
[----:B0-----:R-:W4:Y:S01]  /*bc220*/  LDL.LU R9, [R1+0x471c] ;  /* 0x00471c0001097983 */ /* 0x001f220000300800 */
[----:B------:R-:W-:-:S02]  /*bc230*/  PRMT R24, R171, 0x3340, R0 ;  /* 0x00003340ab187816 */ /* 0x000fc40000000000 */
[----:B------:R-:W-:-:S05]  /*bc240*/  PRMT R206, R206, 0x3340, R0 ;  /* 0x00003340cece7816 */ /* 0x000fca0000000000 */
[----:B------:R-:W-:Y:S01]  /*bc250*/  STL [R1+0x54ec], R206 ;  /* 0x0054ecce01007387 */ /* 0x000fe20000100800 */
[----:B------:R-:W-:Y:S02]  /*bc260*/  SHF.R.U32.HI R208, RZ, 0x8, R171 ;  /* 0x00000008ffd07819 */ /* 0x000fe400000116ab */
[----:B------:R-:W-:Y:S02]  /*bc270*/  LOP3.LUT R34, R228, 0xffff, RZ, 0xc0, !PT ;  /* 0x0000ffffe4227812 */ /* 0x000fe400078ec0ff */
[----:B------:R-:W-:-:S04]  /*bc280*/  LOP3.LUT R208, R208, 0xffff, RZ, 0xc0, !PT ;  /* 0x0000ffffd0d07812 */ /* 0x000fc800078ec0ff */
[----:B------:R-:W-:Y:S02]  /*bc290*/  PRMT R208, R208, 0x3340, R0 ;  /* 0x00003340d0d07816 */ /* 0x000fe40000000000 */
[----:B--2---:R-:W-:Y:S02]  /*bc2a0*/  LOP3.LUT R29, R248, 0xffff, RZ, 0xc0, !PT ;  /* 0x0000fffff81d7812 */ /* 0x004fe400078ec0ff */
[----:B------:R-:W-:-:S04]  /*bc2b0*/  LOP3.LUT R28, R8, 0xffff, RZ, 0xc0, !PT ;  /* 0x0000ffff081c7812 */ /* 0x000fc800078ec0ff */
[----:B------:R-:W-:-:S04]  /*bc2c0*/  PRMT R25, R29, 0x3340, R28 ;  /* 0x000033401d197816 */ /* 0x000fc8000000001c */
[----:B------:R-:W-:-:S05]  /*bc2d0*/  PRMT R8, R25, 0x5410, R24 ;  /* 0x0000541019087816 */ /* 0x000fca0000000018 */
[----:B------:R0:W-:Y:S04]  /*bc2e0*/  STL [R1+0x536c], R8 ;  /* 0x00536c0801007387 */ /* 0x0001e80000100800 */
[----:B------:R-:W2:Y:S04]  /*bc2f0*/  LDL.LU R242, [R1+0x48c4] ;  /* 0x0048c40001f27983 */ /* 0x000ea80000300800 */
[----:B------:R-:W2:Y:S01]  /*bc300*/  LDL.LU R248, [R1+0x4720] ;  /* 0x0047200001f87983 */ /* 0x000ea20000300800 */
[----:B------:R-:W-:Y:S02]  /*bc310*/  SHF.R.U32.HI R29, RZ, 0x8, R29 ;  /* 0x00000008ff1d7819 */ /* 0x000fe4000001161d */
[----:B------:R-:W-:-:S02]  /*bc320*/  SHF.R.U32.HI R25, RZ, 0x8, R28 ;  /* 0x00000008ff197819 */ /* 0x000fc4000001161c */
[----:B------:R-:W-:Y:S02]  /*bc330*/  LOP3.LUT R28, R29, 0xffff, RZ, 0xc0, !PT ;  /* 0x0000ffff1d1c7812 */ /* 0x000fe400078ec0ff */
[----:B------:R-:W-:Y:S02]  /*bc340*/  LOP3.LUT R25, R25, 0xffff, RZ, 0xc0, !PT ;  /* 0x0000ffff19197812 */ /* 0x000fe400078ec0ff */
[----:B------:R-:W-:Y:S02]  /*bc350*/  SHF.R.S32.HI R24, RZ, 0x1f, R244 ;  /* 0x0000001fff187819 */ /* 0x000fe400000114f4 */
[----:B------:R-:W-:Y:S02]  /*bc360*/  IADD3 R20, P2, R244, R2, RZ ;  /* 0x00000002f4147210 */ /* 0x000fe40007f5e0ff */
[----:B0-----:R-:W-:Y:S02]  /*bc370*/  PRMT R8, R28, 0x3340, R25 ;  /* 0x000033401c087816 */ /* 0x001fe40000000019 */
[----:B------:R-:W-:Y:S01]  /*bc380*/  PRMT R25, R34, 0x3340, R0 ;  /* 0x0000334022197816 */ /* 0x000fe20000000000 */
[----:B------:R-:W-:-:S05]  /*bc390*/  IMAD.X R21, R24, 0x1, R13, P2 ;  /* 0x0000000118157824 */ /* 0x000fca00010e060d */
[----:B------:R-:W-:Y:S04]  /*bc3a0*/  STL.64 [R1+0x870], R20 ;  /* 0x0008701401007387 */ /* 0x000fe80000100a00 */
[----:B------:R-:W-:Y:S04]  /*bc3b0*/  STL [R1+0x54c4], R208 ;  /* 0x0054c4d001007387 */ /* 0x000fe80000100800 */
[----:B------:R0:W-:Y:S01]  /*bc3c0*/  STL [R1+0xcec], R8 ;  /* 0x000cec0801007387 */ /* 0x0001e20000100800 */
[----:B---3--:R-:W-:Y:S02]  /*bc3d0*/  LOP3.LUT R30, R240, 0xffff, RZ, 0xc0, !PT ;  /* 0x0000fffff01e7812 */ /* 0x008fe400078ec0ff */
[----:B----4-:R-:W-:-:S04]  /*bc3e0*/  LOP3.LUT R29, R11, 0xffff, RZ, 0xc0, !PT ;  /* 0x0000ffff0b1d7812 */ /* 0x010fc800078ec0ff */
[----:B------:R-:W-:-:S04]  /*bc3f0*/  PRMT R28, R30, 0x3340, R29 ;  /* 0x000033401e1c7816 */ /* 0x000fc8000000001d */
[----:B------:R-:W-:Y:S02]  /*bc400*/  PRMT R11, R28, 0x5410, R25 ;  /* 0x000054101c0b7816 */ /* 0x000fe40000000019 */
[----:B------:R-:W-:-:S03]  /*bc410*/  LOP3.LUT R171, R246, 0xffff, RZ, 0xc0, !PT ;  /* 0x0000fffff6ab7812 */ /* 0x000fc600078ec0ff */
[----:B------:R1:W-:Y:S04]  /*bc420*/  STL [R1+0x5370], R11 ;  /* 0x0053700b01007387 */ /* 0x0003e80000100800 */
[----:B------:R-:W3:Y:S01]  /*bc430*/  LDL.LU R246, [R1+0x4e2c] ;  /* 0x004e2c0001f67983 */ /* 0x000ee20000300800 */
[----:B------:R-:W-:Y:S02]  /*bc440*/  LOP3.LUT R142, R9, 0xffff, RZ, 0xc0, !PT ;  /* 0x0000ffff098e7812 */ /* 0x000fe400078ec0ff */
[----:B------:R-:W-:Y:S02]  /*bc450*/  SHF.R.U32.HI R28, RZ, 0x8, R30 ;  /* 0x00000008ff1c7819 */ /* 0x000fe4000001161e */
[----:B------:R-:W-:Y:S02]  /*bc460*/  SHF.R.U32.HI R30, RZ, 0x8, R171 ;  /* 0x00000008ff1e7819 */ /* 0x000fe400000116ab */
[----:B------:R-:W-:-:S02]  /*bc470*/  SHF.R.U32.HI R25, RZ, 0x8, R142 ;  /* 0x00000008ff197819 */ /* 0x000fc4000001168e */
[----:B------:R-:W-:Y:S02]  /*bc480*/  SHF.R.U32.HI R37, RZ, 0x8, R29 ;  /* 0x00000008ff257819 */ /* 0x000fe4000001161d */
[----:B------:R-:W-:Y:S02]  /*bc490*/  LOP3.LUT R30, R30, 0xffff, RZ, 0xc0, !PT ;  /* 0x0000ffff1e1e7812 */ /* 0x000fe400078ec0ff */
[----:B------:R-:W-:Y:S02]  /*bc4a0*/  LOP3.LUT R29, R25, 0xffff, RZ, 0xc0, !PT ;  /* 0x0000ffff191d7812 */ /* 0x000fe400078ec0ff */
[----:B------:R-:W-:Y:S02]  /*bc4b0*/  LOP3.LUT R28, R28, 0xffff, RZ, 0xc0, !PT ;  /* 0x0000ffff1c1c7812 */ /* 0x000fe400078ec0ff */
[----:B------:R-:W-:Y:S02]  /*bc4c0*/  LOP3.LUT R25, R37, 0xffff, RZ, 0xc0, !PT ;  /* 0x0000ffff25197812 */ /* 0x000fe400078ec0ff */
[----:B------:R-:W-:-:S02]  /*bc4d0*/  PRMT R9, R30, 0x3340, R29 ;  /* 0x000033401e097816 */ /* 0x000fc4000000001d */
[----:B------:R-:W-:Y:S02]  /*bc4e0*/  LOP3.LUT R172, R172, 0xffff, RZ, 0xc0, !PT ;  /* 0x0000ffffacac7812 */ /* 0x000fe400078ec0ff */
[----:B0-----:R-:W-:Y:S02]  /*bc4f0*/  PRMT R8, R28, 0x3340, R25 ;  /* 0x000033401c087816 */ /* 0x001fe40000000019 */
[----:B------:R-:W-:Y:S02]  /*bc500*/  PRMT R25, R172, 0x3340, R0 ;  /* 0x00003340ac197816 */ /* 0x000fe40000000000 */
[----:B------:R-:W-:Y:S01]  /*bc510*/  IADD3 R10, P2, R244, R0, RZ ;  /* 0x00000000f40a7210 */ /* 0x000fe20007f5e0ff */
[----:B------:R0:W-:Y:S01]  /*bc520*/  STL [R1+0x470c], R9 ;  /* 0x00470c0901007387 */ /* 0x0001e20000100800 */
[----:B------:R-:W-:-:S03]  /*bc530*/  SHF.R.U32.HI R209, RZ, 0x8, R34 ;  /* 0x00000008ffd17819 */ /* 0x000fc60000011622 */
[----:B-1----:R-:W-:Y:S01]  /*bc540*/  IMAD.X R11, R24, 0x1, R7, P2 ;  /* 0x00000001180b7824 */ /* 0x002fe200010e0607 */
[----:B------:R-:W-:Y:S01]  /*bc550*/  LOP3.LUT R209, R209, 0xffff, RZ, 0xc0, !PT ;  /* 0x0000ffffd1d17812 */ /* 0x000fe200078ec0ff */
[----:B0-----:R-:W4:Y:S04]  /*bc560*/  LDL.LU R9, [R1+0x47ac] ;  /* 0x0047ac0001097983 */ /* 0x001f280000300800 */
[----:B------:R0:W-:Y:S01]  /*bc570*/  STL [R1+0xce8], R8 ;  /* 0x000ce80801007387 */ /* 0x0001e20000100800 */
[----:B------:R-:W-:Y:S02]  /*bc580*/  PRMT R209, R209, 0x3340, R0 ;  /* 0x00003340d1d17816 */ /* 0x000fe40000000000 */
[----:B------:R-:W-:-:S04]  /*bc590*/  SHF.R.U32.HI R211, RZ, 0x8, R172 ;  /* 0x00000008ffd37819 */ /* 0x000fc800000116ac */
[----:B------:R-:W-:-:S04]  /*bc5a0*/  LOP3.LUT R211, R211, 0xffff, RZ, 0xc0, !PT ;  /* 0x0000ffffd3d37812 */ /* 0x000fc800078ec0ff */
[----:B------:R-:W-:Y:S02]  /*bc5b0*/  PRMT R211, R211, 0x3340, R0 ;  /* 0x00003340d3d37816 */ /* 0x000fe40000000000 */
[----:B--2---:R-:W-:Y:S02]  /*bc5c0*/  LOP3.LUT R30, R242, 0xffff, RZ, 0xc0, !PT ;  /* 0x0000fffff21e7812 */ /* 0x004fe400078ec0ff */
[----:B------:R-:W-:-:S04]  /*bc5d0*/  LOP3.LUT R29, R248, 0xffff, RZ, 0xc0, !PT ;  /* 0x0000fffff81d7812 */ /* 0x000fc800078ec0ff */
[----:B------:R-:W-:-:S04]  /*bc5e0*/  PRMT R28, R30, 0x3340, R29 ;  /* 0x000033401e1c7816 */ /* 0x000fc8000000001d */
[----:B------:R-:W-:Y:S02]  /*bc5f0*/  PRMT R248, R28, 0x5410, R25 ;  /* 0x000054101cf87816 */ /* 0x000fe40000000019 */
[----:B------:R-:W-:Y:S02]  /*bc600*/  SHF.R.U32.HI R28, RZ, 0x8, R30 ;  /* 0x00000008ff1c7819 */ /* 0x000fe4000001161e */
[----:B------:R-:W-:Y:S01]  /*bc610*/  SHF.R.U32.HI R25, RZ, 0x8, R29 ;  /* 0x00000008ff197819 */ /* 0x000fe2000001161d */
[----:B------:R-:W-:Y:S01]  /*bc620*/  STL [R1+0x5374], R248 ;  /* 0x005374f801007387 */ /* 0x000fe20000100800 */
[----:B------:R-:W-:-:S03]  /*bc630*/  LOP3.LUT R28, R28, 0xffff, RZ, 0xc0, !PT ;  /* 0x0000ffff1c1c7812 */ /* 0x000fc600078ec0ff */
[----:B------:R-:W2:Y:S01]  /*bc640*/  LDL.LU R240, [R1+0x48d0] ;  /* 0x0048d00001f07983 */ /* 0x000ea20000300800 */
[----:B------:R-:W-:-:S03]  /*bc650*/  LOP3.LUT R25, R25, 0xffff, RZ, 0xc0, !PT ;  /* 0x0000ffff19197812 */ /* 0x000fc600078ec0ff */
[----:B------:R-:W2:Y:S04]  /*bc660*/  LDL.LU R242, [R1+0x4724] ;  /* 0x0047240001f27983 */ /* 0x000ea80000300800 */
[----:B------:R1:W-:Y:S01]  /*bc670*/  STL.64 [R1+0x7f8], R10 ;  /* 0x0007f80a01007387 */ /* 0x0003e20000100a00 */
[----:B0-----:R-:W-:-:S03]  /*bc680*/  PRMT R8, R28, 0x3340, R25 ;  /* 0x000033401c087816 */ /* 0x001fc60000000019 */
[----:B------:R-:W-:Y:S01]  /*bc690*/  STL [R1+0x54c0], R209 ;  /* 0x0054c0d101007387 */ /* 0x000fe20000100800 */
[----:B-1----:R-:W-:-:S03]  /*bc6a0*/  IADD3 R10, P2, R244, R6, RZ ;  /* 0x00000006f40a7210 */ /* 0x002fc60007f5e0ff */
[----:B------:R-:W-:Y:S02]  /*bc6b0*/  STL [R1+0xce4], R8 ;  /* 0x000ce40801007387 */ /* 0x000fe40000100800 */
[----:B------:R-:W-:-:S05]  /*bc6c0*/  IMAD.X R11, R24, 0x1, R5, P2 ;  /* 0x00000001180b7824 */ /* 0x000fca00010e0605 */
[----:B------:R0:W-:Y:S02]  /*bc6d0*/  STL.64 [R1+0x7f0], R10 ;  /* 0x0007f00a01007387 */ /* 0x0001e40000100a00 */
[----:B0-----:R-:W-:-:S05]  /*bc6e0*/  IADD3 R10, P2, R244, R4, RZ ;  /* 0x00000004f40a7210 */ /* 0x001fca0007f5e0ff */
[----:B------:R-:W-:-:S05]  /*bc6f0*/  IMAD.X R11, R24, 0x1, R3, P2 ;  /* 0x00000001180b7824 */ /* 0x000fca00010e0603 */
[----:B------:R-:W-:Y:S01]  /*bc700*/  STL.64 [R1+0x7e8], R10 ;  /* 0x0007e80a01007387 */ /* 0x000fe20000100a00 */
[----:B---3--:R-:W-:-:S03]  /*bc710*/  LOP3.LUT R30, R246, 0xffff, RZ, 0xc0, !PT ;  /* 0x0000fffff61e7812 */ /* 0x008fc600078ec0ff */
[----:B------:R-:W-:Y:S04]  /*bc720*/  STL [R1+0x54bc], R211 ;  /* 0x0054bcd301007387 */ /* 0x000fe80000100800 */
[----:B------:R-:W3:Y:S04]  /*bc730*/  LDL.LU R244, [R1+0x4e38] ;  /* 0x004e380001f47983 */ /* 0x000ee80000300800 */
[----:B------:R-:W3:Y:S04]  /*bc740*/  LDL.LU R246, [R1+0x4824] ;  /* 0x0048240001f67983 */ /* 0x000ee80000300800 */
[----:B------:R-:W3:Y:S01]  /*bc750*/  LDL.LU R234, [R1+0xcd8] ;  /* 0x000cd80001ea7983 */ /* 0x000ee20000300800 */
[----:B------:R-:W-:-:S04]  /*bc760*/  LOP3.LUT R29, R227, 0xffff, RZ, 0xc0, !PT ;  /* 0x0000ffffe31d7812 */ /* 0x000fc800078ec0ff */
[----:B------:R-:W-:Y:S02]  /*bc770*/  PRMT R24, R29, 0x3340, R0 ;  /* 0x000033401d187816 */ /* 0x000fe40000000000 */
[----:B------:R-:W-:Y:S02]  /*bc780*/  SHF.R.U32.HI R210, RZ, 0x8, R29 ;  /* 0x00000008ffd27819 */ /* 0x000fe4000001161d */
[----:B----4-:R-:W-:-:S04]  /*bc790*/  LOP3.LUT R28, R9, 0xffff, RZ, 0xc0, !PT ;  /* 0x0000ffff091c7812 */ /* 0x010fc800078ec0ff */
[----:B------:R-:W-:-:S04]  /*bc7a0*/  PRMT R25, R30, 0x3340, R28 ;  /* 0x000033401e197816 */ /* 0x000fc8000000001c */
[----:B------:R-:W-:Y:S02]  /*bc7b0*/  PRMT R9, R25, 0x5410, R24 ;  /* 0x0000541019097816 */ /* 0x000fe40000000018 */
[----:B------:R-:W-:Y:S02]  /*bc7c0*/  SHF.R.U32.HI R25, RZ, 0x8, R30 ;  /* 0x00000008ff197819 */ /* 0x000fe4000001161e */
[----:B------:R-:W-:Y:S02]  /*bc7d0*/  SHF.R.U32.HI R24, RZ, 0x8, R28 ;  /* 0x00000008ff187819 */ /* 0x000fe4000001161c */
[----:B------:R-:W-:Y:S02]  /*bc7e0*/  LOP3.LUT R210, R210, 0xffff, RZ, 0xc0, !PT ;  /* 0x0000ffffd2d27812 */ /* 0x000fe400078ec0ff */
[----:B------:R-:W-:Y:S02]  /*bc7f0*/  LOP3.LUT R25, R25, 0xffff, RZ, 0xc0, !PT ;  /* 0x0000ffff19197812 */ /* 0x000fe400078ec0ff */
[----:B------:R-:W-:-:S02]  /*bc800*/  LOP3.LUT R24, R24, 0xffff, RZ, 0xc0, !PT ;  /* 0x0000ffff18187812 */ /* 0x000fc400078ec0ff */
[----:B------:R-:W-:Y:S02]  /*bc810*/  PRMT R210, R210, 0x3340, R0 ;  /* 0x00003340d2d27816 */ /* 0x000fe40000000000 */
[----:B------:R-:W-:Y:S01]  /*bc820*/  PRMT R8, R25, 0x3340, R24 ;  /* 0x0000334019087816 */ /* 0x000fe20000000018 */
[----:B------:R-:W-:Y:S01]  /*bc830*/  STL [R1+0x5378], R9 ;  /* 0x0053780901007387 */ /* 0x000fe20000100800 */
[----:B------:R-:W-:-:S03]  /*bc840*/  LOP3.LUT R173, R173, 0xffff, RZ, 0xc0, !PT ;  /* 0x0000ffffadad7812 */ /* 0x000fc600078ec0ff */
[----:B------:R-:W-:Y:S04]  /*bc850*/  STL [R1+0x54b8], R210 ;  /* 0x0054b8d201007387 */ /* 0x000fe80000100800 */
[----:B------:R0:W-:Y:S01]  /*bc860*/  STL [R1+0xcd4], R8 ;  /* 0x000cd40801007387 */ /* 0x0001e20000100800 */
[----:B------:R-:W-:-:S03]  /*bc870*/  SHF.R.U32.HI R201, RZ, 0x8, R173 ;  /* 0x00000008ffc97819 */ /* 0x000fc600000116ad */
[----:B------:R-:W4:Y:S01]  /*bc880*/  LDL.LU R239, [R1+0x48f4] ;  /* 0x0048f40001ef7983 */ /* 0x000f220000300800 */
[----:B------:R-:W-:-:S04]  /*bc890*/  LOP3.LUT R201, R201, 0xffff, RZ, 0xc0, !PT ;  /* 0x0000ffffc9c97812 */ /* 0x000fc800078ec0ff */
[----:B------:R-:W-:Y:S02]  /*bc8a0*/  PRMT R201, R201, 0x3340, R0 ;  /* 0x00003340c9c97816 */ /* 0x000fe40000000000 */
[----:B--2---:R-:W-:Y:S02]  /*bc8b0*/  LOP3.LUT R25, R240, 0xffff, RZ, 0xc0, !PT ;  /* 0x0000fffff0197812 */ /* 0x004fe400078ec0ff */
[----:B------:R-:W-:Y:S02]  /*bc8c0*/  LOP3.LUT R24, R242, 0xffff, RZ, 0xc0, !PT ;  /* 0x0000fffff2187812 */ /* 0x000fe400078ec0ff */
[----:B------:R-:W2:Y:S01]  /*bc8d0*/  LDL.LU R242, [R1+0x4728] ;  /* 0x0047280001f27983 */ /* 0x000ea20000300800 */
[----:B------:R-:W-:Y:S02]  /*bc8e0*/  SHF.R.U32.HI R28, RZ, 0x8, R25 ;  /* 0x00000008ff1c7819 */ /* 0x000fe40000011619 */
[--C-:B------:R-:W-:Y:S02]  /*bc8f0*/  PRMT R132, R25, 0x3340, R24.reuse ;  /* 0x0000334019847816 */ /* 0x100fe40000000018 */
[----:B------:R-:W-:-:S02]  /*bc900*/  SHF.R.U32.HI R24, RZ, 0x8, R24 ;  /* 0x00000008ff187819 */ /* 0x000fc40000011618 */
[----:B------:R-:W-:Y:S02]  /*bc910*/  LOP3.LUT R25, R28, 0xffff, RZ, 0xc0, !PT ;  /* 0x0000ffff1c197812 */ /* 0x000fe400078ec0ff */
[----:B------:R-:W-:Y:S02]  /*bc920*/  LOP3.LUT R24, R24, 0xffff, RZ, 0xc0, !PT ;  /* 0x0000ffff18187812 */ /* 0x000fe400078ec0ff */
[----:B------:R-:W-:Y:S02]  /*bc930*/  LOP3.LUT R28, R225, 0xffff, RZ, 0xc0, !PT ;  /* 0x0000ffffe11c7812 */ /* 0x000fe400078ec0ff */
[----:B0-----:R-:W-:Y:S02]  /*bc940*/  PRMT R8, R25, 0x3340, R24 ;  /* 0x0000334019087816 */ /* 0x001fe40000000018 */
[----:B------:R-:W-:Y:S01]  /*bc950*/  PRMT R24, R28, 0x3340, R0 ;  /* 0x000033401c187816 */ /* 0x000fe20000000000 */
[----:B------:R-:W-:Y:S04]  /*bc960*/  STL [R1+0x54b4], R201 ;  /* 0x0054b4c901007387 */ /* 0x000fe80000100800 */
[----:B------:R0:W-:Y:S04]  /*bc970*/  STL [R1+0xcb0], R8 ;  /* 0x000cb00801007387 */ /* 0x0001e80000100800 */
[----:B------:R-:W2:Y:S01]  /*bc980*/  LDL.LU R240, [R1+0x4e44] ;  /* 0x004e440001f07983 */ /* 0x000ea20000300800 */
[----:B------:R-:W-:-:S02]  /*bc990*/  SHF.R.U32.HI R212, RZ, 0x8, R28 ;  /* 0x00000008ffd47819 */ /* 0x000fc4000001161c */
[----:B---3--:R-:W-:Y:S02]  /*bc9a0*/  LOP3.LUT R30, R244, 0xffff, RZ, 0xc0, !PT ;  /* 0x0000fffff41e7812 */ /* 0x008fe400078ec0ff */
[----:B------:R-:W-:-:S04]  /*bc9b0*/  LOP3.LUT R29, R246, 0xffff, RZ, 0xc0, !PT ;  /* 0x0000fffff61d7812 */ /* 0x000fc800078ec0ff */
[----:B------:R-:W-:-:S04]  /*bc9c0*/  PRMT R25, R30, 0x3340, R29 ;  /* 0x000033401e197816 */ /* 0x000fc8000000001d */
[----:B------:R-:W-:-:S05]  /*bc9d0*/  PRMT R246, R25, 0x5410, R24 ;  /* 0x0000541019f67816 */ /* 0x000fca0000000018 */
[----:B------:R-:W-:Y:S04]  /*bc9e0*/  STL [R1+0x537c], R246 ;  /* 0x00537cf601007387 */ /* 0x000fe80000100800 */
[----:B------:R-:W3:Y:S01]  /*bc9f0*/  LDL.LU R244, [R1+0x4834] ;  /* 0x0048340001f47983 */ /* 0x000ee20000300800 */
[----:B------:R-:W-:Y:S02]  /*bca00*/  SHF.R.S32.HI R24, RZ, 0x1f, R234 ;  /* 0x0000001fff187819 */ /* 0x000fe400000114ea */
[----:B0-----:R-:W-:Y:S02]  /*bca10*/  IADD3 R8, P2, R234, R2, RZ ;  /* 0x00000002ea087210 */ /* 0x001fe40007f5e0ff */
[----:B------:R-:W-:Y:S02]  /*bca20*/  SHF.R.U32.HI R30, RZ, 0x8, R30 ;  /* 0x00000008ff1e7819 */ /* 0x000fe4000001161e */
[----:B------:R-:W-:Y:S01]  /*bca30*/  SHF.R.U32.HI R25, RZ, 0x8, R29 ;  /* 0x00000008ff197819 */ /* 0x000fe2000001161d */
[----:B------:R-:W-:Y:S01]  /*bca40*/  IMAD.X R9, R24, 0x1, R13, P2 ;  /* 0x0000000118097824 */ /* 0x000fe200010e060d */
[----:B------:R-:W-:-:S02]  /*bca50*/  LOP3.LUT R212, R212, 0xffff, RZ, 0xc0, !PT ;  /* 0x0000ffffd4d47812 */ /* 0x000fc400078ec0ff */
[----:B------:R-:W-:Y:S02]  /*bca60*/  LOP3.LUT R28, R30, 0xffff, RZ, 0xc0, !PT ;  /* 0x0000ffff1e1c7812 */ /* 0x000fe400078ec0ff */
[----:B------:R-:W-:Y:S01]  /*bca70*/  LOP3.LUT R25, R25, 0xffff, RZ, 0xc0, !PT ;  /* 0x0000ffff19197812 */ /* 0x000fe200078ec0ff */
[----:B------:R0:W-:Y:S01]  /*bca80*/  STL.64 [R1+0x7e0], R8 ;  /* 0x0007e00801007387 */ /* 0x0001e20000100a00 */
[----:B------:R-:W-:-:S05]  /*bca90*/  PRMT R212, R212, 0x3340, R0 ;  /* 0x00003340d4d47816 */ /* 0x000fca0000000000 */
[----:B------:R-:W-:Y:S01]  /*bcaa0*/  STL [R1+0x54b0], R212 ;  /* 0x0054b0d401007387 */ /* 0x000fe20000100800 */
[----:B0-----:R-:W-:-:S05]  /*bcab0*/  PRMT R8, R28, 0x3340, R25 ;  /* 0x000033401c087816 */ /* 0x001fca0000000019 */
[----:B------:R0:W-:Y:S04]  /*bcac0*/  STL [R1+0xcac], R8 ;  /* 0x000cac0801007387 */ /* 0x0001e80000100800 */
[----:B------:R-:W3:Y:S04]  /*bcad0*/  LDL.LU R236, [R1+0x4910] ;  /* 0x0049100001ec7983 */ /* 0x000ee80000300800 */
[----:B------:R-:W3:Y:S01]  /*bcae0*/  LDL.LU R237, [R1+0x472c] ;  /* 0x00472c0001ed7983 */ /* 0x000ee20000300800 */
[----:B------:R-:W-:Y:S02]  /*bcaf0*/  LOP3.LUT R174, R174, 0xffff, RZ, 0xc0, !PT ;  /* 0x0000ffffaeae7812 */ /* 0x000fe400078ec0ff */
[----:B----4-:R-:W-:-:S02]  /*bcb00*/  LOP3.LUT R30, R239, 0xffff, RZ, 0xc0, !PT ;  /* 0x0000ffffef1e7812 */ /* 0x010fc400078ec0ff */
[----:B------:R-:W-:Y:S02]  /*bcb10*/  PRMT R25, R174, 0x3340, R0 ;  /* 0x00003340ae197816 */ /* 0x000fe40000000000 */
[----:B0-----:R-:W-:-:S05]  /*bcb20*/  IADD3 R8, P2, R234, R0, RZ ;  /* 0x00000000ea087210 */ /* 0x001fca0007f5e0ff */
[----:B------:R-:W-:Y:S01]  /*bcb30*/  IMAD.X R9, R24, 0x1, R7, P2 ;  /* 0x0000000118097824 */ /* 0x000fe200010e0607 */
[----:B------:R-:W-:Y:S02]  /*bcb40*/  LOP3.LUT R34, R224, 0xffff, RZ, 0xc0, !PT ;  /* 0x0000ffffe0227812 */ /* 0x000fe400078ec0ff */
[----:B------:R-:W-:Y:S02]  /*bcb50*/  LOP3.LUT R179, R175, 0xffff, RZ, 0xc0, !PT ;  /* 0x0000ffffafb37812 */ /* 0x000fe400078ec0ff */
[----:B--2---:R-:W-:-:S04]  /*bcb60*/  LOP3.LUT R29, R242, 0xffff, RZ, 0xc0, !PT ;  /* 0x0000fffff21d7812 */ /* 0x004fc800078ec0ff */
[----:B------:R-:W-:-:S04]  /*bcb70*/  PRMT R28, R30, 0x3340, R29 ;  /* 0x000033401e1c7816 */ /* 0x000fc8000000001d */
[----:B------:R-:W-:Y:S02]  /*bcb80*/  PRMT R242, R28, 0x5410, R25 ;  /* 0x000054101cf27816 */ /* 0x000fe40000000019 */
[----:B------:R-:W-:Y:S02]  /*bcb90*/  SHF.R.U32.HI R28, RZ, 0x8, R30 ;  /* 0x00000008ff1c7819 */ /* 0x000fe4000001161e */
[----:B------:R-:W-:Y:S02]  /*bcba0*/  SHF.R.U32.HI R25, RZ, 0x8, R29 ;  /* 0x00000008ff197819 */ /* 0x000fe4000001161d */
[----:B------:R-:W-:Y:S02]  /*bcbb0*/  LOP3.LUT R28, R28, 0xffff, RZ, 0xc0, !PT ;  /* 0x0000ffff1c1c7812 */ /* 0x000fe400078ec0ff */
[----:B------:R-:W-:Y:S01]  /*bcbc0*/  LOP3.LUT R25, R25, 0xffff, RZ, 0xc0, !PT ;  /* 0x0000ffff19197812 */ /* 0x000fe200078ec0ff */
[----:B------:R-:W-:Y:S04]  /*bcbd0*/  STL [R1+0x5380], R242 ;  /* 0x005380f201007387 */ /* 0x000fe80000100800 */
[----:B------:R0:W-:Y:S01]  /*bcbe0*/  STL.64 [R1+0x7d8], R8 ;  /* 0x0007d80801007387 */ /* 0x0001e20000100a00 */
[----:B------:R-:W-:-:S02]  /*bcbf0*/  LOP3.LUT R30, R240, 0xffff, RZ, 0xc0, !PT ;  /* 0x0000fffff01e7812 */ /* 0x000fc400078ec0ff */
[----:B0-----:R-:W-:Y:S02]  /*bcc00*/  PRMT R8, R28, 0x3340, R25 ;  /* 0x000033401c087816 */ /* 0x001fe40000000019 */
[----:B------:R-:W-:-:S03]  /*bcc10*/  PRMT R25, R34, 0x3340, R0 ;  /* 0x0000334022197816 */ /* 0x000fc60000000000 */
[----:B------:R0:W-:Y:S04]  /*bcc20*/  STL [R1+0xca8], R8 ;  /* 0x000ca80801007387 */ /* 0x0001e80000100800 */
[----:B------:R-:W2:Y:S04]  /*bcc30*/  LDL.LU R239, [R1+0x4e58] ;  /* 0x004e580001ef7983 */ /* 0x000ea80000300800 */
[----:B------:R-:W4:Y:S01]  /*bcc40*/  LDL.LU R240, [R1+0x4848] ;  /* 0x0048480001f07983 */ /* 0x000f220000300800 */
[----:B0-----:R-:W-:-:S03]  /*bcc50*/  IADD3 R8, P2, R234, R6, RZ ;  /* 0x00000006ea087210 */ /* 0x001fc60007f5e0ff */
[----:B------:R-:W4:Y:S02]  /*bcc60*/  LDL.LU R225, [R1+0xcd0] ;  /* 0x000cd00001e17983 */ /* 0x000f240000300800 */
[----:B------:R-:W-:Y:S01]  /*bcc70*/  IMAD.X R9, R24, 0x1, R5, P2 ;  /* 0x0000000118097824 */ /* 0x000fe200010e0605 */
[----:B---3--:R-:W-:-:S04]  /*bcc80*/  LOP3.LUT R29, R244, 0xffff, RZ, 0xc0, !PT ;  /* 0x0000fffff41d7812 */ /* 0x008fc800078ec0ff */
[----:B------:R-:W-:-:S04]  /*bcc90*/  PRMT R28, R30, 0x3340, R29 ;  /* 0x000033401e1c7816 */ /* 0x000fc8000000001d */
[----:B------:R-:W-:-:S05]  /*bcca0*/  PRMT R244, R28, 0x5410, R25 ;  /* 0x000054101cf47816 */ /* 0x000fca0000000019 */
        /* <DEDUP_REMOVED lines=8> */
[----:B------:R0:W-:Y:S01]  /*bcd30*/  STL.64 [R1+0x7c8], R8 ;  /* 0x0007c80801007387 */ /* 0x0001e20000100a00 */
[----:B------:R-:W-:Y:S02]  /*bcd40*/  LOP3.LUT R29, R236, 0xffff, RZ, 0xc0, !PT ;  /* 0x0000ffffec1d7812 */ /* 0x000fe400078ec0ff */
[----:B------:R-:W-:Y:S02]  /*bcd50*/  LOP3.LUT R28, R237, 0xffff, RZ, 0xc0, !PT ;  /* 0x0000ffffed1c7812 */ /* 0x000fe400078ec0ff */
[----:B0-----:R-:W-:-:S02]  /*bcd60*/  PRMT R8, R25, 0x3340, R24 ;  /* 0x0000334019087816 */ /* 0x001fc40000000018 */
[----:B------:R-:W-:Y:S02]  /*bcd70*/  PRMT R24, R179, 0x3340, R0 ;  /* 0x00003340b3187816 */ /* 0x000fe40000000000 */
[----:B------:R-:W-:Y:S01]  /*bcd80*/  PRMT R25, R29, 0x3340, R28 ;  /* 0x000033401d197816 */ /* 0x000fe2000000001c */
[----:B------:R0:W-:Y:S04]  /*bcd90*/  STL [R1+0xca0], R8 ;  /* 0x000ca00801007387 */ /* 0x0001e80000100800 */
[----:B------:R-:W3:Y:S04]  /*bcda0*/  LDL.LU R233, [R1+0x4e5c] ;  /* 0x004e5c0001e97983 */ /* 0x000ee80000300800 */
[----:B------:R-:W3:Y:S01]  /*bcdb0*/  LDL.LU R234, [R1+0x484c] ;  /* 0x00484c0001ea7983 */ /* 0x000ee20000300800 */
[----:B0-----:R-:W-:-:S03]  /*bcdc0*/  PRMT R8, R25, 0x5410, R24 ;  /* 0x0000541019087816 */ /* 0x001fc60000000018 */
[----:B------:R-:W3:Y:S04]  /*bcdd0*/  LDL.LU R236, [R1+0x4944] ;  /* 0x0049440001ec7983 */ /* 0x000ee80000300800 */
[----:B------:R0:W-:Y:S04]  /*bcde0*/  STL [R1+0x48bc], R8 ;  /* 0x0048bc0801007387 */ /* 0x0001e80000100800 */
[----:B------:R-:W3:Y:S01]  /*bcdf0*/  LDL.LU R237, [R1+0x4730] ;  /* 0x0047300001ed7983 */ /* 0x000ee20000300800 */
[----:B------:R-:W-:Y:S02]  /*bce00*/  SHF.R.U32.HI R25, RZ, 0x8, R29 ;  /* 0x00000008ff197819 */ /* 0x000fe4000001161d */
[----:B------:R-:W-:-:S02]  /*bce10*/  SHF.R.U32.HI R24, RZ, 0x8, R28 ;  /* 0x00000008ff187819 */ /* 0x000fc4000001161c */
[----:B------:R-:W-:Y:S02]  /*bce20*/  LOP3.LUT R25, R25, 0xffff, RZ, 0xc0, !PT ;  /* 0x0000ffff19197812 */ /* 0x000fe400078ec0ff */
[----:B------:R-:W-:Y:S02]  /*bce30*/  LOP3.LUT R24, R24, 0xffff, RZ, 0xc0, !PT ;  /* 0x0000ffff18187812 */ /* 0x000fe400078ec0ff */
[----:B------:R-:W-:Y:S02]  /*bce40*/  LOP3.LUT R28, R220, 0xffff, RZ, 0xc0, !PT ;  /* 0x0000ffffdc1c7812 */ /* 0x000fe400078ec0ff */
[----:B0-----:R-:W-:Y:S02]  /*bce50*/  PRMT R8, R25, 0x3340, R24 ;  /* 0x0000334019087816 */ /* 0x001fe40000000018 */
[----:B------:R-:W-:-:S03]  /*bce60*/  PRMT R24, R28, 0x3340, R0 ;  /* 0x000033401c187816 */ /* 0x000fc60000000000 */
[----:B------:R0:W-:Y:S01]  /*bce70*/  STL [R1+0xd00], R8 ;  /* 0x000d000801007387 */ /* 0x0001e20000100800 */
[----:B------:R-:W-:Y:S02]  /*bce80*/  SHF.R.U32.HI R200, RZ, 0x8, R28 ;  /* 0x00000008ffc87819 */ /* 0x000fe4000001161c */
[----:B------:R-:W-:Y:S02]  /*bce90*/  SHF.R.U32.HI R207, RZ, 0x8, R40 ;  /* 0x00000008ffcf7819 */ /* 0x000fe40000011628 */
[----:B------:R-:W-:Y:S02]  /*bcea0*/  LOP3.LUT R40, R219, 0xffff, RZ, 0xc0, !PT ;  /* 0x0000ffffdb287812 */ /* 0x000fe400078ec0ff */
[----:B------:R-:W-:Y:S02]  /*bceb0*/  SHF.R.U32.HI R213, RZ, 0x8, R34 ;  /* 0x00000008ffd57819 */ /* 0x000fe40000011622 */
[----:B------:R-:W-:Y:S02]  /*bcec0*/  LOP3.LUT R178, R178, 0xffff, RZ, 0xc0, !PT ;  /* 0x0000ffffb2b27812 */ /* 0x000fe400078ec0ff */
[----:B--2---:R-:W-:-:S02]  /*bced0*/  LOP3.LUT R30, R239, 0xffff, RZ, 0xc0, !PT ;  /* 0x0000ffffef1e7812 */ /* 0x004fc400078ec0ff */
[----:B----4-:R-:W-:-:S04]  /*bcee0*/  LOP3.LUT R29, R240, 0xffff, RZ, 0xc0, !PT ;  /* 0x0000fffff01d7812 */ /* 0x010fc800078ec0ff */
[----:B------:R-:W-:Y:S02]  /*bcef0*/  PRMT R25, R30, 0x3340, R29 ;  /* 0x000033401e197816 */ /* 0x000fe4000000001d */
[----:B0-----:R-:W-:Y:S02]  /*bcf00*/  IADD3 R8, P2, R225, R2, RZ ;  /* 0x00000002e1087210 */ /* 0x001fe40007f5e0ff */
[----:B------:R-:W-:Y:S02]  /*bcf10*/  PRMT R240, R25, 0x5410, R24 ;  /* 0x0000541019f07816 */ /* 0x000fe40000000018 */
[----:B------:R-:W-:Y:S02]  /*bcf20*/  SHF.R.S32.HI R24, RZ, 0x1f, R225 ;  /* 0x0000001fff187819 */ /* 0x000fe400000114e1 */
[----:B------:R-:W-:-:S03]  /*bcf30*/  SHF.R.U32.HI R30, RZ, 0x8, R30 ;  /* 0x00000008ff1e7819 */ /* 0x000fc6000001161e */
[----:B------:R-:W-:Y:S01]  /*bcf40*/  IMAD.X R9, R24, 0x1, R13, P2 ;  /* 0x0000000118097824 */ /* 0x000fe200010e060d */
[----:B------:R-:W-:Y:S01]  /*bcf50*/  SHF.R.U32.HI R25, RZ, 0x8, R29 ;  /* 0x00000008ff197819 */ /* 0x000fe2000001161d */
[----:B------:R-:W-:Y:S01]  /*bcf60*/  STL [R1+0x5388], R240 ;  /* 0x005388f001007387 */ /* 0x000fe20000100800 */
[----:B------:R-:W-:Y:S02]  /*bcf70*/  LOP3.LUT R28, R30, 0xffff, RZ, 0xc0, !PT ;  /* 0x0000ffff1e1c7812 */ /* 0x000fe400078ec0ff */
[----:B------:R-:W-:Y:S01]  /*bcf80*/  LOP3.LUT R25, R25, 0xffff, RZ, 0xc0, !PT ;  /* 0x0000ffff19197812 */ /* 0x000fe200078ec0ff */
[----:B------:R0:W-:Y:S04]  /*bcf90*/  STL.64 [R1+0x7c0], R8 ;  /* 0x0007c00801007387 */ /* 0x0001e80000100a00 */
[----:B------:R-:W2:Y:S01]  /*bcfa0*/  LDL.LU R227, [R1+0x4964] ;  /* 0x0049640001e37983 */ /* 0x000ea20000300800 */
[----:B------:R-:W-:-:S03]  /*bcfb0*/  PRMT R239, R28, 0x3340, R25 ;  /* 0x000033401cef7816 */ /* 0x000fc60000000019 */
[----:B------:R-:W4:Y:S01]  /*bcfc0*/  LDL.LU R228, [R1+0x4734] ;  /* 0x0047340001e47983 */ /* 0x000f220000300800 */
[----:B------:R-:W-:Y:S02]  /*bcfd0*/  PRMT R25, R40, 0x3340, R0 ;  /* 0x0000334028197816 */ /* 0x000fe40000000000 */
[----:B---3--:R-:W-:Y:S02]  /*bcfe0*/  LOP3.LUT R37, R233, 0xffff, RZ, 0xc0, !PT ;  /* 0x0000ffffe9257812 */ /* 0x008fe400078ec0ff */
[----:B------:R-:W-:-:S04]  /*bcff0*/  LOP3.LUT R30, R234, 0xffff, RZ, 0xc0, !PT ;  /* 0x0000ffffea1e7812 */ /* 0x000fc800078ec0ff */
[----:B------:R-:W-:Y:S02]  /*bd000*/  PRMT R28, R37, 0x3340, R30 ;  /* 0x00003340251c7816 */ /* 0x000fe4000000001e */
[----:B------:R-:W-:Y:S02]  /*bd010*/  LOP3.LUT R34, R236, 0xffff, RZ, 0xc0, !PT ;  /* 0x0000ffffec227812 */ /* 0x000fe400078ec0ff */
[----:B------:R-:W-:Y:S02]  /*bd020*/  LOP3.LUT R29, R237, 0xffff, RZ, 0xc0, !PT ;  /* 0x0000ffffed1d7812 */ /* 0x000fe400078ec0ff */
[----:B------:R-:W-:Y:S02]  /*bd030*/  PRMT R237, R28, 0x5410, R25 ;  /* 0x000054101ced7816 */ /* 0x000fe40000000019 */
[----:B------:R-:W-:Y:S02]  /*bd040*/  PRMT R25, R178, 0x3340, R0 ;  /* 0x00003340b2197816 */ /* 0x000fe40000000000 */
[----:B------:R-:W-:-:S04]  /*bd050*/  PRMT R28, R34, 0x3340, R29 ;  /* 0x00003340221c7816 */ /* 0x000fc8000000001d */
[----:B------:R-:W-:Y:S01]  /*bd060*/  PRMT R234, R28, 0x5410, R25 ;  /* 0x000054101cea7816 */ /* 0x000fe20000000019 */
[----:B------:R-:W-:Y:S04]  /*bd070*/  STL [R1+0x538c], R237 ;  /* 0x00538ced01007387 */ /* 0x000fe80000100800 */
[----:B------:R-:W-:Y:S04]  /*bd080*/  STL [R1+0x5390], R234 ;  /* 0x005390ea01007387 */ /* 0x000fe80000100800 */
[----:B------:R-:W3:Y:S04]  /*bd090*/  LDL.LU R230, [R1+0x4e70] ;  /* 0x004e700001e67983 */ /* 0x000ee80000300800 */
[----:B------:R-:W3:Y:S01]  /*bd0a0*/  LDL.LU R231, [R1+0x4870] ;  /* 0x0048700001e77983 */ /* 0x000ee20000300800 */
[----:B0-----:R-:W-:-:S03]  /*bd0b0*/  IADD3 R8, P2, R225, R0, RZ ;  /* 0x00000000e1087210 */ /* 0x001fc60007f5e0ff */
[----:B------:R-:W3:Y:S02]  /*bd0c0*/  LDL.LU R224, [R1+0xccc] ;  /* 0x000ccc0001e07983 */ /* 0x000ee40000300800 */
[----:B------:R-:W-:-:S05]  /*bd0d0*/  IMAD.X R9, R24, 0x1, R7, P2 ;  /* 0x0000000118097824 */ /* 0x000fca00010e0607 */
[----:B------:R0:W-:Y:S02]  /*bd0e0*/  STL.64 [R1+0x7a8], R8 ;  /* 0x0007a80801007387 */ /* 0x0001e40000100a00 */
[----:B0-----:R-:W-:-:S05]  /*bd0f0*/  IADD3 R8, P2, R225, R6, RZ ;  /* 0x00000006e1087210 */ /* 0x001fca0007f5e0ff */
[----:B------:R-:W-:Y:S01]  /*bd100*/  IMAD.X R9, R24, 0x1, R5, P2 ;  /* 0x0000000118097824 */ /* 0x000fe200010e0605 */
[----:B------:R-:W-:Y:S02]  /*bd110*/  SHF.R.U32.HI R37, RZ, 0x8, R37 ;  /* 0x00000008ff257819 */ /* 0x000fe40000011625 */
[----:B------:R-:W-:Y:S02]  /*bd120*/  SHF.R.U32.HI R28, RZ, 0x8, R30 ;  /* 0x00000008ff1c7819 */ /* 0x000fe4000001161e */
[----:B------:R0:W-:Y:S01]  /*bd130*/  STL.64 [R1+0x7b8], R8 ;  /* 0x0007b80801007387 */ /* 0x0001e20000100a00 */
[----:B------:R-:W-:Y:S02]  /*bd140*/  SHF.R.U32.HI R34, RZ, 0x8, R34 ;  /* 0x00000008ff227819 */ /* 0x000fe40000011622 */
[----:B------:R-:W-:Y:S02]  /*bd150*/  SHF.R.U32.HI R25, RZ, 0x8, R29 ;  /* 0x00000008ff197819 */ /* 0x000fe4000001161d */
[----:B------:R-:W-:-:S02]  /*bd160*/  LOP3.LUT R30, R37, 0xffff, RZ, 0xc0, !PT ;  /* 0x0000ffff251e7812 */ /* 0x000fc400078ec0ff */
[----:B------:R-:W-:Y:S02]  /*bd170*/  LOP3.LUT R29, R28, 0xffff, RZ, 0xc0, !PT ;  /* 0x0000ffff1c1d7812 */ /* 0x000fe400078ec0ff */
[----:B0-----:R-:W-:Y:S02]  /*bd180*/  IADD3 R8, P2, R225, R4, RZ ;  /* 0x00000004e1087210 */ /* 0x001fe40007f5e0ff */
[----:B------:R-:W-:Y:S02]  /*bd190*/  LOP3.LUT R28, R34, 0xffff, RZ, 0xc0, !PT ;  /* 0x0000ffff221c7812 */ /* 0x000fe400078ec0ff */
[----:B------:R-:W-:Y:S01]  /*bd1a0*/  LOP3.LUT R25, R25, 0xffff, RZ, 0xc0, !PT ;  /* 0x0000ffff19197812 */ /* 0x000fe200078ec0ff */
[----:B------:R-:W-:Y:S01]  /*bd1b0*/  IMAD.X R9, R24, 0x1, R3, P2 ;  /* 0x0000000118097824 */ /* 0x000fe200010e0603 */
[----:B------:R-:W-:Y:S02]  /*bd1c0*/  PRMT R236, R30, 0x3340, R29 ;  /* 0x000033401eec7816 */ /* 0x000fe4000000001d */
[----:B------:R-:W-:-:S02]  /*bd1d0*/  PRMT R233, R28, 0x3340, R25 ;  /* 0x000033401ce97816 */ /* 0x000fc40000000019 */
[----:B------:R0:W-:Y:S01]  /*bd1e0*/  STL.64 [R1+0x7b0], R8 ;  /* 0x0007b00801007387 */ /* 0x0001e20000100a00 */
[----:B------:R-:W-:-:S04]  /*bd1f0*/  LOP3.LUT R195, R184, 0xffff, RZ, 0xc0, !PT ;  /* 0x0000ffffb8c37812 */ /* 0x000fc800078ec0ff */
[----:B------:R-:W-:Y:S02]  /*bd200*/  PRMT R24, R195, 0x3340, R0 ;  /* 0x00003340c3187816 */ /* 0x000fe40000000000 */
[----:B--2---:R-:W-:Y:S02]  /*bd210*/  LOP3.LUT R29, R227, 0xffff, RZ, 0xc0, !PT ;  /* 0x0000ffffe31d7812 */ /* 0x004fe400078ec0ff */
[----:B------:R-:W2:Y:S01]  /*bd220*/  LDL.LU R227, [R1+0x4e7c] ;  /* 0x004e7c0001e37983 */ /* 0x000ea20000300800 */
[----:B----4-:R-:W-:-:S03]  /*bd230*/  LOP3.LUT R28, R228, 0xffff, RZ, 0xc0, !PT ;  /* 0x0000ffffe41c7812 */ /* 0x010fc600078ec0ff */
[----:B------:R-:W4:Y:S01]  /*bd240*/  LDL.LU R228, [R1+0x487c] ;  /* 0x00487c0001e47983 */ /* 0x000f220000300800 */
[----:B------:R-:W-:-:S04]  /*bd250*/  PRMT R25, R29, 0x3340, R28 ;  /* 0x000033401d197816 */ /* 0x000fc8000000001c */
[----:B0-----:R-:W-:Y:S02]  /*bd260*/  PRMT R8, R25, 0x5410, R24 ;  /* 0x0000541019087816 */ /* 0x001fe40000000018 */
[----:B------:R-:W-:Y:S02]  /*bd270*/  SHF.R.U32.HI R25, RZ, 0x8, R29 ;  /* 0x00000008ff197819 */ /* 0x000fe4000001161d */
[----:B------:R-:W-:Y:S02]  /*bd280*/  SHF.R.U32.HI R24, RZ, 0x8, R28 ;  /* 0x00000008ff187819 */ /* 0x000fe4000001161c */
[----:B------:R-:W-:Y:S02]  /*bd290*/  LOP3.LUT R25, R25, 0xffff, RZ, 0xc0, !PT ;  /* 0x0000ffff19197812 */ /* 0x000fe400078ec0ff */
[----:B------:R-:W-:Y:S02]  /*bd2a0*/  LOP3.LUT R24, R24, 0xffff, RZ, 0xc0, !PT ;  /* 0x0000ffff18187812 */ /* 0x000fe400078ec0ff */
[----:B------:R-:W-:Y:S01]  /*bd2b0*/  LOP3.LUT R28, R218, 0xffff, RZ, 0xc0, !PT ;  /* 0x0000ffffda1c7812 */ /* 0x000fe200078ec0ff */
[----:B------:R0:W-:Y:S02]  /*bd2c0*/  STL [R1+0x48b4], R8 ;  /* 0x0048b40801007387 */ /* 0x0001e40000100800 */
[----:B0-----:R-:W-:-:S02]  /*bd2d0*/  PRMT R8, R25, 0x3340, R24 ;  /* 0x0000334019087816 */ /* 0x001fc40000000018 */
[----:B------:R-:W-:-:S03]  /*bd2e0*/  PRMT R24, R28, 0x3340, R0 ;  /* 0x000033401c187816 */ /* 0x000fc60000000000 */
[----:B------:R0:W-:Y:S04]  /*bd2f0*/  STL [R1+0xcf0], R8 ;  /* 0x000cf00801007387 */ /* 0x0001e80000100800 */
[----:B------:R-:W4:Y:S01]  /*bd300*/  LDL.LU R220, [R1+0x499c] ;  /* 0x00499c0001dc7983 */ /* 0x000f220000300800 */
[----:B---3--:R-:W-:Y:S02]  /*bd310*/  LOP3.LUT R30, R230, 0xffff, RZ, 0xc0, !PT ;  /* 0x0000ffffe61e7812 */ /* 0x008fe400078ec0ff */
[----:B------:R-:W-:-:S04]  /*bd320*/  LOP3.LUT R29, R231, 0xffff, RZ, 0xc0, !PT ;  /* 0x0000ffffe71d7812 */ /* 0x000fc800078ec0ff */
[----:B------:R-:W-:-:S04]  /*bd330*/  PRMT R25, R30, 0x3340, R29 ;  /* 0x000033401e197816 */ /* 0x000fc8000000001d */
[----:B------:R-:W-:-:S05]  /*bd340*/  PRMT R231, R25, 0x5410, R24 ;  /* 0x0000541019e77816 */ /* 0x000fca0000000018 */
[----:B------:R-:W-:Y:S04]  /*bd350*/  STL [R1+0x5394], R231 ;  /* 0x005394e701007387 */ /* 0x000fe80000100800 */
[----:B------:R-:W3:Y:S01]  /*bd360*/  LDL.LU R225, [R1+0x4738] ;  /* 0x0047380001e17983 */ /* 0x000ee20000300800 */
[----:B------:R-:W-:Y:S02]  /*bd370*/  SHF.R.U32.HI R30, RZ, 0x8, R30 ;  /* 0x00000008ff1e7819 */ /* 0x000fe4000001161e */
[----:B------:R-:W-:Y:S02]  /*bd380*/  SHF.R.U32.HI R25, RZ, 0x8, R29 ;  /* 0x00000008ff197819 */ /* 0x000fe4000001161d */
[----:B------:R-:W-:Y:S02]  /*bd390*/  SHF.R.U32.HI R180, RZ, 0x8, R192 ;  /* 0x00000008ffb47819 */ /* 0x000fe400000116c0 */
[----:B------:R-:W-:-:S02]  /*bd3a0*/  SHF.R.U32.HI R192, RZ, 0x8, R28 ;  /* 0x00000008ffc07819 */ /* 0x000fc4000001161c */
[----:B------:R-:W-:Y:S02]  /*bd3b0*/  LOP3.LUT R28, R30, 0xffff, RZ, 0xc0, !PT ;  /* 0x0000ffff1e1c7812 */ /* 0x000fe400078ec0ff */
[----:B------:R-:W-:Y:S02]  /*bd3c0*/  LOP3.LUT R25, R25, 0xffff, RZ, 0xc0, !PT ;  /* 0x0000ffff19197812 */ /* 0x000fe400078ec0ff */
[----:B------:R-:W-:Y:S02]  /*bd3d0*/  LOP3.LUT R29, R217, 0xffff, RZ, 0xc0, !PT ;  /* 0x0000ffffd91d7812 */ /* 0x000fe400078ec0ff */
[----:B------:R-:W-:Y:S02]  /*bd3e0*/  SHF.R.S32.HI R24, RZ, 0x1f, R224 ;  /* 0x0000001fff187819 */ /* 0x000fe400000114e0 */
[----:B0-----:R-:W-:Y:S02]  /*bd3f0*/  IADD3 R8, P2, R224, R2, RZ ;  /* 0x00000002e0087210 */ /* 0x001fe40007f5e0ff */
[----:B------:R-:W-:-:S02]  /*bd400*/  PRMT R230, R28, 0x3340, R25 ;  /* 0x000033401ce67816 */ /* 0x000fc40000000019 */
[----:B------:R-:W-:Y:S01]  /*bd410*/  PRMT R25, R29, 0x3340, R0 ;  /* 0x000033401d197816 */ /* 0x000fe20000000000 */
[----:B------:R-:W-:-:S05]  /*bd420*/  IMAD.X R9, R24, 0x1, R13, P2 ;  /* 0x0000000118097824 */ /* 0x000fca00010e060d */
[----:B------:R0:W-:Y:S01]  /*bd430*/  STL.64 [R1+0x7a0], R8 ;  /* 0x0007a00801007387 */ /* 0x0001e20000100a00 */
[----:B------:R-:W-:Y:S02]  /*bd440*/  SHF.R.U32.HI R196, RZ, 0x8, R186 ;  /* 0x00000008ffc47819 */ /* 0x000fe400000116ba */
[----:B------:R-:W-:Y:S02]  /*bd450*/  SHF.R.U32.HI R186, RZ, 0x8, R29 ;  /* 0x00000008ffba7819 */ /* 0x000fe4000001161d */
[----:B0-----:R-:W-:Y:S02]  /*bd460*/  IADD3 R8, P2, R224, R0, RZ ;  /* 0x00000000e0087210 */ /* 0x001fe40007f5e0ff */
[----:B------:R-:W-:-:S03]  /*bd470*/  LOP3.LUT R185, R185, 0xffff, RZ, 0xc0, !PT ;  /* 0x0000ffffb9b97812 */ /* 0x000fc600078ec0ff */
[----:B------:R-:W-:Y:S01]  /*bd480*/  IMAD.X R9, R24, 0x1, R7, P2 ;  /* 0x0000000118097824 */ /* 0x000fe200010e0607 */
[----:B--2---:R-:W-:Y:S02]  /*bd490*/  LOP3.LUT R34, R227, 0xffff, RZ, 0xc0, !PT ;  /* 0x0000ffffe3227812 */ /* 0x004fe400078ec0ff */
[----:B----4-:R-:W-:-:S04]  /*bd4a0*/  LOP3.LUT R30, R228, 0xffff, RZ, 0xc0, !PT ;  /* 0x0000ffffe41e7812 */ /* 0x010fc800078ec0ff */
[----:B------:R-:W-:-:S04]  /*bd4b0*/  PRMT R28, R34, 0x3340, R30 ;  /* 0x00003340221c7816 */ /* 0x000fc8000000001e */
[----:B------:R-:W-:-:S05]  /*bd4c0*/  PRMT R228, R28, 0x5410, R25 ;  /* 0x000054101ce47816 */ /* 0x000fca0000000019 */
[----:B------:R-:W-:Y:S04]  /*bd4d0*/  STL [R1+0x5398], R228 ;  /* 0x005398e401007387 */ /* 0x000fe80000100800 */
[----:B------:R-:W2:Y:S04]  /*bd4e0*/  LDL.LU R148, [R1+0x49ac] ;  /* 0x0049ac0001947983 */ /* 0x000ea80000300800 */
[----:B------:R-:W4:Y:S01]  /*bd4f0*/  LDL.LU R152, [R1+0x473c] ;  /* 0x00473c0001987983 */ /* 0x000f220000300800 */
[----:B------:R-:W-:Y:S02]  /*bd500*/  SHF.R.U32.HI R28, RZ, 0x8, R34 ;  /* 0x00000008ff1c7819 */ /* 0x000fe40000011622 */
[----:B------:R-:W-:Y:S01]  /*bd510*/  SHF.R.U32.HI R25, RZ, 0x8, R30 ;  /* 0x00000008ff197819 */ /* 0x000fe2000001161e */
[----:B------:R-:W4:Y:S01]  /*bd520*/  LDL.LU R217, [R1+0x4e90] ;  /* 0x004e900001d97983 */ /* 0x000f220000300800 */
[----:B------:R-:W-:-:S02]  /*bd530*/  LOP3.LUT R28, R28, 0xffff, RZ, 0xc0, !PT ;  /* 0x0000ffff1c1c7812 */ /* 0x000fc400078ec0ff */
[----:B------:R-:W-:Y:S01]  /*bd540*/  LOP3.LUT R25, R25, 0xffff, RZ, 0xc0, !PT ;  /* 0x0000ffff19197812 */ /* 0x000fe200078ec0ff */
[----:B------:R0:W-:Y:S03]  /*bd550*/  STL.64 [R1+0x798], R8 ;  /* 0x0007980801007387 */ /* 0x0001e60000100a00 */
[----:B------:R-:W-:Y:S01]  /*bd560*/  PRMT R227, R28, 0x3340, R25 ;  /* 0x000033401ce37816 */ /* 0x000fe20000000019 */
[----:B------:R-:W4:Y:S01]  /*bd570*/  LDL.LU R218, [R1+0x4890] ;  /* 0x0048900001da7983 */ /* 0x000f220000300800 */
[----:B------:R-:W-:-:S03]  /*bd580*/  LOP3.LUT R30, R220, 0xffff, RZ, 0xc0, !PT ;  /* 0x0000ffffdc1e7812 */ /* 0x000fc600078ec0ff */
[----:B------:R-:W4:Y:S01]  /*bd590*/  LDL.LU R219, [R1+0x4e94] ;  /* 0x004e940001db7983 */ /* 0x000f220000300800 */
[----:B------:R-:W-:Y:S02]  /*bd5a0*/  PRMT R25, R185, 0x3340, R0 ;  /* 0x00003340b9197816 */ /* 0x000fe40000000000 */
[----:B0-----:R-:W-:Y:S01]  /*bd5b0*/  IADD3 R8, P2, R224, R6, RZ ;  /* 0x00000006e0087210 */ /* 0x001fe20007f5e0ff */
[----:B------:R-:W4:Y:S04]  /*bd5c0*/  LDL.LU R220, [R1+0x4898] ;  /* 0x0048980001dc7983 */ /* 0x000f280000300800 */
[----:B------:R-:W-:Y:S01]  /*bd5d0*/  IMAD.X R9, R24, 0x1, R5, P2 ;  /* 0x0000000118097824 */ /* 0x000fe200010e0605 */
[----:B---3--:R-:W-:-:S04]  /*bd5e0*/  LOP3.LUT R29, R225, 0xffff, RZ, 0xc0, !PT ;  /* 0x0000ffffe11d7812 */ /* 0x008fc800078ec0ff */
[----:B------:R-:W-:-:S04]  /*bd5f0*/  PRMT R28, R30, 0x3340, R29 ;  /* 0x000033401e1c7816 */ /* 0x000fc8000000001d */
[----:B------:R-:W-:-:S05]  /*bd600*/  PRMT R225, R28, 0x5410, R25 ;  /* 0x000054101ce17816 */ /* 0x000fca0000000019 */
[----:B------:R-:W-:Y:S04]  /*bd610*/  STL [R1+0x539c], R225 ;  /* 0x00539ce101007387 */ /* 0x000fe80000100800 */
[----:B------:R0:W-:Y:S02]  /*bd620*/  STL.64 [R1+0x790], R8 ;  /* 0x0007900801007387 */ /* 0x0001e40000100a00 */
[----:B0-----:R-:W-:-:S05]  /*bd630*/  IADD3 R8, P2, R224, R4, RZ ;  /* 0x00000004e0087210 */ /* 0x001fca0007f5e0ff */
[----:B------:R-:W-:-:S05]  /*bd640*/  IMAD.X R9, R24, 0x1, R3, P2 ;  /* 0x0000000118097824 */ /* 0x000fca00010e0603 */
[----:B------:R0:W-:Y:S04]  /*bd650*/  STL.64 [R1+0x788], R8 ;  /* 0x0007880801007387 */ /* 0x0001e80000100a00 */
[----:B------:R-:W3:Y:S01]  /*bd660*/  LDL.LU R139, [R1+0xcc8] ;  /* 0x000cc800018b7983 */ /* 0x000ee20000300800 */
[----:B------:R-:W-:Y:S02]  /*bd670*/  SHF.R.U32.HI R25, RZ, 0x8, R30 ;  /* 0x00000008ff197819 */ /* 0x000fe4000001161e */
[----:B------:R-:W-:Y:S02]  /*bd680*/  SHF.R.U32.HI R24, RZ, 0x8, R29 ;  /* 0x00000008ff187819 */ /* 0x000fe4000001161d */
[----:B------:R-:W-:Y:S02]  /*bd690*/  LOP3.LUT R25, R25, 0xffff, RZ, 0xc0, !PT ;  /* 0x0000ffff19197812 */ /* 0x000fe400078ec0ff */
[----:B------:R-:W-:-:S04]  /*bd6a0*/  LOP3.LUT R24, R24, 0xffff, RZ, 0xc0, !PT ;  /* 0x0000ffff18187812 */ /* 0x000fc800078ec0ff */
[----:B------:R-:W-:Y:S02]  /*bd6b0*/  PRMT R224, R25, 0x3340, R24 ;  /* 0x0000334019e07816 */ /* 0x000fe40000000018 */
[----:B------:R-:W-:Y:S02]  /*bd6c0*/  SHF.R.U32.HI R193, RZ, 0x8, R40 ;  /* 0x00000008ffc17819 */ /* 0x000fe40000011628 */
[----:B------:R-:W-:Y:S02]  /*bd6d0*/  LOP3.LUT R37, R23, 0xffff, RZ, 0xc0, !PT ;  /* 0x0000ffff17257812 */ /* 0x000fe400078ec0ff */
[----:B------:R-:W-:Y:S02]  /*bd6e0*/  LOP3.LUT R40, R216, 0xffff, RZ, 0xc0, !PT ;  /* 0x0000ffffd8287812 */ /* 0x000fe400078ec0ff */
[----:B--2---:R-:W-:Y:S02]  /*bd6f0*/  LOP3.LUT R133, R148, 0xffff, RZ, 0xc0, !PT ;  /* 0x0000ffff94857812 */ /* 0x004fe400078ec0ff */
[----:B----4-:R-:W-:-:S02]  /*bd700*/  LOP3.LUT R129, R152, 0xffff, RZ, 0xc0, !PT ;  /* 0x0000ffff98817812 */ /* 0x010fc400078ec0ff */
[----:B------:R-:W-:Y:S02]  /*bd710*/  SHF.R.U32.HI R25, RZ, 0x8, R133 ;  /* 0x00000008ff197819 */ /* 0x000fe40000011685 */
[----:B------:R-:W-:Y:S02]  /*bd720*/  SHF.R.U32.HI R24, RZ, 0x8, R129 ;  /* 0x00000008ff187819 */ /* 0x000fe40000011681 */
[----:B------:R-:W-:Y:S02]  /*bd730*/  LOP3.LUT R25, R25, 0xffff, RZ, 0xc0, !PT ;  /* 0x0000ffff19197812 */ /* 0x000fe400078ec0ff */
[----:B------:R-:W-:-:S04]  /*bd740*/  LOP3.LUT R24, R24, 0xffff, RZ, 0xc0, !PT ;  /* 0x0000ffff18187812 */ /* 0x000fc800078ec0ff */
[----:B0-----:R-:W-:-:S05]  /*bd750*/  PRMT R8, R25, 0x3340, R24 ;  /* 0x0000334019087816 */ /* 0x001fca0000000018 */
[----:B------:R0:W-:Y:S01]  /*bd760*/  STL [R1+0xce0], R8 ;  /* 0x000ce00801007387 */ /* 0x0001e20000100800 */
[----:B------:R-:W-:-:S03]  /*bd770*/  LOP3.LUT R34, R217, 0xffff, RZ, 0xc0, !PT ;  /* 0x0000ffffd9227812 */ /* 0x000fc600078ec0ff */
[----:B------:R-:W2:Y:S01]  /*bd780*/  LDL.LU R23, [R1+0x49cc] ;  /* 0x0049cc0001177983 */ /* 0x000ea20000300800 */
[----:B------:R-:W-:-:S03]  /*bd790*/  LOP3.LUT R29, R218, 0xffff, RZ, 0xc0, !PT ;  /* 0x0000ffffda1d7812 */ /* 0x000fc600078ec0ff */
[----:B------:R-:W4:Y:S01]  /*bd7a0*/  LDL.LU R216, [R1+0x4748] ;  /* 0x0047480001d87983 */ /* 0x000f220000300800 */
[----:B------:R-:W-:Y:S02]  /*bd7b0*/  PRMT R24, R40, 0x3340, R0 ;  /* 0x0000334028187816 */ /* 0x000fe40000000000 */
[----:B------:R-:W-:Y:S01]  /*bd7c0*/  PRMT R25, R34, 0x3340, R29 ;  /* 0x0000334022197816 */ /* 0x000fe2000000001d */
[----:B------:R-:W4:Y:S01]  /*bd7d0*/  LDL.LU R144, [R1+0x49e0] ;  /* 0x0049e00001907983 */ /* 0x000f220000300800 */
[----:B------:R-:W-:Y:S02]  /*bd7e0*/  LOP3.LUT R30, R219, 0xffff, RZ, 0xc0, !PT ;  /* 0x0000ffffdb1e7812 */ /* 0x000fe400078ec0ff */
[----:B------:R-:W-:Y:S01]  /*bd7f0*/  LOP3.LUT R28, R220, 0xffff, RZ, 0xc0, !PT ;  /* 0x0000ffffdc1c7812 */ /* 0x000fe200078ec0ff */
[----:B------:R-:W4:Y:S01]  /*bd800*/  LDL.LU R148, [R1+0x474c] ;  /* 0x00474c0001947983 */ /* 0x000f220000300800 */
[----:B------:R-:W-:Y:S02]  /*bd810*/  PRMT R220, R25, 0x5410, R24 ;  /* 0x0000541019dc7816 */ /* 0x000fe40000000018 */
[----:B------:R-:W-:-:S02]  /*bd820*/  PRMT R24, R37, 0x3340, R0 ;  /* 0x0000334025187816 */ /* 0x000fc40000000000 */
[----:B------:R-:W-:-:S04]  /*bd830*/  PRMT R25, R30, 0x3340, R28 ;  /* 0x000033401e197816 */ /* 0x000fc8000000001c */
[----:B------:R-:W-:Y:S02]  /*bd840*/  PRMT R218, R25, 0x5410, R24 ;  /* 0x0000541019da7816 */ /* 0x000fe40000000018 */
[----:B------:R-:W-:Y:S02]  /*bd850*/  SHF.R.U32.HI R25, RZ, 0x8, R34 ;  /* 0x00000008ff197819 */ /* 0x000fe40000011622 */
[----:B------:R-:W-:Y:S02]  /*bd860*/  SHF.R.U32.HI R24, RZ, 0x8, R29 ;  /* 0x00000008ff187819 */ /* 0x000fe4000001161d */
[----:B------:R-:W-:Y:S02]  /*bd870*/  LOP3.LUT R25, R25, 0xffff, RZ, 0xc0, !PT ;  /* 0x0000ffff19197812 */ /* 0x000fe400078ec0ff */
[----:B------:R-:W-:-:S04]  /*bd880*/  LOP3.LUT R24, R24, 0xffff, RZ, 0xc0, !PT ;  /* 0x0000ffff18187812 */ /* 0x000fc800078ec0ff */
[----:B------:R-:W-:Y:S01]  /*bd890*/  PRMT R219, R25, 0x3340, R24 ;  /* 0x0000334019db7816 */ /* 0x000fe20000000018 */
[----:B------:R-:W-:Y:S01]  /*bd8a0*/  STL [R1+0x53a0], R220 ;  /* 0x0053a0dc01007387 */ /* 0x000fe20000100800 */
[----:B------:R-:W-:-:S03]  /*bd8b0*/  SHF.R.U32.HI R30, RZ, 0x8, R30 ;  /* 0x00000008ff1e7819 */ /* 0x000fc6000001161e */
[----:B------:R-:W-:Y:S01]  /*bd8c0*/  STL [R1+0x53a4], R218 ;  /* 0x0053a4da01007387 */ /* 0x000fe20000100800 */
[----:B------:R-:W-:Y:S02]  /*bd8d0*/  LOP3.LUT R29, R30, 0xffff, RZ, 0xc0, !PT ;  /* 0x0000ffff1e1d7812 */ /* 0x000fe400078ec0ff */
[----:B------:R-:W-:Y:S02]  /*bd8e0*/  LOP3.LUT R30, R18, 0xffff, RZ, 0xc0, !PT ;  /* 0x0000ffff121e7812 */ /* 0x000fe400078ec0ff */
[----:B---3--:R-:W-:Y:S02]  /*bd8f0*/  SHF.R.S32.HI R24, RZ, 0x1f, R139 ;  /* 0x0000001fff187819 */ /* 0x008fe4000001148b */
[----:B0-----:R-:W-:-:S05]  /*bd900*/  IADD3 R8, P2, R139, R2, RZ ;  /* 0x000000028b087210 */ /* 0x001fca0007f5e0ff */
[----:B------:R-:W-:-:S05]  /*bd910*/  IMAD.X R9, R24, 0x1, R13, P2 ;  /* 0x0000000118097824 */ /* 0x000fca00010e060d */
[----:B------:R0:W-:Y:S04]  /*bd920*/  STL.64 [R1+0x780], R8 ;  /* 0x0007800801007387 */ /* 0x0001e80000100a00 */
[----:B------:R-:W3:Y:S04]  /*bd930*/  LDL.LU R136, [R1+0x4eac] ;  /* 0x004eac0001887983 */ /* 0x000ee80000300800 */
[----:B------:R-:W3:Y:S04]  /*bd940*/  LDL.LU R152, [R1+0x467c] ;  /* 0x00467c0001987983 */ /* 0x000ee80000300800 */
[----:B------:R-:W3:Y:S01]  /*bd950*/  LDL.LU R18, [R1+0x48b8] ;  /* 0x0048b80001127983 */ /* 0x000ee20000300800 */
[----:B------:R-:W-:-:S04]  /*bd960*/  SHF.R.U32.HI R28, RZ, 0x8, R28 ;  /* 0x00000008ff1c7819 */ /* 0x000fc8000001161c */
[----:B------:R-:W-:-:S04]  /*bd970*/  LOP3.LUT R28, R28, 0xffff, RZ, 0xc0, !PT ;  /* 0x0000ffff1c1c7812 */ /* 0x000fc800078ec0ff */
[----:B------:R-:W-:Y:S02]  /*bd980*/  PRMT R217, R29, 0x3340, R28 ;  /* 0x000033401dd97816 */ /* 0x000fe4000000001c */
[----:B------:R-:W-:Y:S02]  /*bd990*/  PRMT R25, R30, 0x3340, R0 ;  /* 0x000033401e197816 */ /* 0x000fe40000000000 */
[----:B0-----:R-:W-:-:S05]  /*bd9a0*/  IADD3 R8, P2, R139, R0, RZ ;  /* 0x000000008b087210 */ /* 0x001fca0007f5e0ff */
[----:B------:R-:W-:Y:S01]  /*bd9b0*/  IMAD.X R9, R24, 0x1, R7, P2 ;  /* 0x0000000118097824 */ /* 0x000fe200010e0607 */
[----:B------:R-:W-:Y:S02]  /*bd9c0*/  LOP3.LUT R125, R17, 0xffff, RZ, 0xc0, !PT ;  /* 0x0000ffff117d7812 */ /* 0x000fe400078ec0ff */
[----:B------:R-:W-:Y:S02]  /*bd9d0*/  SHF.R.U32.HI R177, RZ, 0x8, R30 ;  /* 0x00000008ffb17819 */ /* 0x000fe4000001161e */
[----:B--2---:R-:W-:Y:S02]  /*bd9e0*/  LOP3.LUT R34, R23, 0xffff, RZ, 0xc0, !PT ;  /* 0x0000ffff17227812 */ /* 0x004fe400078ec0ff */
[----:B----4-:R-:W-:-:S04]  /*bd9f0*/  LOP3.LUT R29, R216, 0xffff, RZ, 0xc0, !PT ;  /* 0x0000ffffd81d7812 */ /* 0x010fc800078ec0ff */
[----:B------:R-:W-:-:S04]  /*bda00*/  PRMT R28, R34, 0x3340, R29 ;  /* 0x00003340221c7816 */ /* 0x000fc8000000001d */
[----:B------:R-:W-:Y:S02]  /*bda10*/  PRMT R216, R28, 0x5410, R25 ;  /* 0x000054101cd87816 */ /* 0x000fe40000000019 */
[----:B------:R-:W-:Y:S02]  /*bda20*/  SHF.R.U32.HI R28, RZ, 0x8, R34 ;  /* 0x00000008ff1c7819 */ /* 0x000fe40000011622 */
[----:B------:R-:W-:Y:S02]  /*bda30*/  SHF.R.U32.HI R25, RZ, 0x8, R29 ;  /* 0x00000008ff197819 */ /* 0x000fe4000001161d */
[----:B------:R-:W-:Y:S02]  /*bda40*/  LOP3.LUT R28, R28, 0xffff, RZ, 0xc0, !PT ;  /* 0x0000ffff1c1c7812 */ /* 0x000fe400078ec0ff */
[----:B------:R-:W-:Y:S01]  /*bda50*/  LOP3.LUT R25, R25, 0xffff, RZ, 0xc0, !PT ;  /* 0x0000ffff19197812 */ /* 0x000fe200078ec0ff */
[----:B------:R-:W-:Y:S03]  /*bda60*/  STL [R1+0x53a8], R216 ;  /* 0x0053a8d801007387 */ /* 0x000fe60000100800 */
[----:B------:R-:W-:Y:S01]  /*bda70*/  PRMT R23, R28, 0x3340, R25 ;  /* 0x000033401c177816 */ /* 0x000fe20000000019 */
[----:B------:R0:W-:Y:S01]  /*bda80*/  STL.64 [R1+0x778], R8 ;  /* 0x0007780801007387 */ /* 0x0001e20000100a00 */
[----:B------:R-:W-:-:S02]  /*bda90*/  LOP3.LUT R28, R144, 0xffff, RZ, 0xc0, !PT ;  /* 0x0000ffff901c7812 */ /* 0x000fc400078ec0ff */
[----:B------:R-:W-:Y:S01]  /*bdaa0*/  LOP3.LUT R25, R148, 0xffff, RZ, 0xc0, !PT ;  /* 0x0000ffff94197812 */ /* 0x000fe200078ec0ff */
[----:B------:R-:W2:Y:S04]  /*bdab0*/  LDL.LU R17, [R1+0x5580] ;  /* 0x0055800001117983 */ /* 0x000ea80000300800 */
[----:B------:R-:W4:Y:S01]  /*bdac0*/  LDL.LU R138, [R1+0x4eb0] ;  /* 0x004eb000018a7983 */ /* 0x000f220000300800 */
[----:B------:R-:W-:-:S03]  /*bdad0*/  PRMT R115, R28, 0x3340, R25 ;  /* 0x000033401c737816 */ /* 0x000fc60000000019 */
[----:B------:R-:W2:Y:S01]  /*bdae0*/  LDL.LU R144, [R1+0x466c] ;  /* 0x00466c0001907983 */ /* 0x000ea20000300800 */
[----:B------:R-:W-:-:S03]  /*bdaf0*/  SHF.R.U32.HI R29, RZ, 0x8, R28 ;  /* 0x00000008ff1d7819 */ /* 0x000fc6000001161c */
[----:B------:R-:W4:Y:S01]  /*bdb00*/  LDL.LU R148, [R1+0x48c0] ;  /* 0x0048c00001947983 */ /* 0x000f220000300800 */
[----:B------:R-:W-:Y:S02]  /*bdb10*/  SHF.R.U32.HI R25, RZ, 0x8, R25 ;  /* 0x00000008ff197819 */ /* 0x000fe40000011619 */
[----:B------:R-:W-:Y:S02]  /*bdb20*/  LOP3.LUT R28, R29, 0xffff, RZ, 0xc0, !PT ;  /* 0x0000ffff1d1c7812 */ /* 0x000fe400078ec0ff */
[----:B------:R-:W-:-:S04]  /*bdb30*/  LOP3.LUT R25, R25, 0xffff, RZ, 0xc0, !PT ;  /* 0x0000ffff19197812 */ /* 0x000fc800078ec0ff */
[----:B0-----:R-:W-:-:S05]  /*bdb40*/  PRMT R8, R28, 0x3340, R25 ;  /* 0x000033401c087816 */ /* 0x001fca0000000019 */
[----:B------:R0:W-:Y:S01]  /*bdb50*/  STL [R1+0xc94], R8 ;  /* 0x000c940801007387 */ /* 0x0001e20000100800 */
[----:B---3--:R-:W-:-:S03]  /*bdb60*/  LOP3.LUT R30, R136, 0xffff, RZ, 0xc0, !PT ;  /* 0x0000ffff881e7812 */ /* 0x008fc600078ec0ff */
[----:B------:R-:W3:Y:S01]  /*bdb70*/  LDL.LU R136, [R1+0x4a0c] ;  /* 0x004a0c0001887983 */ /* 0x000ee20000300800 */
[----:B------:R-:W-:-:S03]  /*bdb80*/  LOP3.LUT R34, R152, 0xffff, RZ, 0xc0, !PT ;  /* 0x0000ffff98227812 */ /* 0x000fc600078ec0ff */
[----:B------:R-:W3:Y:S01]  /*bdb90*/  LDL.LU R152, [R1+0x28] ;  /* 0x0000280001987983 */ /* 0x000ee20000300800 */
[----:B------:R-:W-:-:S03]  /*bdba0*/  LOP3.LUT R29, R18, 0xffff, RZ, 0xc0, !PT ;  /* 0x0000ffff121d7812 */ /* 0x000fc600078ec0ff */
[----:B------:R-:W3:Y:S01]  /*bdbb0*/  LDL.LU R18, [R1+0x4758] ;  /* 0x0047580001127983 */ /* 0x000ee20000300800 */
[----:B------:R-:W-:Y:S02]  /*bdbc0*/  PRMT R25, R34, 0x3340, R0 ;  /* 0x0000334022197816 */ /* 0x000fe40000000000 */
[----:B------:R-:W-:Y:S01]  /*bdbd0*/  PRMT R28, R30, 0x3340, R29 ;  /* 0x000033401e1c7816 */ /* 0x000fe2000000001d */
[----:B------:R-:W3:Y:S01]  /*bdbe0*/  LDL.LU R137, [R1+0xcc4] ;  /* 0x000cc40001897983 */ /* 0x000ee20000300800 */
        /* <DEDUP_REMOVED lines=12> */
[----:B------:R-:W-:Y:S02]  /*bdcb0*/  SHF.R.U32.HI R194, RZ, 0x8, R178 ;  /* 0x00000008ffc27819 */ /* 0x000fe400000116b2 */
[----:B------:R-:W-:Y:S02]  /*bdcc0*/  SHF.R.U32.HI R178, RZ, 0x8, R37 ;  /* 0x00000008ffb27819 */ /* 0x000fe40000011625 */
[----:B0-----:R-:W-:-:S05]  /*bdcd0*/  PRMT R8, R25, 0x3340, R24 ;  /* 0x0000334019087816 */ /* 0x001fca0000000018 */
[----:B------:R0:W-:Y:S01]  /*bdce0*/  STL [R1+0xc90], R8 ;  /* 0x000c900801007387 */ /* 0x0001e20000100800 */
[----:B--2---:R-:W-:-:S03]  /*bdcf0*/  LOP3.LUT R37, R144, 0xffff, RZ, 0xc0, !PT ;  /* 0x0000ffff90257812 */ /* 0x004fc600078ec0ff */
[----:B------:R-:W2:Y:S01]  /*bdd00*/  LDL.LU R144, [R1+0x4a20] ;  /* 0x004a200001907983 */ /* 0x000ea20000300800 */
[----:B----4-:R-:W-:-:S03]  /*bdd10*/  LOP3.LUT R28, R148, 0xffff, RZ, 0xc0, !PT ;  /* 0x0000ffff941c7812 */ /* 0x010fc600078ec0ff */
[----:B------:R-:W4:Y:S01]  /*bdd20*/  LDL.LU R148, [R1+0x475c] ;  /* 0x00475c0001947983 */ /* 0x000f220000300800 */
[----:B------:R-:W-:Y:S02]  /*bdd30*/  LOP3.LUT R29, R138, 0xffff, RZ, 0xc0, !PT ;  /* 0x0000ffff8a1d7812 */ /* 0x000fe400078ec0ff */
[----:B------:R-:W-:Y:S02]  /*bdd40*/  PRMT R24, R37, 0x3340, R0 ;  /* 0x0000334025187816 */ /* 0x000fe40000000000 */
[----:B------:R-:W-:-:S04]  /*bdd50*/  PRMT R25, R29, 0x3340, R28 ;  /* 0x000033401d197816 */ /* 0x000fc8000000001c */
[----:B0-----:R-:W-:Y:S02]  /*bdd60*/  PRMT R8, R25, 0x5410, R24 ;  /* 0x0000541019087816 */ /* 0x001fe40000000018 */
[----:B------:R-:W-:Y:S02]  /*bdd70*/  SHF.R.U32.HI R25, RZ, 0x8, R29 ;  /* 0x00000008ff197819 */ /* 0x000fe4000001161d */
[----:B------:R-:W-:Y:S02]  /*bdd80*/  SHF.R.U32.HI R24, RZ, 0x8, R28 ;  /* 0x00000008ff187819 */ /* 0x000fe4000001161c */
[----:B------:R-:W-:Y:S02]  /*bdd90*/  LOP3.LUT R25, R25, 0xffff, RZ, 0xc0, !PT ;  /* 0x0000ffff19197812 */ /* 0x000fe400078ec0ff */
[----:B------:R-:W-:Y:S01]  /*bdda0*/  LOP3.LUT R24, R24, 0xffff, RZ, 0xc0, !PT ;  /* 0x0000ffff18187812 */ /* 0x000fe200078ec0ff */
[----:B------:R0:W-:Y:S03]  /*bddb0*/  STL [R1+0x488c], R8 ;  /* 0x00488c0801007387 */ /* 0x0001e60000100800 */
[----:B0-----:R-:W-:-:S05]  /*bddc0*/  PRMT R8, R25, 0x3340, R24 ;  /* 0x0000334019087816 */ /* 0x001fca0000000018 */
[----:B------:R0:W-:Y:S01]  /*bddd0*/  STL [R1+0xc8c], R8 ;  /* 0x000c8c0801007387 */ /* 0x0001e20000100800 */
[----:B---3--:R-:W-:-:S03]  /*bdde0*/  LOP3.LUT R30, R136, 0xffff, RZ, 0xc0, !PT ;  /* 0x0000ffff881e7812 */ /* 0x008fc600078ec0ff */
[----:B------:R-:W3:Y:S01]  /*bddf0*/  LDL.LU R136, [R1+0x4ec8] ;  /* 0x004ec80001887983 */ /* 0x000ee20000300800 */
[----:B------:R-:W-:-:S03]  /*bde00*/  LOP3.LUT R29, R152, 0xffff, RZ, 0xc0, !PT ;  /* 0x0000ffff981d7812 */ /* 0x000fc600078ec0ff */
[----:B------:R-:W3:Y:S01]  /*bde10*/  LDL.LU R152, [R1+0x4680] ;  /* 0x0046800001987983 */ /* 0x000ee20000300800 */
[----:B------:R-:W-:Y:S02]  /*bde20*/  LOP3.LUT R28, R18, 0xffff, RZ, 0xc0, !PT ;  /* 0x0000ffff121c7812 */ /* 0x000fe400078ec0ff */
[----:B------:R-:W-:Y:S02]  /*bde30*/  PRMT R24, R29, 0x3340, R0 ;  /* 0x000033401d187816 */ /* 0x000fe40000000000 */
[----:B------:R-:W-:-:S04]  /*bde40*/  PRMT R25, R30, 0x3340, R28 ;  /* 0x000033401e197816 */ /* 0x000fc8000000001c */
[----:B0-----:R-:W-:-:S05]  /*bde50*/  PRMT R8, R25, 0x5410, R24 ;  /* 0x0000541019087816 */ /* 0x001fca0000000018 */
[----:B------:R0:W-:Y:S04]  /*bde60*/  STL [R1+0x487c], R8 ;  /* 0x00487c0801007387 */ /* 0x0001e80000100800 */
[----:B------:R-:W3:Y:S01]  /*bde70*/  LDL.LU R18, [R1+0x48e4] ;  /* 0x0048e40001127983 */ /* 0x000ee20000300800 */
[----:B------:R-:W-:Y:S02]  /*bde80*/  SHF.R.S32.HI R24, RZ, 0x1f, R137 ;  /* 0x0000001fff187819 */ /* 0x000fe40000011489 */
[----:B------:R-:W-:Y:S02]  /*bde90*/  SHF.R.U32.HI R30, RZ, 0x8, R30 ;  /* 0x00000008ff1e7819 */ /* 0x000fe4000001161e */
[----:B0-----:R-:W-:Y:S02]  /*bdea0*/  IADD3 R8, P2, R137, R2, RZ ;  /* 0x0000000289087210 */ /* 0x001fe40007f5e0ff */
[----:B------:R-:W-:-:S03]  /*bdeb0*/  SHF.R.U32.HI R25, RZ, 0x8, R28 ;  /* 0x00000008ff197819 */ /* 0x000fc6000001161c */
[----:B------:R-:W-:Y:S01]  /*bdec0*/  IMAD.X R9, R24, 0x1, R13, P2 ;  /* 0x0000000118097824 */ /* 0x000fe200010e060d */
[----:B------:R-:W-:Y:S02]  /*bded0*/  LOP3.LUT R28, R30, 0xffff, RZ, 0xc0, !PT ;  /* 0x0000ffff1e1c7812 */ /* 0x000fe400078ec0ff */
[----:B------:R-:W-:Y:S02]  /*bdee0*/  LOP3.LUT R25, R25, 0xffff, RZ, 0xc0, !PT ;  /* 0x0000ffff19197812 */ /* 0x000fe400078ec0ff */
[----:B------:R-:W-:Y:S01]  /*bdef0*/  SHF.R.U32.HI R170, RZ, 0x8, R29 ;  /* 0x00000008ffaa7819 */ /* 0x000fe2000001161d */
[----:B------:R0:W-:Y:S01]  /*bdf00*/  STL.64 [R1+0x760], R8 ;  /* 0x0007600801007387 */ /* 0x0001e20000100a00 */
[----:B------:R-:W-:Y:S02]  /*bdf10*/  LOP3.LUT R183, R16, 0xffff, RZ, 0xc0, !PT ;  /* 0x0000ffff10b77812 */ /* 0x000fe400078ec0ff */
[----:B0-----:R-:W-:Y:S02]  /*bdf20*/  PRMT R8, R28, 0x3340, R25 ;  /* 0x000033401c087816 */ /* 0x001fe40000000019 */
[----:B------:R-:W-:-:S03]  /*bdf30*/  PRMT R25, R183, 0x3340, R0 ;  /* 0x00003340b7197816 */ /* 0x000fc60000000000 */
[----:B------:R0:W-:Y:S04]  /*bdf40*/  STL [R1+0xc84], R8 ;  /* 0x000c840801007387 */ /* 0x0001e80000100800 */
[----:B------:R-:W3:Y:S01]  /*bdf50*/  LDL.LU R16, [R1+0x557c] ;  /* 0x00557c0001107983 */ /* 0x000ee20000300800 */
[----:B------:R-:W-:Y:S02]  /*bdf60*/  SHF.R.U32.HI R175, RZ, 0x8, R34 ;  /* 0x00000008ffaf7819 */ /* 0x000fe40000011622 */
[----:B--2---:R-:W-:Y:S02]  /*bdf70*/  LOP3.LUT R30, R144, 0xffff, RZ, 0xc0, !PT ;  /* 0x0000ffff901e7812 */ /* 0x004fe400078ec0ff */
[----:B------:R-:W2:Y:S01]  /*bdf80*/  LDL.LU R144, [R1+0x4a58] ;  /* 0x004a580001907983 */ /* 0x000ea20000300800 */
[----:B----4-:R-:W-:-:S03]  /*bdf90*/  LOP3.LUT R29, R148, 0xffff, RZ, 0xc0, !PT ;  /* 0x0000ffff941d7812 */ /* 0x010fc600078ec0ff */
[----:B------:R-:W4:Y:S01]  /*bdfa0*/  LDL.LU R148, [R1+0x4828] ;  /* 0x0048280001947983 */ /* 0x000f220000300800 */
[----:B------:R-:W-:-:S04]  /*bdfb0*/  PRMT R28, R30, 0x3340, R29 ;  /* 0x000033401e1c7816 */ /* 0x000fc8000000001d */
[----:B0-----:R-:W-:-:S05]  /*bdfc0*/  PRMT R8, R28, 0x5410, R25 ;  /* 0x000054101c087816 */ /* 0x001fca0000000019 */
[----:B------:R0:W-:Y:S01]  /*bdfd0*/  STL [R1+0x4870], R8 ;  /* 0x0048700801007387 */ /* 0x0001e20000100800 */
[----:B------:R-:W-:Y:S02]  /*bdfe0*/  SHF.R.U32.HI R28, RZ, 0x8, R30 ;  /* 0x00000008ff1c7819 */ /* 0x000fe4000001161e */
[----:B------:R-:W-:Y:S02]  /*bdff0*/  SHF.R.U32.HI R25, RZ, 0x8, R29 ;  /* 0x00000008ff197819 */ /* 0x000fe4000001161d */
[----:B0-----:R-:W-:Y:S02]  /*be000*/  IADD3 R8, P2, R137, R0, RZ ;  /* 0x0000000089087210 */ /* 0x001fe40007f5e0ff */
[----:B------:R-:W-:-:S03]  /*be010*/  LOP3.LUT R28, R28, 0xffff, RZ, 0xc0, !PT ;  /* 0x0000ffff1c1c7812 */ /* 0x000fc600078ec0ff */
[----:B------:R-:W-:Y:S01]  /*be020*/  IMAD.X R9, R24, 0x1, R7, P2 ;  /* 0x0000000118097824 */ /* 0x000fe200010e0607 */
[----:B------:R-:W-:-:S04]  /*be030*/  LOP3.LUT R25, R25, 0xffff, RZ, 0xc0, !PT ;  /* 0x0000ffff19197812 */ /* 0x000fc800078ec0ff */
[----:B------:R0:W-:Y:S02]  /*be040*/  STL.64 [R1+0x758], R8 ;  /* 0x0007580801007387 */ /* 0x0001e40000100a00 */
        /* <DEDUP_REMOVED lines=24> */
[----:B0-----:R-:W-:-:S05]  /*be1d0*/  PRMT R8, R25, 0x3340, R24 ;  /* 0x0000334019087816 */ /* 0x001fca0000000018 */
[----:B------:R0:W-:Y:S04]  /*be1e0*/  STL [R1+0xc80], R8 ;  /* 0x000c800801007387 */ /* 0x0001e80000100800 */
[----:B------:R-:W3:Y:S01]  /*be1f0*/  LDL.LU R16, [R1+0x5578] ;  /* 0x0055780001107983 */ /* 0x000ee20000300800 */
[----:B------:R-:W-:Y:S02]  /*be200*/  PRMT R24, R30, 0x3340, R0 ;  /* 0x000033401e187816 */ /* 0x000fe40000000000 */
[----:B------:R-:W-:Y:S02]  /*be210*/  SHF.R.U32.HI R168, RZ, 0x8, R34 ;  /* 0x00000008ffa87819 */ /* 0x000fe40000011622 */
        /* <DEDUP_REMOVED lines=13> */
[----:B---3--:R-:W-:Y:S02]  /*be2f0*/  LOP3.LUT R29, R136, 0xffff, RZ, 0xc0, !PT ;  /* 0x0000ffff881d7812 */ /* 0x008fe400078ec0ff */
[----:B------:R-:W-:-:S04]  /*be300*/  LOP3.LUT R34, R152, 0xffff, RZ, 0xc0, !PT ;  /* 0x0000ffff98227812 */ /* 0x000fc800078ec0ff */
[----:B------:R-:W-:Y:S02]  /*be310*/  PRMT R24, R34, 0x3340, R0 ;  /* 0x0000334022187816 */ /* 0x000fe40000000000 */
[----:B------:R-:W-:-:S04]  /*be320*/  LOP3.LUT R28, R18, 0xffff, RZ, 0xc0, !PT ;  /* 0x0000ffff121c7812 */ /* 0x000fc800078ec0ff */
[----:B------:R-:W-:-:S04]  /*be330*/  PRMT R25, R29, 0x3340, R28 ;  /* 0x000033401d197816 */ /* 0x000fc8000000001c */
[----:B------:R-:W-:-:S05]  /*be340*/  PRMT R10, R25, 0x5410, R24 ;  /* 0x00005410190a7816 */ /* 0x000fca0000000018 */
[----:B------:R-:W-:Y:S04]  /*be350*/  STL [R1+0x4834], R10 ;  /* 0x0048340a01007387 */ /* 0x000fe80000100800 */
[----:B------:R-:W3:Y:S04]  /*be360*/  LDL.LU R136, [R1+0x4ee8] ;  /* 0x004ee80001887983 */ /* 0x000ee80000300800 */
[----:B------:R-:W3:Y:S04]  /*be370*/  LDL.LU R152, [R1+0x4688] ;  /* 0x0046880001987983 */ /* 0x000ee80000300800 */
[----:B------:R-:W3:Y:S01]  /*be380*/  LDL.LU R18, [R1+0x4920] ;  /* 0x0049200001127983 */ /* 0x000ee20000300800 */
[----:B------:R-:W-:-:S02]  /*be390*/  SHF.R.S32.HI R24, RZ, 0x1f, R138 ;  /* 0x0000001fff187819 */ /* 0x000fc4000001148a */
[----:B0-----:R-:W-:Y:S02]  /*be3a0*/  IADD3 R8, P2, R138, R2, RZ ;  /* 0x000000028a087210 */ /* 0x001fe40007f5e0ff */
[----:B------:R-:W-:Y:S02]  /*be3b0*/  SHF.R.U32.HI R29, RZ, 0x8, R29 ;  /* 0x00000008ff1d7819 */ /* 0x000fe4000001161d */
[----:B------:R-:W-:Y:S01]  /*be3c0*/  SHF.R.U32.HI R25, RZ, 0x8, R28 ;  /* 0x00000008ff197819 */ /* 0x000fe2000001161c */
[----:B------:R-:W-:Y:S01]  /*be3d0*/  IMAD.X R9, R24, 0x1, R13, P2 ;  /* 0x0000000118097824 */ /* 0x000fe200010e060d */
[----:B------:R-:W-:Y:S02]  /*be3e0*/  LOP3.LUT R28, R29, 0xffff, RZ, 0xc0, !PT ;  /* 0x0000ffff1d1c7812 */ /* 0x000fe400078ec0ff */
[----:B------:R-:W-:Y:S02]  /*be3f0*/  LOP3.LUT R25, R25, 0xffff, RZ, 0xc0, !PT ;  /* 0x0000ffff19197812 */ /* 0x000fe400078ec0ff */
[----:B------:R-:W-:Y:S01]  /*be400*/  SHF.R.U32.HI R167, RZ, 0x8, R30 ;  /* 0x00000008ffa77819 */ /* 0x000fe2000001161e */
[----:B------:R0:W-:Y:S01]  /*be410*/  STL.64 [R1+0x740], R8 ;  /* 0x0007400801007387 */ /* 0x0001e20000100a00 */
[----:B------:R-:W-:-:S02]  /*be420*/  LOP3.LUT R201, R17, 0xffff, RZ, 0xc0, !PT ;  /* 0x0000ffff11c97812 */ /* 0x000fc400078ec0ff */
[----:B0-----:R-:W-:Y:S02]  /*be430*/  PRMT R8, R28, 0x3340, R25 ;  /* 0x000033401c087816 */ /* 0x001fe40000000019 */
[----:B------:R-:W-:-:S03]  /*be440*/  PRMT R25, R201, 0x3340, R0 ;  /* 0x00003340c9197816 */ /* 0x000fc60000000000 */
[----:B------:R0:W-:Y:S04]  /*be450*/  STL [R1+0x34c], R8 ;  /* 0x00034c0801007387 */ /* 0x0001e80000100800 */
[----:B------:R-:W3:Y:S04]  /*be460*/  LDL.LU R17, [R1+0x5574] ;  /* 0x0055740001117983 */ /* 0x000ee80000300800 */
[----:B------:R-:W3:Y:S01]  /*be470*/  LDL.LU R137, [R1+0x4eec] ;  /* 0x004eec0001897983 */ /* 0x000ee20000300800 */
[----:B------:R-:W-:-:S04]  /*be480*/  SHF.R.U32.HI R166, RZ, 0x8, R34 ;  /* 0x00000008ffa67819 */ /* 0x000fc80000011622 */
[----:B------:R-:W-:-:S04]  /*be490*/  LOP3.LUT R166, R166, 0xffff, RZ, 0xc0, !PT ;  /* 0x0000ffffa6a67812 */ /* 0x000fc800078ec0ff */
[----:B------:R-:W-:Y:S02]  /*be4a0*/  PRMT R166, R166, 0x3340, R0 ;  /* 0x00003340a6a67816 */ /* 0x000fe40000000000 */
[----:B--2---:R-:W-:Y:S02]  /*be4b0*/  LOP3.LUT R30, R144, 0xffff, RZ, 0xc0, !PT ;  /* 0x0000ffff901e7812 */ /* 0x004fe400078ec0ff */
[----:B------:R-:W2:Y:S01]  /*be4c0*/  LDL.LU R144, [R1+0x468c] ;  /* 0x00468c0001907983 */ /* 0x000ea20000300800 */
[----:B----4-:R-:W-:-:S04]  /*be4d0*/  LOP3.LUT R29, R148, 0xffff, RZ, 0xc0, !PT ;  /* 0x0000ffff941d7812 */ /* 0x010fc800078ec0ff */
[----:B------:R-:W-:-:S04]  /*be4e0*/  PRMT R28, R30, 0x3340, R29 ;  /* 0x000033401e1c7816 */ /* 0x000fc8000000001d */
[----:B0-----:R-:W-:-:S05]  /*be4f0*/  PRMT R8, R28, 0x5410, R25 ;  /* 0x000054101c087816 */ /* 0x001fca0000000019 */
[----:B------:R0:W-:Y:S04]  /*be500*/  STL [R1+0x4828], R8 ;  /* 0x0048280801007387 */ /* 0x0001e80000100800 */
[----:B------:R-:W4:Y:S01]  /*be510*/  LDL.LU R148, [R1+0x4938] ;  /* 0x0049380001947983 */ /* 0x000f220000300800 */
[----:B------:R-:W-:Y:S02]  /*be520*/  SHF.R.U32.HI R28, RZ, 0x8, R30 ;  /* 0x00000008ff1c7819 */ /* 0x000fe4000001161e */
[----:B------:R-:W-:Y:S02]  /*be530*/  SHF.R.U32.HI R25, RZ, 0x8, R29 ;  /* 0x00000008ff197819 */ /* 0x000fe4000001161d */
[----:B0-----:R-:W-:Y:S02]  /*be540*/  IADD3 R8, P2, R138, R0, RZ ;  /* 0x000000008a087210 */ /* 0x001fe40007f5e0ff */
[----:B------:R-:W-:-:S03]  /*be550*/  LOP3.LUT R28, R28, 0xffff, RZ, 0xc0, !PT ;  /* 0x0000ffff1c1c7812 */ /* 0x000fc600078ec0ff */
[----:B------:R-:W-:Y:S01]  /*be560*/  IMAD.X R9, R24, 0x1, R7, P2 ;  /* 0x0000000118097824 */ /* 0x000fe200010e0607 */
[----:B------:R-:W-:-:S04]  /*be570*/  LOP3.LUT R25, R25, 0xffff, RZ, 0xc0, !PT ;  /* 0x0000ffff19197812 */ /* 0x000fc800078ec0ff */
[----:B------:R0:W-:Y:S04]  /*be580*/  STL.64 [R1+0x738], R8 ;  /* 0x0007380801007387 */ /* 0x0001e80000100a00 */
[----:B------:R-:W-:Y:S01]  /*be590*/  STL [R1+0x54ac], R166 ;  /* 0x0054aca601007387 */ /* 0x000fe20000100800 */
[----:B0-----:R-:W-:-:S05]  /*be5a0*/  PRMT R8, R28, 0x3340, R25 ;  /* 0x000033401c087816 */ /* 0x001fca0000000019 */
[----:B------:R0:W-:Y:S01]  /*be5b0*/  STL [R1+0xccc], R8 ;  /* 0x000ccc0801007387 */ /* 0x0001e20000100800 */
[----:B---3--:R-:W-:-:S03]  /*be5c0*/  LOP3.LUT R34, R152, 0xffff, RZ, 0xc0, !PT ;  /* 0x0000ffff98227812 */ /* 0x008fc600078ec0ff */
[----:B------:R-:W3:Y:S01]  /*be5d0*/  LDL.LU R152, [R1+0x4abc] ;  /* 0x004abc0001987983 */ /* 0x000ee20000300800 */
[----:B------:R-:W-:-:S03]  /*be5e0*/  LOP3.LUT R29, R18, 0xffff, RZ, 0xc0, !PT ;  /* 0x0000ffff121d7812 */ /* 0x000fc600078ec0ff */
[----:B------:R-:W3:Y:S01]  /*be5f0*/  LDL.LU R18, [R1+0x4850] ;  /* 0x0048500001127983 */ /* 0x000ee20000300800 */
[----:B------:R-:W-:Y:S02]  /*be600*/  LOP3.LUT R30, R136, 0xffff, RZ, 0xc0, !PT ;  /* 0x0000ffff881e7812 */ /* 0x000fe400078ec0ff */
[----:B------:R-:W-:Y:S01]  /*be610*/  PRMT R25, R34, 0x3340, R0 ;  /* 0x0000334022197816 */ /* 0x000fe20000000000 */
[----:B------:R-:W3:Y:S01]  /*be620*/  LDL.LU R136, [R1+0xcbc] ;  /* 0x000cbc0001887983 */ /* 0x000ee20000300800 */
        /* <DEDUP_REMOVED lines=17> */
[----:B--2---:R-:W-:-:S03]  /*be740*/  LOP3.LUT R28, R144, 0xffff, RZ, 0xc0, !PT ;  /* 0x0000ffff901c7812 */ /* 0x004fc600078ec0ff */
[----:B------:R-:W2:Y:S01]  /*be750*/  LDL.LU R144, [R1+0x485c] ;  /* 0x00485c0001907983 */ /* 0x000ea20000300800 */
[----:B------:R-:W-:Y:S02]  /*be760*/  PRMT R24, R28, 0x3340, R0 ;  /* 0x000033401c187816 */ /* 0x000fe40000000000 */
[----:B------:R-:W-:Y:S02]  /*be770*/  SHF.R.U32.HI R165, RZ, 0x8, R28 ;  /* 0x00000008ffa57819 */ /* 0x000fe4000001161c */
[----:B----4-:R-:W-:-:S04]  /*be780*/  LOP3.LUT R29, R148, 0xffff, RZ, 0xc0, !PT ;  /* 0x0000ffff941d7812 */ /* 0x010fc800078ec0ff */
[----:B------:R-:W-:-:S04]  /*be790*/  PRMT R25, R30, 0x3340, R29 ;  /* 0x000033401e197816 */ /* 0x000fc8000000001d */
[----:B0-----:R-:W-:Y:S02]  /*be7a0*/  PRMT R8, R25, 0x5410, R24 ;  /* 0x0000541019087816 */ /* 0x001fe40000000018 */
[----:B------:R-:W-:Y:S02]  /*be7b0*/  SHF.R.U32.HI R25, RZ, 0x8, R30 ;  /* 0x00000008ff197819 */ /* 0x000fe4000001161e */
[----:B------:R-:W-:Y:S02]  /*be7c0*/  SHF.R.U32.HI R24, RZ, 0x8, R29 ;  /* 0x00000008ff187819 */ /* 0x000fe4000001161d */
[----:B------:R-:W-:Y:S02]  /*be7d0*/  LOP3.LUT R165, R165, 0xffff, RZ, 0xc0, !PT ;  /* 0x0000ffffa5a57812 */ /* 0x000fe400078ec0ff */
[----:B------:R-:W-:Y:S02]  /*be7e0*/  LOP3.LUT R25, R25, 0xffff, RZ, 0xc0, !PT ;  /* 0x0000ffff19197812 */ /* 0x000fe400078ec0ff */
[----:B------:R-:W-:Y:S01]  /*be7f0*/  LOP3.LUT R24, R24, 0xffff, RZ, 0xc0, !PT ;  /* 0x0000ffff18187812 */ /* 0x000fe200078ec0ff */
[----:B------:R0:W-:Y:S01]  /*be800*/  STL [R1+0x4818], R8 ;  /* 0x0048180801007387 */ /* 0x0001e20000100800 */
[----:B------:R-:W-:-:S02]  /*be810*/  PRMT R165, R165, 0x3340, R0 ;  /* 0x00003340a5a57816 */ /* 0x000fc40000000000 */
[----:B------:R-:W-:-:S03]  /*be820*/  LOP3.LUT R30, R16, 0xffff, RZ, 0xc0, !PT ;  /* 0x0000ffff101e7812 */ /* 0x000fc600078ec0ff */
[----:B------:R-:W-:Y:S01]  /*be830*/  STL [R1+0x54a8], R165 ;  /* 0x0054a8a501007387 */ /* 0x000fe20000100800 */
[----:B0-----:R-:W-:-:S05]  /*be840*/  PRMT R8, R25, 0x3340, R24 ;  /* 0x0000334019087816 */ /* 0x001fca0000000018 */
[----:B------:R0:W-:Y:S04]  /*be850*/  STL [R1+0x340], R8 ;  /* 0x0003400801007387 */ /* 0x0001e80000100800 */
[----:B------:R-:W4:Y:S04]  /*be860*/  LDL.LU R16, [R1+0x5570] ;  /* 0x0055700001107983 */ /* 0x000f280000300800 */
[----:B------:R-:W4:Y:S01]  /*be870*/  LDL.LU R148, [R1+0x4f00] ;  /* 0x004f000001947983 */ /* 0x000f220000300800 */
[----:B---3--:R-:W-:-:S03]  /*be880*/  LOP3.LUT R29, R152, 0xffff, RZ, 0xc0, !PT ;  /* 0x0000ffff981d7812 */ /* 0x008fc600078ec0ff */
[----:B------:R-:W3:Y:S01]  /*be890*/  LDL.LU R152, [R1+0x4694] ;  /* 0x0046940001987983 */ /* 0x000ee20000300800 */
[----:B------:R-:W-:-:S03]  /*be8a0*/  LOP3.LUT R28, R18, 0xffff, RZ, 0xc0, !PT ;  /* 0x0000ffff121c7812 */ /* 0x000fc600078ec0ff */
[----:B------:R-:W3:Y:S01]  /*be8b0*/  LDL.LU R18, [R1+0x4970] ;  /* 0x0049700001127983 */ /* 0x000ee20000300800 */
[----:B------:R-:W-:Y:S02]  /*be8c0*/  PRMT R24, R30, 0x3340, R0 ;  /* 0x000033401e187816 */ /* 0x000fe40000000000 */
[----:B------:R-:W-:Y:S02]  /*be8d0*/  PRMT R25, R29, 0x3340, R28 ;  /* 0x000033401d197816 */ /* 0x000fe4000000001c */
[----:B0-----:R-:W-:Y:S02]  /*be8e0*/  IADD3 R8, P2, R136, R2, RZ ;  /* 0x0000000288087210 */ /* 0x001fe40007f5e0ff */
[----:B------:R-:W-:Y:S02]  /*be8f0*/  PRMT R10, R25, 0x5410, R24 ;  /* 0x00005410190a7816 */ /* 0x000fe40000000018 */
[----:B------:R-:W-:Y:S02]  /*be900*/  SHF.R.S32.HI R24, RZ, 0x1f, R136 ;  /* 0x0000001fff187819 */ /* 0x000fe40000011488 */
[----:B------:R-:W-:-:S02]  /*be910*/  SHF.R.U32.HI R164, RZ, 0x8, R34 ;  /* 0x00000008ffa47819 */ /* 0x000fc40000011622 */
[----:B------:R-:W-:Y:S02]  /*be920*/  SHF.R.U32.HI R29, RZ, 0x8, R29 ;  /* 0x00000008ff1d7819 */ /* 0x000fe4000001161d */
[----:B------:R-:W-:Y:S01]  /*be930*/  SHF.R.U32.HI R25, RZ, 0x8, R28 ;  /* 0x00000008ff197819 */ /* 0x000fe2000001161c */
[----:B------:R-:W-:Y:S01]  /*be940*/  IMAD.X R9, R24, 0x1, R13, P2 ;  /* 0x0000000118097824 */ /* 0x000fe200010e060d */
[----:B------:R-:W-:Y:S02]  /*be950*/  LOP3.LUT R164, R164, 0xffff, RZ, 0xc0, !PT ;  /* 0x0000ffffa4a47812 */ /* 0x000fe400078ec0ff */
[----:B------:R-:W-:Y:S02]  /*be960*/  LOP3.LUT R28, R29, 0xffff, RZ, 0xc0, !PT ;  /* 0x0000ffff1d1c7812 */ /* 0x000fe400078ec0ff */
[----:B------:R-:W-:Y:S01]  /*be970*/  LOP3.LUT R25, R25, 0xffff, RZ, 0xc0, !PT ;  /* 0x0000ffff19197812 */ /* 0x000fe200078ec0ff */
[----:B------:R-:W-:Y:S01]  /*be980*/  STL [R1+0x47e8], R10 ;  /* 0x0047e80a01007387 */ /* 0x000fe20000100800 */
[----:B------:R-:W-:-:S03]  /*be990*/  PRMT R164, R164, 0x3340, R0 ;  /* 0x00003340a4a47816 */ /* 0x000fc60000000000 */
[----:B------:R0:W-:Y:S04]  /*be9a0*/  STL.64 [R1+0x720], R8 ;  /* 0x0007200801007387 */ /* 0x0001e80000100a00 */
[----:B------:R-:W-:Y:S01]  /*be9b0*/  STL [R1+0x54a4], R164 ;  /* 0x0054a4a401007387 */ /* 0x000fe20000100800 */
[----:B0-----:R-:W-:-:S05]  /*be9c0*/  PRMT R8, R28, 0x3340, R25 ;  /* 0x000033401c087816 */ /* 0x001fca0000000019 */
[----:B------:R0:W-:Y:S04]  /*be9d0*/  STL [R1+0x33c], R8 ;  /* 0x00033c0801007387 */ /* 0x0001e80000100800 */
[----:B------:R-:W3:Y:S01]  /*be9e0*/  LDL.LU R138, [R1+0x4b14] ;  /* 0x004b1400018a7983 */ /* 0x000ee20000300800 */
[----:B------:R-:W-:-:S03]  /*be9f0*/  LOP3.LUT R122, R137, 0xffff, RZ, 0xc0, !PT ;  /* 0x0000ffff897a7812 */ /* 0x000fc600078ec0ff */
[----:B------:R-:W3:Y:S01]  /*bea00*/  LDL.LU R137, [R1+0x486c] ;  /* 0x00486c0001897983 */ /* 0x000ee20000300800 */
[----:B------:R-:W-:Y:S02]  /*bea10*/  SHF.R.U32.HI R163, RZ, 0x8, R30 ;  /* 0x00000008ffa37819 */ /* 0x000fe4000001161e */
[----:B------:R-:W-:Y:S02]  /*bea20*/  SHF.R.U32.HI R28, RZ, 0x8, R122 ;  /* 0x00000008ff1c7819 */ /* 0x000fe4000001167a */
[----:B------:R-:W-:Y:S02]  /*bea30*/  LOP3.LUT R163, R163, 0xffff, RZ, 0xc0, !PT ;  /* 0x0000ffffa3a37812 */ /* 0x000fe400078ec0ff */
[----:B------:R-:W-:Y:S02]  /*bea40*/  LOP3.LUT R28, R28, 0xffff, RZ, 0xc0, !PT ;  /* 0x0000ffff1c1c7812 */ /* 0x000fe400078ec0ff */
[----:B------:R-:W-:-:S05]  /*bea50*/  PRMT R163, R163, 0x3340, R0 ;  /* 0x00003340a3a37816 */ /* 0x000fca0000000000 */
[----:B------:R-:W-:Y:S01]  /*bea60*/  STL [R1+0x54a0], R163 ;  /* 0x0054a0a301007387 */ /* 0x000fe20000100800 */
[----:B--2---:R-:W-:-:S04]  /*bea70*/  LOP3.LUT R119, R144, 0xffff, RZ, 0xc0, !PT ;  /* 0x0000ffff90777812 */ /* 0x004fc800078ec0ff */
[----:B------:R-:W-:-:S04]  /*bea80*/  SHF.R.U32.HI R25, RZ, 0x8, R119 ;  /* 0x00000008ff197819 */ /* 0x000fc80000011677 */
[----:B------:R-:W-:-:S04]  /*bea90*/  LOP3.LUT R25, R25, 0xffff, RZ, 0xc0, !PT ;  /* 0x0000ffff19197812 */ /* 0x000fc800078ec0ff */
[----:B------:R-:W-:-:S05]  /*beaa0*/  PRMT R222, R28, 0x3340, R25 ;  /* 0x000033401cde7816 */ /* 0x000fca0000000019 */
[----:B------:R-:W-:Y:S04]  /*beab0*/  STL [R1+0x5414], R222 ;  /* 0x005414de01007387 */ /* 0x000fe80000100800 */
[----:B------:R-:W2:Y:S01]  /*beac0*/  LDL.LU R144, [R1+0x4f04] ;  /* 0x004f040001907983 */ /* 0x000ea20000300800 */
[----:B----4-:R-:W-:-:S03]  /*bead0*/  LOP3.LUT R34, R148, 0xffff, RZ, 0xc0, !PT ;  /* 0x0000ffff94227812 */ /* 0x010fc600078ec0ff */
[----:B------:R-:W4:Y:S01]  /*beae0*/  LDL.LU R148, [R1+0x4690] ;  /* 0x0046900001947983 */ /* 0x000f220000300800 */
[----:B---3--:R-:W-:Y:S02]  /*beaf0*/  LOP3.LUT R29, R152, 0xffff, RZ, 0xc0, !PT ;  /* 0x0000ffff981d7812 */ /* 0x008fe400078ec0ff */
[----:B------:R-:W-:Y:S02]  /*beb00*/  LOP3.LUT R30, R18, 0xffff, RZ, 0xc0, !PT ;  /* 0x0000ffff121e7812 */ /* 0x000fe400078ec0ff */
[----:B------:R-:W-:Y:S02]  /*beb10*/  PRMT R25, R29, 0x3340, R0 ;  /* 0x000033401d197816 */ /* 0x000fe40000000000 */
[----:B------:R-:W-:-:S04]  /*beb20*/  PRMT R28, R34, 0x3340, R30 ;  /* 0x00003340221c7816 */ /* 0x000fc8000000001e */
[----:B0-----:R-:W-:-:S05]  /*beb30*/  PRMT R8, R28, 0x5410, R25 ;  /* 0x000054101c087816 */ /* 0x001fca0000000019 */
[----:B------:R0:W-:Y:S04]  /*beb40*/  STL [R1+0x47d0], R8 ;  /* 0x0047d00801007387 */ /* 0x0001e80000100800 */
[----:B------:R-:W3:Y:S01]  /*beb50*/  LDL.LU R152, [R1+0x498c] ;  /* 0x00498c0001987983 */ /* 0x000ee20000300800 */
[----:B------:R-:W-:Y:S02]  /*beb60*/  SHF.R.U32.HI R28, RZ, 0x8, R34 ;  /* 0x00000008ff1c7819 */ /* 0x000fe40000011622 */
[----:B------:R-:W-:Y:S02]  /*beb70*/  SHF.R.U32.HI R25, RZ, 0x8, R30 ;  /* 0x00000008ff197819 */ /* 0x000fe4000001161e */
[----:B0-----:R-:W-:Y:S02]  /*beb80*/  IADD3 R8, P2, R136, R0, RZ ;  /* 0x0000000088087210 */ /* 0x001fe40007f5e0ff */
[----:B------:R-:W-:-:S03]  /*beb90*/  LOP3.LUT R28, R28, 0xffff, RZ, 0xc0, !PT ;  /* 0x0000ffff1c1c7812 */ /* 0x000fc600078ec0ff */
[----:B------:R-:W-:Y:S01]  /*beba0*/  IMAD.X R9, R24, 0x1, R7, P2 ;  /* 0x0000000118097824 */ /* 0x000fe200010e0607 */
[----:B------:R-:W-:Y:S02]  /*bebb0*/  LOP3.LUT R25, R25, 0xffff, RZ, 0xc0, !PT ;  /* 0x0000ffff19197812 */ /* 0x000fe400078ec0ff */
[----:B------:R-:W-:Y:S02]  /*bebc0*/  SHF.R.U32.HI R162, RZ, 0x8, R29 ;  /* 0x00000008ffa27819 */ /* 0x000fe4000001161d */
[----:B------:R0:W-:Y:S01]  /*bebd0*/  STL.64 [R1+0x718], R8 ;  /* 0x0007180801007387 */ /* 0x0001e20000100a00 */
[----:B------:R-:W-:Y:S02]  /*bebe0*/  LOP3.LUT R34, R16, 0xffff, RZ, 0xc0, !PT ;  /* 0x0000ffff10227812 */ /* 0x000fe400078ec0ff */
[----:B------:R-:W-:Y:S01]  /*bebf0*/  LOP3.LUT R162, R162, 0xffff, RZ, 0xc0, !PT ;  /* 0x0000ffffa2a27812 */ /* 0x000fe200078ec0ff */
[----:B------:R-:W3:Y:S01]  /*bec00*/  LDL.LU R18, [R1+0xcb8] ;  /* 0x000cb80001127983 */ /* 0x000ee20000300800 */
[----:B0-----:R-:W-:-:S02]  /*bec10*/  PRMT R8, R28, 0x3340, R25 ;  /* 0x000033401c087816 */ /* 0x001fc40000000019 */
[----:B------:R-:W-:Y:S02]  /*bec20*/  LOP3.LUT R30, R138, 0xffff, RZ, 0xc0, !PT ;  /* 0x0000ffff8a1e7812 */ /* 0x000fe400078ec0ff */
[--C-:B------:R-:W-:Y:S01]  /*bec30*/  PRMT R25, R34, 0x3340, R0.reuse ;  /* 0x0000334022197816 */ /* 0x100fe20000000000 */
[----:B------:R0:W-:Y:S01]  /*bec40*/  STL [R1+0x338], R8 ;  /* 0x0003380801007387 */ /* 0x0001e20000100800 */
[----:B------:R-:W-:Y:S02]  /*bec50*/  PRMT R162, R162, 0x3340, R0 ;  /* 0x00003340a2a27816 */ /* 0x000fe40000000000 */
[----:B------:R-:W-:Y:S02]  /*bec60*/  LOP3.LUT R29, R137, 0xffff, RZ, 0xc0, !PT ;  /* 0x0000ffff891d7812 */ /* 0x000fe400078ec0ff */
[----:B0-----:R-:W-:Y:S02]  /*bec70*/  IADD3 R8, P2, R136, R6, RZ ;  /* 0x0000000688087210 */ /* 0x001fe40007f5e0ff */
[----:B------:R-:W-:Y:S01]  /*bec80*/  PRMT R28, R30, 0x3340, R29 ;  /* 0x000033401e1c7816 */ /* 0x000fe2000000001d */
[----:B------:R-:W-:Y:S02]  /*bec90*/  STL [R1+0x549c], R162 ;  /* 0x00549ca201007387 */ /* 0x000fe40000100800 */
[----:B------:R-:W-:Y:S01]  /*beca0*/  IMAD.X R9, R24, 0x1, R5, P2 ;  /* 0x0000000118097824 */ /* 0x000fe200010e0605 */
[----:B------:R-:W-:Y:S01]  /*becb0*/  PRMT R10, R28, 0x5410, R25 ;  /* 0x000054101c0a7816 */ /* 0x000fe20000000019 */
[----:B------:R-:W3:Y:S04]  /*becc0*/  LDL.LU R16, [R1+0x556c] ;  /* 0x00556c0001107983 */ /* 0x000ee80000300800 */
[----:B------:R-:W-:Y:S04]  /*becd0*/  STL [R1+0x47a8], R10 ;  /* 0x0047a80a01007387 */ /* 0x000fe80000100800 */
[----:B------:R0:W-:Y:S01]  /*bece0*/  STL.64 [R1+0x710], R8 ;  /* 0x0007100801007387 */ /* 0x0001e20000100a00 */
[----:B------:R-:W-:-:S03]  /*becf0*/  SHF.R.U32.HI R25, RZ, 0x8, R30 ;  /* 0x00000008ff197819 */ /* 0x000fc6000001161e */
[----:B------:R-:W3:Y:S01]  /*bed00*/  LDL.LU R43, [R1+0x4b40] ;  /* 0x004b4000012b7983 */ /* 0x000ee20000300800 */
[----:B0-----:R-:W-:-:S03]  /*bed10*/  IADD3 R8, P2, R136, R4, RZ ;  /* 0x0000000488087210 */ /* 0x001fc60007f5e0ff */
[----:B------:R-:W3:Y:S02]  /*bed20*/  LDL.LU R139, [R1+0x4888] ;  /* 0x00488800018b7983 */ /* 0x000ee40000300800 */
[----:B------:R-:W-:Y:S01]  /*bed30*/  IMAD.X R9, R24, 0x1, R3, P2 ;  /* 0x0000000118097824 */ /* 0x000fe200010e0603 */
[----:B------:R-:W-:Y:S02]  /*bed40*/  SHF.R.U32.HI R24, RZ, 0x8, R29 ;  /* 0x00000008ff187819 */ /* 0x000fe4000001161d */
[----:B------:R-:W-:Y:S02]  /*bed50*/  LOP3.LUT R25, R25, 0xffff, RZ, 0xc0, !PT ;  /* 0x0000ffff19197812 */ /* 0x000fe400078ec0ff */
[----:B------:R-:W-:Y:S01]  /*bed60*/  LOP3.LUT R24, R24, 0xffff, RZ, 0xc0, !PT ;  /* 0x0000ffff18187812 */ /* 0x000fe200078ec0ff */
[----:B------:R0:W-:Y:S03]  /*bed70*/  STL.64 [R1+0x708], R8 ;  /* 0x0007080801007387 */ /* 0x0001e60000100a00 */
[----:B0-----:R-:W-:-:S05]  /*bed80*/  PRMT R8, R25, 0x3340, R24 ;  /* 0x0000334019087816 */ /* 0x001fca0000000018 */
[----:B------:R0:W-:Y:S04]  /*bed90*/  STL [R1+0x334], R8 ;  /* 0x0003340801007387 */ /* 0x0001e80000100800 */
[----:B------:R-:W3:Y:S04]  /*beda0*/  LDL.LU R138, [R1+0x4f14] ;  /* 0x004f1400018a7983 */ /* 0x000ee80000300800 */
[----:B------:R-:W3:Y:S04]  /*bedb0*/  LDL.LU R137, [R1+0x4698] ;  /* 0x0046980001897983 */ /* 0x000ee80000300800 */
[----:B------:R-:W3:Y:S01]  /*bedc0*/  LDL.LU R136, [R1+0x49c0] ;  /* 0x0049c00001887983 */ /* 0x000ee20000300800 */
[----:B------:R-:W-:-:S04]  /*bedd0*/  SHF.R.U32.HI R161, RZ, 0x8, R34 ;  /* 0x00000008ffa17819 */ /* 0x000fc80000011622 */
[----:B------:R-:W-:-:S04]  /*bede0*/  LOP3.LUT R161, R161, 0xffff, RZ, 0xc0, !PT ;  /* 0x0000ffffa1a17812 */ /* 0x000fc800078ec0ff */
[----:B------:R-:W-:Y:S02]  /*bedf0*/  PRMT R161, R161, 0x3340, R0 ;  /* 0x00003340a1a17816 */ /* 0x000fe40000000000 */
[----:B--2---:R-:W-:Y:S02]  /*bee00*/  LOP3.LUT R29, R144, 0xffff, RZ, 0xc0, !PT ;  /* 0x0000ffff901d7812 */ /* 0x004fe400078ec0ff */
[----:B----4-:R-:W-:-:S04]  /*bee10*/  LOP3.LUT R30, R148, 0xffff, RZ, 0xc0, !PT ;  /* 0x0000ffff941e7812 */ /* 0x010fc800078ec0ff */
[----:B------:R-:W-:Y:S02]  /*bee20*/  PRMT R24, R30, 0x3340, R0 ;  /* 0x000033401e187816 */ /* 0x000fe40000000000 */
[----:B---3--:R-:W-:-:S04]  /*bee30*/  LOP3.LUT R28, R152, 0xffff, RZ, 0xc0, !PT ;  /* 0x0000ffff981c7812 */ /* 0x008fc800078ec0ff */
[----:B------:R-:W-:-:S04]  /*bee40*/  PRMT R25, R29, 0x3340, R28 ;  /* 0x000033401d197816 */ /* 0x000fc8000000001c */
[----:B0-----:R-:W-:Y:S02]  /*bee50*/  PRMT R8, R25, 0x5410, R24 ;  /* 0x0000541019087816 */ /* 0x001fe40000000018 */
[----:B------:R-:W-:Y:S02]  /*bee60*/  SHF.R.U32.HI R25, RZ, 0x8, R29 ;  /* 0x00000008ff197819 */ /* 0x000fe4000001161d */
[----:B------:R-:W-:Y:S02]  /*bee70*/  SHF.R.U32.HI R24, RZ, 0x8, R28 ;  /* 0x00000008ff187819 */ /* 0x000fe4000001161c */
[----:B------:R-:W-:Y:S02]  /*bee80*/  LOP3.LUT R25, R25, 0xffff, RZ, 0xc0, !PT ;  /* 0x0000ffff19197812 */ /* 0x000fe400078ec0ff */
[----:B------:R-:W-:Y:S01]  /*bee90*/  LOP3.LUT R24, R24, 0xffff, RZ, 0xc0, !PT ;  /* 0x0000ffff18187812 */ /* 0x000fe200078ec0ff */
[----:B------:R0:W-:Y:S03]  /*beea0*/  STL [R1+0x47a0], R8 ;  /* 0x0047a00801007387 */ /* 0x0001e60000100800 */
[----:B------:R-:W-:Y:S01]  /*beeb0*/  PRMT R10, R25, 0x3340, R24 ;  /* 0x00003340190a7816 */ /* 0x000fe20000000018 */
[----:B------:R-:W-:Y:S04]  /*beec0*/  STL [R1+0x5498], R161 ;  /* 0x005498a101007387 */ /* 0x000fe80000100800 */
[----:B------:R-:W-:Y:S04]  /*beed0*/  STL [R1+0x330], R10 ;  /* 0x0003300a01007387 */ /* 0x000fe80000100800 */
[----:B------:R-:W2:Y:S04]  /*beee0*/  LDL.LU R144, [R1+0x4b58] ;  /* 0x004b580001907983 */ /* 0x000ea80000300800 */
[----:B------:R-:W3:Y:S04]  /*beef0*/  LDL.LU R148, [R1+0x44] ;  /* 0x0000440001947983 */ /* 0x000ee80000300800 */
[----:B------:R-:W4:Y:S01]  /*bef00*/  LDL.LU R152, [R1+0x4894] ;  /* 0x0048940001987983 */ /* 0x000f220000300800 */
[----:B------:R-:W-:-:S02]  /*bef10*/  SHF.R.S32.HI R24, RZ, 0x1f, R18 ;  /* 0x0000001fff187819 */ /* 0x000fc40000011412 */
[----:B0-----:R-:W-:Y:S02]  /*bef20*/  IADD3 R8, P2, R18, R2, RZ ;  /* 0x0000000212087210 */ /* 0x001fe40007f5e0ff */
[----:B------:R-:W-:Y:S02]  /*bef30*/  SHF.R.U32.HI R190, RZ, 0x8, R160 ;  /* 0x00000008ffbe7819 */ /* 0x000fe400000116a0 */
[----:B------:R-:W-:Y:S01]  /*bef40*/  SHF.R.U32.HI R160, RZ, 0x8, R30 ;  /* 0x00000008ffa07819 */ /* 0x000fe2000001161e */
[----:B------:R-:W-:Y:S01]  /*bef50*/  IMAD.X R9, R24, 0x1, R13, P2 ;  /* 0x0000000118097824 */ /* 0x000fe200010e060d */
[----:B------:R-:W-:Y:S02]  /*bef60*/  SHF.R.U32.HI R169, RZ, 0x8, R37 ;  /* 0x00000008ffa97819 */ /* 0x000fe40000011625 */
[----:B------:R-:W-:Y:S02]  /*bef70*/  LOP3.LUT R160, R160, 0xffff, RZ, 0xc0, !PT ;  /* 0x0000ffffa0a07812 */ /* 0x000fe400078ec0ff */
[----:B------:R0:W-:Y:S02]  /*bef80*/  STL.64 [R1+0x700], R8 ;  /* 0x0007000801007387 */ /* 0x0001e40000100a00 */
[----:B------:R-:W-:-:S02]  /*bef90*/  PRMT R160, R160, 0x3340, R0 ;  /* 0x00003340a0a07816 */ /* 0x000fc40000000000 */
[----:B------:R-:W-:-:S04]  /*befa0*/  LOP3.LUT R28, R43, 0xffff, RZ, 0xc0, !PT ;  /* 0x0000ffff2b1c7812 */ /* 0x000fc800078ec0ff */
[----:B------:R-:W-:Y:S02]  /*befb0*/  SHF.R.U32.HI R29, RZ, 0x8, R28 ;  /* 0x00000008ff1d7819 */ /* 0x000fe4000001161c */
[----:B------:R-:W-:-:S04]  /*befc0*/  LOP3.LUT R25, R139, 0xffff, RZ, 0xc0, !PT ;  /* 0x0000ffff8b197812 */ /* 0x000fc800078ec0ff */
[--C-:B------:R-:W-:Y:S02]  /*befd0*/  PRMT R113, R28, 0x3340, R25.reuse ;  /* 0x000033401c717816 */ /* 0x100fe40000000019 */
[----:B------:R-:W-:Y:S02]  /*befe0*/  SHF.R.U32.HI R25, RZ, 0x8, R25 ;  /* 0x00000008ff197819 */ /* 0x000fe40000011619 */
[----:B------:R-:W-:Y:S02]  /*beff0*/  LOP3.LUT R28, R29, 0xffff, RZ, 0xc0, !PT ;  /* 0x0000ffff1d1c7812 */ /* 0x000fe400078ec0ff */
[----:B------:R-:W-:Y:S02]  /*bf000*/  LOP3.LUT R25, R25, 0xffff, RZ, 0xc0, !PT ;  /* 0x0000ffff19197812 */ /* 0x000fe400078ec0ff */
[----:B------:R-:W-:Y:S02]  /*bf010*/  LOP3.LUT R116, R17, 0xffff, RZ, 0xc0, !PT ;  /* 0x0000ffff11747812 */ /* 0x000fe400078ec0ff */
[----:B0-----:R-:W-:Y:S01]  /*bf020*/  PRMT R8, R28, 0x3340, R25 ;  /* 0x000033401c087816 */ /* 0x001fe20000000019 */
[----:B------:R-:W-:Y:S01]  /*bf030*/  STL [R1+0x5494], R160 ;  /* 0x005494a001007387 */ /* 0x000fe20000100800 */
[----:B------:R-:W-:-:S02]  /*bf040*/  LOP3.LUT R111, R159, 0xffff, RZ, 0xc0, !PT ;  /* 0x0000ffff9f6f7812 */ /* 0x000fc400078ec0ff */
[----:B------:R-:W-:Y:S01]  /*bf050*/  SHF.R.U32.HI R159, RZ, 0x8, R116 ;  /* 0x00000008ff9f7819 */ /* 0x000fe20000011674 */
[----:B------:R0:W-:Y:S01]  /*bf060*/  STL [R1+0x25c], R8 ;  /* 0x00025c0801007387 */ /* 0x0001e20000100800 */
[----:B------:R-:W-:-:S03]  /*bf070*/  LOP3.LUT R30, R138, 0xffff, RZ, 0xc0, !PT ;  /* 0x0000ffff8a1e7812 */ /* 0x000fc600078ec0ff */
[----:B------:R-:W4:Y:S01]  /*bf080*/  LDL.LU R17, [R1+0x5568] ;  /* 0x0055680001117983 */ /* 0x000f220000300800 */
[----:B------:R-:W-:Y:S02]  /*bf090*/  LOP3.LUT R37, R137, 0xffff, RZ, 0xc0, !PT ;  /* 0x0000ffff89257812 */ /* 0x000fe400078ec0ff */
[----:B------:R-:W-:Y:S02]  /*bf0a0*/  LOP3.LUT R29, R136, 0xffff, RZ, 0xc0, !PT ;  /* 0x0000ffff881d7812 */ /* 0x000fe400078ec0ff */
[----:B------:R-:W-:Y:S02]  /*bf0b0*/  PRMT R25, R37, 0x3340, R0 ;  /* 0x0000334025197816 */ /* 0x000fe40000000000 */
        /* <DEDUP_REMOVED lines=8> */
[----:B------:R-:W-:-:S05]  /*bf140*/  PRMT R159, R159, 0x3340, R0 ;  /* 0x000033409f9f7816 */ /* 0x000fca0000000000 */
[----:B------:R-:W-:Y:S01]  /*bf150*/  STL [R1+0x5490], R159 ;  /* 0x0054909f01007387 */ /* 0x000fe20000100800 */
[----:B0-----:R-:W-:-:S03]  /*bf160*/  PRMT R8, R28, 0x3340, R25 ;  /* 0x000033401c087816 */ /* 0x001fc60000000019 */
[----:B------:R-:W4:Y:S04]  /*bf170*/  LDL.LU R137, [R1+0x4f24] ;  /* 0x004f240001897983 */ /* 0x000f280000300800 */
[----:B------:R0:W-:Y:S04]  /*bf180*/  STL [R1+0x258], R8 ;  /* 0x0002580801007387 */ /* 0x0001e80000100800 */
[----:B------:R-:W4:Y:S01]  /*bf190*/  LDL.LU R136, [R1+0x469c] ;  /* 0x00469c0001887983 */ /* 0x000f220000300800 */
[----:B0-----:R-:W-:-:S05]  /*bf1a0*/  IADD3 R8, P2, R18, R0, RZ ;  /* 0x0000000012087210 */ /* 0x001fca0007f5e0ff */
[----:B------:R-:W-:Y:S01]  /*bf1b0*/  IMAD.X R9, R24, 0x1, R7, P2 ;  /* 0x0000000118097824 */ /* 0x000fe200010e0607 */
[----:B--2---:R-:W-:Y:S02]  /*bf1c0*/  LOP3.LUT R30, R144, 0xffff, RZ, 0xc0, !PT ;  /* 0x0000ffff901e7812 */ /* 0x004fe400078ec0ff */
[----:B------:R-:W2:Y:S01]  /*bf1d0*/  LDL.LU R144, [R1+0x49d8] ;  /* 0x0049d80001907983 */ /* 0x000ea20000300800 */
[----:B---3--:R-:W-:Y:S02]  /*bf1e0*/  LOP3.LUT R34, R148, 0xffff, RZ, 0xc0, !PT ;  /* 0x0000ffff94227812 */ /* 0x008fe400078ec0ff */
[----:B----4-:R-:W-:Y:S02]  /*bf1f0*/  LOP3.LUT R29, R152, 0xffff, RZ, 0xc0, !PT ;  /* 0x0000ffff981d7812 */ /* 0x010fe400078ec0ff */
[----:B------:R-:W-:Y:S02]  /*bf200*/  PRMT R25, R34, 0x3340, R0 ;  /* 0x0000334022197816 */ /* 0x000fe40000000000 */
[----:B------:R-:W-:-:S04]  /*bf210*/  PRMT R28, R30, 0x3340, R29 ;  /* 0x000033401e1c7816 */ /* 0x000fc8000000001d */
[----:B------:R-:W-:Y:S02]  /*bf220*/  PRMT R10, R28, 0x5410, R25 ;  /* 0x000054101c0a7816 */ /* 0x000fe40000000019 */
[----:B------:R-:W-:Y:S02]  /*bf230*/  SHF.R.U32.HI R28, RZ, 0x8, R30 ;  /* 0x00000008ff1c7819 */ /* 0x000fe4000001161e */
[----:B------:R-:W-:Y:S01]  /*bf240*/  SHF.R.U32.HI R25, RZ, 0x8, R29 ;  /* 0x00000008ff197819 */ /* 0x000fe2000001161d */
[----:B------:R-:W-:Y:S01]  /*bf250*/  STL [R1+0x475c], R10 ;  /* 0x00475c0a01007387 */ /* 0x000fe20000100800 */
[----:B------:R-:W-:Y:S02]  /*bf260*/  LOP3.LUT R28, R28, 0xffff, RZ, 0xc0, !PT ;  /* 0x0000ffff1c1c7812 */ /* 0x000fe400078ec0ff */
[----:B------:R-:W-:Y:S01]  /*bf270*/  LOP3.LUT R25, R25, 0xffff, RZ, 0xc0, !PT ;  /* 0x0000ffff19197812 */ /* 0x000fe200078ec0ff */
[----:B------:R-:W3:Y:S04]  /*bf280*/  LDL.LU R43, [R1+0x4b78] ;  /* 0x004b7800012b7983 */ /* 0x000ee80000300800 */
[----:B------:R0:W-:Y:S04]  /*bf290*/  STL.64 [R1+0x6f8], R8 ;  /* 0x0006f80801007387 */ /* 0x0001e80000100a00 */
[----:B------:R-:W4:Y:S04]  /*bf2a0*/  LDL.LU R139, [R1+0x48ac] ;  /* 0x0048ac00018b7983 */ /* 0x000f280000300800 */
[----:B------:R-:W4:Y:S01]  /*bf2b0*/  LDL.LU R138, [R1+0x4f30] ;  /* 0x004f3000018a7983 */ /* 0x000f220000300800 */
[----:B0-----:R-:W-:-:S05]  /*bf2c0*/  PRMT R8, R28, 0x3340, R25 ;  /* 0x000033401c087816 */ /* 0x001fca0000000019 */
[----:B------:R0:W-:Y:S04]  /*bf2d0*/  STL [R1+0x254], R8 ;  /* 0x0002540801007387 */ /* 0x0001e80000100800 */
[----:B------:R-:W4:Y:S04]  /*bf2e0*/  LDL.LU R148, [R1+0x46a0] ;  /* 0x0046a00001947983 */ /* 0x000f280000300800 */
[----:B------:R-:W4:Y:S01]  /*bf2f0*/  LDL.LU R152, [R1+0x49f0] ;  /* 0x0049f00001987983 */ /* 0x000f220000300800 */
[----:B0-----:R-:W-:-:S05]  /*bf300*/  IADD3 R8, P2, R18, R6, RZ ;  /* 0x0000000612087210 */ /* 0x001fca0007f5e0ff */
[----:B------:R-:W-:-:S05]  /*bf310*/  IMAD.X R9, R24, 0x1, R5, P2 ;  /* 0x0000000118097824 */ /* 0x000fca00010e0605 */
[----:B------:R0:W-:Y:S02]  /*bf320*/  STL.64 [R1+0x6f0], R8 ;  /* 0x0006f00801007387 */ /* 0x0001e40000100a00 */
[----:B0-----:R-:W-:Y:S02]  /*bf330*/  IADD3 R8, P2, R18, R4, RZ ;  /* 0x0000000412087210 */ /* 0x001fe40007f5e0ff */
[----:B------:R-:W4:Y:S03]  /*bf340*/  LDL.LU R18, [R1+0xcb4] ;  /* 0x000cb40001127983 */ /* 0x000f260000300800 */
[----:B------:R-:W-:-:S05]  /*bf350*/  IMAD.X R9, R24, 0x1, R3, P2 ;  /* 0x0000000118097824 */ /* 0x000fca00010e0603 */
[----:B------:R0:W-:Y:S01]  /*bf360*/  STL.64 [R1+0x6e8], R8 ;  /* 0x0006e80801007387 */ /* 0x0001e20000100a00 */
[----:B------:R-:W-:Y:S02]  /*bf370*/  SHF.R.U32.HI R93, RZ, 0x8, R157 ;  /* 0x00000008ff5d7819 */ /* 0x000fe4000001169d */
[----:B------:R-:W-:Y:S02]  /*bf380*/  LOP3.LUT R30, R137, 0xffff, RZ, 0xc0, !PT ;  /* 0x0000ffff891e7812 */ /* 0x000fe400078ec0ff */
[----:B------:R-:W-:-:S04]  /*bf390*/  LOP3.LUT R28, R136, 0xffff, RZ, 0xc0, !PT ;  /* 0x0000ffff881c7812 */ /* 0x000fc800078ec0ff */
[----:B------:R-:W-:Y:S02]  /*bf3a0*/  PRMT R24, R28, 0x3340, R0 ;  /* 0x000033401c187816 */ /* 0x000fe40000000000 */
[----:B------:R-:W-:Y:S02]  /*bf3b0*/  SHF.R.U32.HI R157, RZ, 0x8, R34 ;  /* 0x00000008ff9d7819 */ /* 0x000fe40000011622 */
[----:B------:R-:W-:Y:S02]  /*bf3c0*/  LOP3.LUT R159, R16, 0xffff, RZ, 0xc0, !PT ;  /* 0x0000ffff109f7812 */ /* 0x000fe400078ec0ff */
[----:B------:R-:W-:Y:S02]  /*bf3d0*/  SHF.R.U32.HI R94, RZ, 0x8, R156 ;  /* 0x00000008ff5e7819 */ /* 0x000fe4000001169c */
[----:B------:R-:W-:Y:S02]  /*bf3e0*/  SHF.R.U32.HI R184, RZ, 0x8, R40 ;  /* 0x00000008ffb87819 */ /* 0x000fe40000011628 */
[----:B------:R-:W-:-:S02]  /*bf3f0*/  SHF.R.U32.HI R156, RZ, 0x8, R28 ;  /* 0x00000008ff9c7819 */ /* 0x000fc4000001161c */
[----:B--2---:R-:W-:-:S04]  /*bf400*/  LOP3.LUT R29, R144, 0xffff, RZ, 0xc0, !PT ;  /* 0x0000ffff901d7812 */ /* 0x004fc800078ec0ff */
[----:B------:R-:W-:-:S04]  /*bf410*/  PRMT R25, R30, 0x3340, R29 ;  /* 0x000033401e197816 */ /* 0x000fc8000000001d */
[----:B0-----:R-:W-:Y:S02]  /*bf420*/  PRMT R8, R25, 0x5410, R24 ;  /* 0x0000541019087816 */ /* 0x001fe40000000018 */
[----:B------:R-:W-:Y:S02]  /*bf430*/  SHF.R.U32.HI R25, RZ, 0x8, R30 ;  /* 0x00000008ff197819 */ /* 0x000fe4000001161e */
[----:B------:R-:W-:Y:S02]  /*bf440*/  SHF.R.U32.HI R24, RZ, 0x8, R29 ;  /* 0x00000008ff187819 */ /* 0x000fe4000001161d */
[----:B------:R-:W-:Y:S02]  /*bf450*/  LOP3.LUT R25, R25, 0xffff, RZ, 0xc0, !PT ;  /* 0x0000ffff19197812 */ /* 0x000fe400078ec0ff */
[----:B------:R-:W-:Y:S01]  /*bf460*/  LOP3.LUT R24, R24, 0xffff, RZ, 0xc0, !PT ;  /* 0x0000ffff18187812 */ /* 0x000fe200078ec0ff */
[----:B------:R0:W-:Y:S04]  /*bf470*/  STL [R1+0x4758], R8 ;  /* 0x0047580801007387 */ /* 0x0001e80000100800 */
[----:B------:R-:W2:Y:S04]  /*bf480*/  LDL.LU R137, [R1+0x4f34] ;  /* 0x004f340001897983 */ /* 0x000ea80000300800 */
[----:B------:R-:W2:Y:S01]  /*bf490*/  LDL.LU R136, [R1+0x46a4] ;  /* 0x0046a40001887983 */ /* 0x000ea20000300800 */
[----:B0-----:R-:W-:-:S05]  /*bf4a0*/  PRMT R8, R25, 0x3340, R24 ;  /* 0x0000334019087816 */ /* 0x001fca0000000018 */
[----:B------:R0:W-:Y:S04]  /*bf4b0*/  STL [R1+0x250], R8 ;  /* 0x0002500801007387 */ /* 0x0001e80000100800 */
[----:B------:R-:W2:Y:S01]  /*bf4c0*/  LDL.LU R144, [R1+0x4a08] ;  /* 0x004a080001907983 */ /* 0x000ea20000300800 */
[----:B---3--:R-:W-:Y:S02]  /*bf4d0*/  LOP3.LUT R34, R43, 0xffff, RZ, 0xc0, !PT ;  /* 0x0000ffff2b227812 */ /* 0x008fe400078ec0ff */
[----:B----4-:R-:W-:Y:S01]  /*bf4e0*/  LOP3.LUT R29, R139, 0xffff, RZ, 0xc0, !PT ;  /* 0x0000ffff8b1d7812 */ /* 0x010fe200078ec0ff */
[----:B------:R-:W3:Y:S01]  /*bf4f0*/  LDL.LU R16, [R1+0x5564] ;  /* 0x0055640001107983 */ /* 0x000ee20000300800 */
[----:B------:R-:W-:Y:S02]  /*bf500*/  PRMT R24, R159, 0x3340, R0 ;  /* 0x000033409f187816 */ /* 0x000fe40000000000 */
[----:B------:R-:W-:-:S02]  /*bf510*/  PRMT R25, R34, 0x3340, R29 ;  /* 0x0000334022197816 */ /* 0x000fc4000000001d */
[----:B------:R-:W-:Y:S02]  /*bf520*/  LOP3.LUT R30, R138, 0xffff, RZ, 0xc0, !PT ;  /* 0x0000ffff8a1e7812 */ /* 0x000fe400078ec0ff */
[----:B------:R-:W-:Y:S02]  /*bf530*/  LOP3.LUT R40, R148, 0xffff, RZ, 0xc0, !PT ;  /* 0x0000ffff94287812 */ /* 0x000fe400078ec0ff */
[----:B------:R-:W-:Y:S02]  /*bf540*/  LOP3.LUT R28, R152, 0xffff, RZ, 0xc0, !PT ;  /* 0x0000ffff981c7812 */ /* 0x000fe400078ec0ff */
[----:B0-----:R-:W-:Y:S02]  /*bf550*/  PRMT R8, R25, 0x5410, R24 ;  /* 0x0000541019087816 */ /* 0x001fe40000000018 */
[----:B------:R-:W-:Y:S02]  /*bf560*/  PRMT R24, R40, 0x3340, R0 ;  /* 0x0000334028187816 */ /* 0x000fe40000000000 */
[----:B------:R-:W-:-:S04]  /*bf570*/  PRMT R25, R30, 0x3340, R28 ;  /* 0x000033401e197816 */ /* 0x000fc8000000001c */
[----:B------:R-:W-:Y:S01]  /*bf580*/  PRMT R10, R25, 0x5410, R24 ;  /* 0x00005410190a7816 */ /* 0x000fe20000000018 */
[----:B------:R0:W-:Y:S04]  /*bf590*/  STL [R1+0x474c], R8 ;  /* 0x00474c0801007387 */ /* 0x0001e80000100800 */
[----:B------:R-:W-:Y:S04]  /*bf5a0*/  STL [R1+0x4748], R10 ;  /* 0x0047480a01007387 */ /* 0x000fe80000100800 */
[----:B------:R-:W4:Y:S04]  /*bf5b0*/  LDL.LU R148, [R1+0x4ba4] ;  /* 0x004ba40001947983 */ /* 0x000f280000300800 */
[----:B------:R-:W4:Y:S01]  /*bf5c0*/  LDL.LU R152, [R1+0x48c8] ;  /* 0x0048c80001987983 */ /* 0x000f220000300800 */
[----:B------:R-:W-:-:S02]  /*bf5d0*/  SHF.R.U32.HI R198, RZ, 0x8, R158 ;  /* 0x00000008ffc67819 */ /* 0x000fc4000001169e */
[----:B------:R-:W-:Y:S02]  /*bf5e0*/  SHF.R.S32.HI R24, RZ, 0x1f, R18 ;  /* 0x0000001fff187819 */ /* 0x000fe40000011412 */
[----:B0-----:R-:W-:Y:S02]  /*bf5f0*/  IADD3 R8, P2, R18, R2, RZ ;  /* 0x0000000212087210 */ /* 0x001fe40007f5e0ff */
[----:B------:R-:W-:Y:S02]  /*bf600*/  SHF.R.U32.HI R158, RZ, 0x8, R37 ;  /* 0x00000008ff9e7819 */ /* 0x000fe40000011625 */
[----:B------:R-:W-:Y:S02]  /*bf610*/  SHF.R.U32.HI R34, RZ, 0x8, R34 ;  /* 0x00000008ff227819 */ /* 0x000fe40000011622 */
[----:B------:R-:W-:Y:S01]  /*bf620*/  SHF.R.U32.HI R29, RZ, 0x8, R29 ;  /* 0x00000008ff1d7819 */ /* 0x000fe2000001161d */
[----:B------:R-:W-:Y:S01]  /*bf630*/  IMAD.X R9, R24, 0x1, R13, P2 ;  /* 0x0000000118097824 */ /* 0x000fe200010e060d */
[----:B------:R-:W-:-:S02]  /*bf640*/  SHF.R.U32.HI R37, RZ, 0x8, R30 ;  /* 0x00000008ff257819 */ /* 0x000fc4000001161e */
[----:B------:R-:W-:Y:S02]  /*bf650*/  SHF.R.U32.HI R25, RZ, 0x8, R28 ;  /* 0x00000008ff197819 */ /* 0x000fe4000001161c */
[----:B------:R-:W-:Y:S02]  /*bf660*/  LOP3.LUT R30, R34, 0xffff, RZ, 0xc0, !PT ;  /* 0x0000ffff221e7812 */ /* 0x000fe400078ec0ff */
[----:B------:R-:W-:Y:S02]  /*bf670*/  LOP3.LUT R29, R29, 0xffff, RZ, 0xc0, !PT ;  /* 0x0000ffff1d1d7812 */ /* 0x000fe400078ec0ff */
[----:B------:R-:W-:Y:S02]  /*bf680*/  LOP3.LUT R28, R37, 0xffff, RZ, 0xc0, !PT ;  /* 0x0000ffff251c7812 */ /* 0x000fe400078ec0ff */
[----:B------:R-:W-:Y:S01]  /*bf690*/  LOP3.LUT R25, R25, 0xffff, RZ, 0xc0, !PT ;  /* 0x0000ffff19197812 */ /* 0x000fe200078ec0ff */
[----:B------:R0:W-:Y:S02]  /*bf6a0*/  STL.64 [R1+0x6e0], R8 ;  /* 0x0006e00801007387 */ /* 0x0001e40000100a00 */
[----:B0-----:R-:W-:-:S02]  /*bf6b0*/  PRMT R9, R30, 0x3340, R29 ;  /* 0x000033401e097816 */ /* 0x001fc4000000001d */
[----:B------:R-:W-:-:S03]  /*bf6c0*/  PRMT R8, R28, 0x3340, R25 ;  /* 0x000033401c087816 */ /* 0x000fc60000000019 */
[----:B------:R-:W-:Y:S04]  /*bf6d0*/  STL [R1+0xc88], R9 ;  /* 0x000c880901007387 */ /* 0x000fe80000100800 */
[----:B------:R0:W-:Y:S02]  /*bf6e0*/  STL [R1+0x24c], R8 ;  /* 0x00024c0801007387 */ /* 0x0001e40000100800 */
[----:B0-----:R-:W-:-:S05]  /*bf6f0*/  IADD3 R8, P2, R18, R0, RZ ;  /* 0x0000000012087210 */ /* 0x001fca0007f5e0ff */
[----:B------:R-:W-:Y:S01]  /*bf700*/  IMAD.X R9, R24, 0x1, R7, P2 ;  /* 0x0000000118097824 */ /* 0x000fe200010e0607 */
[----:B--2---:R-:W-:Y:S02]  /*bf710*/  LOP3.LUT R30, R137, 0xffff, RZ, 0xc0, !PT ;  /* 0x0000ffff891e7812 */ /* 0x004fe400078ec0ff */
[----:B------:R-:W-:-:S04]  /*bf720*/  LOP3.LUT R37, R136, 0xffff, RZ, 0xc0, !PT ;  /* 0x0000ffff88257812 */ /* 0x000fc800078ec0ff */
[----:B------:R-:W-:Y:S02]  /*bf730*/  PRMT R25, R37, 0x3340, R0 ;  /* 0x0000334025197816 */ /* 0x000fe40000000000 */
[----:B------:R-:W-:-:S04]  /*bf740*/  LOP3.LUT R29, R144, 0xffff, RZ, 0xc0, !PT ;  /* 0x0000ffff901d7812 */ /* 0x000fc800078ec0ff */
[----:B------:R-:W-:-:S04]  /*bf750*/  PRMT R28, R30, 0x3340, R29 ;  /* 0x000033401e1c7816 */ /* 0x000fc8000000001d */
[----:B------:R-:W-:Y:S02]  /*bf760*/  PRMT R10, R28, 0x5410, R25 ;  /* 0x000054101c0a7816 */ /* 0x000fe40000000019 */
[----:B------:R-:W-:Y:S02]  /*bf770*/  SHF.R.U32.HI R28, RZ, 0x8, R30 ;  /* 0x00000008ff1c7819 */ /* 0x000fe4000001161e */
[----:B------:R-:W-:Y:S01]  /*bf780*/  SHF.R.U32.HI R25, RZ, 0x8, R29 ;  /* 0x00000008ff197819 */ /* 0x000fe2000001161d */
[----:B------:R-:W-:Y:S01]  /*bf790*/  STL [R1+0x4734], R10 ;  /* 0x0047340a01007387 */ /* 0x000fe20000100800 */
[----:B------:R-:W-:Y:S02]  /*bf7a0*/  LOP3.LUT R28, R28, 0xffff, RZ, 0xc0, !PT ;  /* 0x0000ffff1c1c7812 */ /* 0x000fe400078ec0ff */
[----:B------:R-:W-:Y:S01]  /*bf7b0*/  LOP3.LUT R25, R25, 0xffff, RZ, 0xc0, !PT ;  /* 0x0000ffff19197812 */ /* 0x000fe200078ec0ff */
[----:B------:R-:W2:Y:S04]  /*bf7c0*/  LDL.LU R43, [R1+0x4bb4] ;  /* 0x004bb400012b7983 */ /* 0x000ea80000300800 */
[----:B------:R0:W-:Y:S01]  /*bf7d0*/  STL.64 [R1+0x6d8], R8 ;  /* 0x0006d80801007387 */ /* 0x0001e20000100a00 */
[----:B---3--:R-:W-:-:S03]  /*bf7e0*/  LOP3.LUT R34, R16, 0xffff, RZ, 0xc0, !PT ;  /* 0x0000ffff10227812 */ /* 0x008fc600078ec0ff */
[----:B------:R-:W3:Y:S04]  /*bf7f0*/  LDL.LU R139, [R1+0x48cc] ;  /* 0x0048cc00018b7983 */ /* 0x000ee80000300800 */
[----:B------:R-:W3:Y:S01]  /*bf800*/  LDL.LU R137, [R1+0x4f4c] ;  /* 0x004f4c0001897983 */ /* 0x000ee20000300800 */
[----:B0-----:R-:W-:Y:S02]  /*bf810*/  PRMT R8, R28, 0x3340, R25 ;  /* 0x000033401c087816 */ /* 0x001fe40000000019 */
[----:B----4-:R-:W-:-:S03]  /*bf820*/  LOP3.LUT R30, R148, 0xffff, RZ, 0xc0, !PT ;  /* 0x0000ffff941e7812 */ /* 0x010fc600078ec0ff */
[----:B------:R0:W-:Y:S01]  /*bf830*/  STL [R1+0x248], R8 ;  /* 0x0002480801007387 */ /* 0x0001e20000100800 */
[----:B------:R-:W-:-:S03]  /*bf840*/  LOP3.LUT R29, R152, 0xffff, RZ, 0xc0, !PT ;  /* 0x0000ffff981d7812 */ /* 0x000fc600078ec0ff */
[----:B------:R-:W4:Y:S04]  /*bf850*/  LDL.LU R136, [R1+0x46ac] ;  /* 0x0046ac0001887983 */ /* 0x000f280000300800 */
[----:B------:R-:W4:Y:S04]  /*bf860*/  LDL.LU R16, [R1+0x5560] ;  /* 0x0055600001107983 */ /* 0x000f280000300800 */
[----:B------:R-:W4:Y:S01]  /*bf870*/  LDL.LU R144, [R1+0x4a48] ;  /* 0x004a480001907983 */ /* 0x000f220000300800 */
[----:B------:R-:W-:Y:S02]  /*bf880*/  PRMT R25, R34, 0x3340, R0 ;  /* 0x0000334022197816 */ /* 0x000fe40000000000 */
[----:B------:R-:W-:Y:S01]  /*bf890*/  PRMT R28, R30, 0x3340, R29 ;  /* 0x000033401e1c7816 */ /* 0x000fe2000000001d */
[----:B------:R-:W4:Y:S01]  /*bf8a0*/  LDL.LU R138, [R1+0xd18] ;  /* 0x000d1800018a7983 */ /* 0x000f220000300800 */
[----:B0-----:R-:W-:-:S02]  /*bf8b0*/  IADD3 R8, P2, R18, R6, RZ ;  /* 0x0000000612087210 */ /* 0x001fc40007f5e0ff */
        /* <DEDUP_REMOVED lines=10> */
[----:B------:R0:W-:Y:S04]  /*bf960*/  STL.64 [R1+0x6c8], R8 ;  /* 0x0006c80801007387 */ /* 0x0001e80000100a00 */
[----:B------:R-:W4:Y:S04]  /*bf970*/  LDL.LU R148, [R1+0x4f58] ;  /* 0x004f580001947983 */ /* 0x000f280000300800 */
[----:B------:R-:W4:Y:S01]  /*bf980*/  LDL.LU R152, [R1+0x46a8] ;  /* 0x0046a80001987983 */ /* 0x000f220000300800 */
[----:B0-----:R-:W-:-:S05]  /*bf990*/  PRMT R8, R25, 0x3340, R24 ;  /* 0x0000334019087816 */ /* 0x001fca0000000018 */
[----:B------:R0:W-:Y:S04]  /*bf9a0*/  STL [R1+0x244], R8 ;  /* 0x0002440801007387 */ /* 0x0001e80000100800 */
[----:B------:R-:W4:Y:S01]  /*bf9b0*/  LDL.LU R18, [R1+0x4a68] ;  /* 0x004a680001127983 */ /* 0x000f220000300800 */
[----:B------:R-:W-:Y:S02]  /*bf9c0*/  SHF.R.U32.HI R154, RZ, 0x8, R34 ;  /* 0x00000008ff9a7819 */ /* 0x000fe40000011622 */
[----:B------:R-:W-:Y:S02]  /*bf9d0*/  LOP3.LUT R160, R17, 0xffff, RZ, 0xc0, !PT ;  /* 0x0000ffff11a07812 */ /* 0x000fe400078ec0ff */
[----:B------:R-:W-:Y:S01]  /*bf9e0*/  SHF.R.U32.HI R153, RZ, 0x8, R37 ;  /* 0x00000008ff997819 */ /* 0x000fe20000011625 */
[----:B------:R-:W4:Y:S01]  /*bf9f0*/  LDL.LU R17, [R1+0x555c] ;  /* 0x00555c0001117983 */ /* 0x000f220000300800 */
[----:B------:R-:W-:-:S02]  /*bfa00*/  PRMT R24, R160, 0x3340, R0 ;  /* 0x00003340a0187816 */ /* 0x000fc40000000000 */
[----:B------:R-:W-:Y:S02]  /*bfa10*/  SHF.R.U32.HI R155, RZ, 0x8, R40 ;  /* 0x00000008ff9b7819 */ /* 0x000fe40000011628 */
[----:B--2---:R-:W-:Y:S02]  /*bfa20*/  LOP3.LUT R34, R43, 0xffff, RZ, 0xc0, !PT ;  /* 0x0000ffff2b227812 */ /* 0x004fe400078ec0ff */
[----:B---3--:R-:W-:-:S04]  /*bfa30*/  LOP3.LUT R29, R139, 0xffff, RZ, 0xc0, !PT ;  /* 0x0000ffff8b1d7812 */ /* 0x008fc800078ec0ff */
[----:B------:R-:W-:Y:S02]  /*bfa40*/  PRMT R25, R34, 0x3340, R29 ;  /* 0x0000334022197816 */ /* 0x000fe4000000001d */
[----:B------:R-:W-:Y:S02]  /*bfa50*/  LOP3.LUT R30, R137, 0xffff, RZ, 0xc0, !PT ;  /* 0x0000ffff891e7812 */ /* 0x000fe400078ec0ff */
[----:B0-----:R-:W-:Y:S02]  /*bfa60*/  PRMT R8, R25, 0x5410, R24 ;  /* 0x0000541019087816 */ /* 0x001fe40000000018 */
[----:B----4-:R-:W-:-:S04]  /*bfa70*/  LOP3.LUT R37, R136, 0xffff, RZ, 0xc0, !PT ;  /* 0x0000ffff88257812 */ /* 0x010fc800078ec0ff */
[----:B------:R-:W-:Y:S02]  /*bfa80*/  PRMT R24, R37, 0x3340, R0 ;  /* 0x0000334025187816 */ /* 0x000fe40000000000 */
[----:B------:R-:W-:-:S04]  /*bfa90*/  LOP3.LUT R28, R144, 0xffff, RZ, 0xc0, !PT ;  /* 0x0000ffff901c7812 */ /* 0x000fc800078ec0ff */
[----:B------:R-:W-:Y:S01]  /*bfaa0*/  PRMT R25, R30, 0x3340, R28 ;  /* 0x000033401e197816 */ /* 0x000fe2000000001c */
[----:B------:R0:W-:Y:S03]  /*bfab0*/  STL [R1+0x4728], R8 ;  /* 0x0047280801007387 */ /* 0x0001e60000100800 */
[----:B------:R-:W-:Y:S02]  /*bfac0*/  PRMT R10, R25, 0x5410, R24 ;  /* 0x00005410190a7816 */ /* 0x000fe40000000018 */
[----:B------:R-:W-:Y:S02]  /*bfad0*/  SHF.R.S32.HI R24, RZ, 0x1f, R138 ;  /* 0x0000001fff187819 */ /* 0x000fe4000001148a */
[----:B------:R-:W-:Y:S02]  /*bfae0*/  SHF.R.U32.HI R34, RZ, 0x8, R34 ;  /* 0x00000008ff227819 */ /* 0x000fe40000011622 */
[----:B0-----:R-:W-:-:S02]  /*bfaf0*/  IADD3 R8, P2, R138, R2, RZ ;  /* 0x000000028a087210 */ /* 0x001fc40007f5e0ff */
[----:B------:R-:W-:Y:S02]  /*bfb00*/  SHF.R.U32.HI R29, RZ, 0x8, R29 ;  /* 0x00000008ff1d7819 */ /* 0x000fe4000001161d */
[----:B------:R-:W-:Y:S01]  /*bfb10*/  SHF.R.U32.HI R40, RZ, 0x8, R30 ;  /* 0x00000008ff287819 */ /* 0x000fe2000001161e */
[----:B------:R-:W-:Y:S01]  /*bfb20*/  IMAD.X R9, R24, 0x1, R13, P2 ;  /* 0x0000000118097824 */ /* 0x000fe200010e060d */
[----:B------:R-:W-:Y:S02]  /*bfb30*/  LOP3.LUT R30, R34, 0xffff, RZ, 0xc0, !PT ;  /* 0x0000ffff221e7812 */ /* 0x000fe400078ec0ff */
[----:B------:R-:W-:Y:S01]  /*bfb40*/  LOP3.LUT R29, R29, 0xffff, RZ, 0xc0, !PT ;  /* 0x0000ffff1d1d7812 */ /* 0x000fe200078ec0ff */
[----:B------:R-:W-:Y:S04]  /*bfb50*/  STL [R1+0x4724], R10 ;  /* 0x0047240a01007387 */ /* 0x000fe80000100800 */
[----:B------:R0:W-:Y:S04]  /*bfb60*/  STL.64 [R1+0x6c0], R8 ;  /* 0x0006c00801007387 */ /* 0x0001e80000100a00 */
[----:B------:R-:W2:Y:S01]  /*bfb70*/  LDL.LU R136, [R1+0x4be8] ;  /* 0x004be80001887983 */ /* 0x000ea20000300800 */
[----:B0-----:R-:W-:-:S05]  /*bfb80*/  PRMT R9, R30, 0x3340, R29 ;  /* 0x000033401e097816 */ /* 0x001fca000000001d */
[----:B------:R-:W-:Y:S04]  /*bfb90*/  STL [R1+0x348], R9 ;  /* 0x0003480901007387 */ /* 0x000fe80000100800 */
[----:B------:R-:W3:Y:S01]  /*bfba0*/  LDL.LU R144, [R1+0x4904] ;  /* 0x0049040001907983 */ /* 0x000ee20000300800 */
        /* <DEDUP_REMOVED lines=8> */
[----:B------:R-:W-:-:S04]  /*bfc30*/  PRMT R28, R30, 0x3340, R29 ;  /* 0x000033401e1c7816 */ /* 0x000fc8000000001d */
[----:B------:R-:W-:Y:S01]  /*bfc40*/  PRMT R10, R28, 0x5410, R25 ;  /* 0x000054101c0a7816 */ /* 0x000fe20000000019 */
[----:B------:R0:W-:Y:S01]  /*bfc50*/  STL [R1+0x240], R8 ;  /* 0x0002400801007387 */ /* 0x0001e20000100800 */
[----:B------:R-:W-:Y:S02]  /*bfc60*/  SHF.R.U32.HI R28, RZ, 0x8, R30 ;  /* 0x00000008ff1c7819 */ /* 0x000fe4000001161e */
[----:B------:R-:W-:Y:S01]  /*bfc70*/  SHF.R.U32.HI R25, RZ, 0x8, R29 ;  /* 0x00000008ff197819 */ /* 0x000fe2000001161d */
[----:B------:R1:W-:Y:S04]  /*bfc80*/  STL [R1+0x4720], R10 ;  /* 0x0047200a01007387 */ /* 0x0003e80000100800 */
[----:B------:R-:W4:Y:S01]  /*bfc90*/  LDL.LU R44, [R1+0x4f6c] ;  /* 0x004f6c00012c7983 */ /* 0x000f220000300800 */
[----:B0-----:R-:W-:-:S03]  /*bfca0*/  IADD3 R8, P2, R138, R0, RZ ;  /* 0x000000008a087210 */ /* 0x001fc60007f5e0ff */
[----:B------:R-:W4:Y:S01]  /*bfcb0*/  LDL.LU R43, [R1+0x46b8] ;  /* 0x0046b800012b7983 */ /* 0x000f220000300800 */
[----:B------:R-:W-:-:S03]  /*bfcc0*/  LOP3.LUT R28, R28, 0xffff, RZ, 0xc0, !PT ;  /* 0x0000ffff1c1c7812 */ /* 0x000fc600078ec0ff */
[----:B------:R-:W4:Y:S01]  /*bfcd0*/  LDL.LU R137, [R1+0x4aa0] ;  /* 0x004aa00001897983 */ /* 0x000f220000300800 */
[----:B------:R-:W-:Y:S01]  /*bfce0*/  LOP3.LUT R25, R25, 0xffff, RZ, 0xc0, !PT ;  /* 0x0000ffff19197812 */ /* 0x000fe200078ec0ff */
[----:B------:R-:W-:-:S03]  /*bfcf0*/  IMAD.X R9, R24, 0x1, R7, P2 ;  /* 0x0000000118097824 */ /* 0x000fc600010e0607 */
[----:B-1----:R-:W-:Y:S02]  /*bfd00*/  PRMT R10, R28, 0x3340, R25 ;  /* 0x000033401c0a7816 */ /* 0x002fe40000000019 */
[----:B------:R0:W-:Y:S04]  /*bfd10*/  STL.64 [R1+0x6b8], R8 ;  /* 0x0006b80801007387 */ /* 0x0001e80000100a00 */
[----:B------:R-:W-:Y:S04]  /*bfd20*/  STL [R1+0x23c], R10 ;  /* 0x00023c0a01007387 */ /* 0x000fe80000100800 */
[----:B------:R-:W4:Y:S04]  /*bfd30*/  LDL.LU R148, [R1+0x4c00] ;  /* 0x004c000001947983 */ /* 0x000f280000300800 */
[----:B------:R-:W4:Y:S01]  /*bfd40*/  LDL.LU R18, [R1+0x491c] ;  /* 0x00491c0001127983 */ /* 0x000f220000300800 */
[----:B0-----:R-:W-:-:S05]  /*bfd50*/  IADD3 R8, P2, R138, R6, RZ ;  /* 0x000000068a087210 */ /* 0x001fca0007f5e0ff */
[----:B------:R-:W-:-:S05]  /*bfd60*/  IMAD.X R9, R24, 0x1, R5, P2 ;  /* 0x0000000118097824 */ /* 0x000fca00010e0605 */
[----:B------:R0:W-:Y:S01]  /*bfd70*/  STL.64 [R1+0x6b0], R8 ;  /* 0x0006b00801007387 */ /* 0x0001e20000100a00 */
[----:B------:R-:W-:Y:S02]  /*bfd80*/  LOP3.LUT R28, R16, 0xffff, RZ, 0xc0, !PT ;  /* 0x0000ffff101c7812 */ /* 0x000fe400078ec0ff */
[----:B0-----:R-:W-:-:S05]  /*bfd90*/  IADD3 R8, P2, R138, R4, RZ ;  /* 0x000000048a087210 */ /* 0x001fca0007f5e0ff */
[----:B------:R-:W-:Y:S01]  /*bfda0*/  IMAD.X R9, R24, 0x1, R3, P2 ;  /* 0x0000000118097824 */ /* 0x000fe200010e0603 */
[----:B------:R-:W-:-:S04]  /*bfdb0*/  SHF.R.U32.HI R24, RZ, 0x8, R34 ;  /* 0x00000008ff187819 */ /* 0x000fc80000011622 */
[----:B------:R-:W-:-:S04]  /*bfdc0*/  LOP3.LUT R24, R24, 0xffff, RZ, 0xc0, !PT ;  /* 0x0000ffff18187812 */ /* 0x000fc800078ec0ff */
[----:B------:R-:W-:Y:S02]  /*bfdd0*/  PRMT R151, R24, 0x3340, R151 ;  /* 0x0000334018977816 */ /* 0x000fe40000000097 */
[----:B------:R-:W-:Y:S01]  /*bfde0*/  PRMT R24, R28, 0x3340, R0 ;  /* 0x000033401c187816 */ /* 0x000fe20000000000 */
[----:B------:R0:W-:Y:S04]  /*bfdf0*/  STL.64 [R1+0x6a8], R8 ;  /* 0x0006a80801007387 */ /* 0x0001e80000100a00 */
[----:B------:R-:W4:Y:S04]  /*bfe00*/  LDL.LU R16, [R1+0x5558] ;  /* 0x0055580001107983 */ /* 0x000f280000300800 */
[----:B------:R-:W4:Y:S04]  /*bfe10*/  LDL.LU R139, [R1+0x4f78] ;  /* 0x004f7800018b7983 */ /* 0x000f280000300800 */
[----:B------:R-:W4:Y:S01]  /*bfe20*/  LDL.LU R138, [R1+0x46bc] ;  /* 0x0046bc00018a7983 */ /* 0x000f220000300800 */
[----:B------:R-:W-:-:S02]  /*bfe30*/  SHF.R.U32.HI R152, RZ, 0x8, R37 ;  /* 0x00000008ff987819 */ /* 0x000fc40000011625 */
[----:B--2---:R-:W-:Y:S02]  /*bfe40*/  LOP3.LUT R30, R136, 0xffff, RZ, 0xc0, !PT ;  /* 0x0000ffff881e7812 */ /* 0x004fe400078ec0ff */
[----:B---3--:R-:W-:-:S04]  /*bfe50*/  LOP3.LUT R29, R144, 0xffff, RZ, 0xc0, !PT ;  /* 0x0000ffff901d7812 */ /* 0x008fc800078ec0ff */
[----:B------:R-:W-:-:S04]  /*bfe60*/  PRMT R25, R30, 0x3340, R29 ;  /* 0x000033401e197816 */ /* 0x000fc8000000001d */
[----:B0-----:R-:W-:Y:S02]  /*bfe70*/  PRMT R8, R25, 0x5410, R24 ;  /* 0x0000541019087816 */ /* 0x001fe40000000018 */
[----:B------:R-:W-:-:S03]  /*bfe80*/  SHF.R.U32.HI R30, RZ, 0x8, R30 ;  /* 0x00000008ff1e7819 */ /* 0x000fc6000001161e */
[----:B------:R0:W-:Y:S01]  /*bfe90*/  STL [R1+0x471c], R8 ;  /* 0x00471c0801007387 */ /* 0x0001e20000100800 */
[----:B------:R-:W-:-:S03]  /*bfea0*/  SHF.R.U32.HI R25, RZ, 0x8, R29 ;  /* 0x00000008ff197819 */ /* 0x000fc6000001161d */
[----:B------:R-:W2:Y:S01]  /*bfeb0*/  LDL.LU R144, [R1+0x4ab8] ;  /* 0x004ab80001907983 */ /* 0x000ea20000300800 */
[----:B------:R-:W-:Y:S02]  /*bfec0*/  SHF.R.U32.HI R24, RZ, 0x8, R28 ;  /* 0x00000008ff187819 */ /* 0x000fe4000001161c */
[----:B------:R-:W-:Y:S01]  /*bfed0*/  LOP3.LUT R28, R30, 0xffff, RZ, 0xc0, !PT ;  /* 0x0000ffff1e1c7812 */ /* 0x000fe200078ec0ff */
[----:B------:R-:W3:Y:S01]  /*bfee0*/  LDL.LU R136, [R1+0xd1c] ;  /* 0x000d1c0001887983 */ /* 0x000ee20000300800 */
[----:B------:R-:W-:Y:S02]  /*bfef0*/  LOP3.LUT R25, R25, 0xffff, RZ, 0xc0, !PT ;  /* 0x0000ffff19197812 */ /* 0x000fe400078ec0ff */
[----:B------:R-:W-:Y:S02]  /*bff00*/  LOP3.LUT R24, R24, 0xffff, RZ, 0xc0, !PT ;  /* 0x0000ffff18187812 */ /* 0x000fe400078ec0ff */
[----:B0-----:R-:W-:Y:S02]  /*bff10*/  PRMT R8, R28, 0x3340, R25 ;  /* 0x000033401c087816 */ /* 0x001fe40000000019 */
[----:B----4-:R-:W-:-:S02]  /*bff20*/  LOP3.LUT R29, R44, 0xffff, RZ, 0xc0, !PT ;  /* 0x0000ffff2c1d7812 */ /* 0x010fc400078ec0ff */
[----:B------:R-:W-:Y:S02]  /*bff30*/  LOP3.LUT R37, R43, 0xffff, RZ, 0xc0, !PT ;  /* 0x0000ffff2b257812 */ /* 0x000fe400078ec0ff */
[----:B------:R-:W-:Y:S02]  /*bff40*/  LOP3.LUT R28, R137, 0xffff, RZ, 0xc0, !PT ;  /* 0x0000ffff891c7812 */ /* 0x000fe400078ec0ff */
[----:B------:R-:W-:Y:S02]  /*bff50*/  PRMT R150, R24, 0x3340, R150 ;  /* 0x0000334018967816 */ /* 0x000fe40000000096 */
[----:B------:R-:W-:Y:S02]  /*bff60*/  PRMT R24, R37, 0x3340, R0 ;  /* 0x0000334025187816 */ /* 0x000fe40000000000 */
[----:B------:R-:W-:Y:S01]  /*bff70*/  PRMT R25, R29, 0x3340, R28 ;  /* 0x000033401d197816 */ /* 0x000fe2000000001c */
[----:B------:R0:W-:Y:S03]  /*bff80*/  STL [R1+0x238], R8 ;  /* 0x0002380801007387 */ /* 0x0001e60000100800 */
[----:B0-----:R-:W-:-:S02]  /*bff90*/  PRMT R8, R25, 0x5410, R24 ;  /* 0x0000541019087816 */ /* 0x001fc40000000018 */
[----:B------:R-:W-:-:S03]  /*bffa0*/  LOP3.LUT R83, R18, 0xffff, RZ, 0xc0, !PT ;  /* 0x0000ffff12537812 */ /* 0x000fc600078ec0ff */
[----:B------:R0:W-:Y:S04]  /*bffb0*/  STL [R1+0x4718], R8 ;  /* 0x0047180801007387 */ /* 0x0001e80000100800 */
[----:B------:R-:W4:Y:S01]  /*bffc0*/  LDL.LU R18, [R1+0x4c34] ;  /* 0x004c340001127983 */ /* 0x000f220000300800 */
[----:B------:R-:W-:-:S03]  /*bffd0*/  LOP3.LUT R114, R148, 0xffff, RZ, 0xc0, !PT ;  /* 0x0000ffff94727812 */ /* 0x000fc600078ec0ff */
[----:B------:R-:W4:Y:S04]  /*bffe0*/  LDL.LU R137, [R1+0x58] ;  /* 0x0000580001897983 */ /* 0x000f280000300800 */
[----:B------:R-:W4:Y:S01]  /*bfff0*/  LDL.LU R148, [R1+0x4950] ;  /* 0x0049500001947983 */ /* 0x000f220000300800 */
        /* <DEDUP_REMOVED lines=9> */
[----:B0-----:R-:W-:-:S03]  /*c0090*/  PRMT R8, R25, 0x3340, R24 ;  /* 0x0000334019087816 */ /* 0x001fc60000000018 */
[----:B------:R-:W-:Y:S01]  /*c00a0*/  STL [R1+0x32c], R9 ;  /* 0x00032c0901007387 */ /* 0x000fe20000100800 */
[----:B------:R-:W-:Y:S02]  /*c00b0*/  LOP3.LUT R30, R139, 0xffff, RZ, 0xc0, !PT ;  /* 0x0000ffff8b1e7812 */ /* 0x000fe400078ec0ff */
[----:B------:R-:W-:-:S04]  /*c00c0*/  LOP3.LUT R28, R138, 0xffff, RZ, 0xc0, !PT ;  /* 0x0000ffff8a1c7812 */ /* 0x000fc800078ec0ff */
[----:B------:R-:W-:Y:S01]  /*c00d0*/  PRMT R24, R28, 0x3340, R0 ;  /* 0x000033401c187816 */ /* 0x000fe20000000000 */
[----:B------:R3:W-:Y:S01]  /*c00e0*/  STL [R1+0x234], R8 ;  /* 0x0002340801007387 */ /* 0x0007e20000100800 */
[----:B------:R-:W-:Y:S02]  /*c00f0*/  SHF.R.U32.HI R34, RZ, 0x8, R30 ;  /* 0x00000008ff227819 */ /* 0x000fe4000001161e */
[----:B--2---:R-:W-:-:S04]  /*c0100*/  LOP3.LUT R29, R144, 0xffff, RZ, 0xc0, !PT ;  /* 0x0000ffff901d7812 */ /* 0x004fc800078ec0ff */
[--C-:B------:R-:W-:Y:S02]  /*c0110*/  PRMT R25, R30, 0x3340, R29.reuse ;  /* 0x000033401e197816 */ /* 0x100fe4000000001d */
[----:B---3--:R-:W-:Y:S02]  /*c0120*/  IADD3 R8, P2, R136, R2, RZ ;  /* 0x0000000288087210 */ /* 0x008fe40007f5e0ff */
[----:B------:R-:W-:Y:S02]  /*c0130*/  PRMT R10, R25, 0x5410, R24 ;  /* 0x00005410190a7816 */ /* 0x000fe40000000018 */
[----:B------:R-:W-:Y:S02]  /*c0140*/  SHF.R.S32.HI R24, RZ, 0x1f, R136 ;  /* 0x0000001fff187819 */ /* 0x000fe40000011488 */
[----:B------:R-:W-:Y:S02]  /*c0150*/  SHF.R.U32.HI R30, RZ, 0x8, R29 ;  /* 0x00000008ff1e7819 */ /* 0x000fe4000001161d */
[----:B------:R-:W-:Y:S01]  /*c0160*/  SHF.R.U32.HI R25, RZ, 0x8, R28 ;  /* 0x00000008ff197819 */ /* 0x000fe2000001161c */
[----:B------:R-:W-:Y:S01]  /*c0170*/  IMAD.X R9, R24, 0x1, R13, P2 ;  /* 0x0000000118097824 */ /* 0x000fe200010e060d */
[----:B------:R-:W-:Y:S01]  /*c0180*/  LOP3.LUT R29, R34, 0xffff, RZ, 0xc0, !PT ;  /* 0x0000ffff221d7812 */ /* 0x000fe200078ec0ff */
[----:B------:R-:W-:Y:S01]  /*c0190*/  STL [R1+0x4714], R10 ;  /* 0x0047140a01007387 */ /* 0x000fe20000100800 */
[----:B------:R-:W-:-:S03]  /*c01a0*/  LOP3.LUT R28, R30, 0xffff, RZ, 0xc0, !PT ;  /* 0x0000ffff1e1c7812 */ /* 0x000fc600078ec0ff */
[----:B------:R-:W2:Y:S04]  /*c01b0*/  LDL.LU R144, [R1+0x4c50] ;  /* 0x004c500001907983 */ /* 0x000ea80000300800 */
[----:B------:R0:W-:Y:S02]  /*c01c0*/  STL.64 [R1+0x6a0], R8 ;  /* 0x0006a00801007387 */ /* 0x0001e40000100a00 */
[----:B0-----:R-:W-:-:S05]  /*c01d0*/  PRMT R8, R29, 0x3340, R28 ;  /* 0x000033401d087816 */ /* 0x001fca000000001c */
[----:B------:R0:W-:Y:S01]  /*c01e0*/  STL [R1+0x230], R8 ;  /* 0x0002300801007387 */ /* 0x0001e20000100800 */
[----:B----4-:R-:W-:-:S03]  /*c01f0*/  LOP3.LUT R30, R18, 0xffff, RZ, 0xc0, !PT ;  /* 0x0000ffff121e7812 */ /* 0x010fc600078ec0ff */
[----:B------:R-:W3:Y:S01]  /*c0200*/  LDL.LU R18, [R1+0x4968] ;  /* 0x0049680001127983 */ /* 0x000ee20000300800 */
[----:B------:R-:W-:Y:S02]  /*c0210*/  LOP3.LUT R25, R25, 0xffff, RZ, 0xc0, !PT ;  /* 0x0000ffff19197812 */ /* 0x000fe400078ec0ff */
[----:B------:R-:W-:Y:S02]  /*c0220*/  LOP3.LUT R34, R137, 0xffff, RZ, 0xc0, !PT ;  /* 0x0000ffff89227812 */ /* 0x000fe400078ec0ff */
[----:B------:R-:W-:Y:S02]  /*c0230*/  LOP3.LUT R29, R148, 0xffff, RZ, 0xc0, !PT ;  /* 0x0000ffff941d7812 */ /* 0x000fe400078ec0ff */
[----:B------:R-:W-:Y:S02]  /*c0240*/  PRMT R149, R25, 0x3340, R149 ;  /* 0x0000334019957816 */ /* 0x000fe40000000095 */
[----:B------:R-:W-:Y:S02]  /*c0250*/  PRMT R25, R34, 0x3340, R0 ;  /* 0x0000334022197816 */ /* 0x000fe40000000000 */
[----:B------:R-:W-:-:S02]  /*c0260*/  PRMT R28, R30, 0x3340, R29 ;  /* 0x000033401e1c7816 */ /* 0x000fc4000000001d */
[----:B0-----:R-:W-:Y:S02]  /*c0270*/  IADD3 R8, P2, R136, R0, RZ ;  /* 0x0000000088087210 */ /* 0x001fe40007f5e0ff */
[----:B------:R-:W-:-:S03]  /*c0280*/  PRMT R10, R28, 0x5410, R25 ;  /* 0x000054101c0a7816 */ /* 0x000fc60000000019 */
[----:B------:R-:W-:Y:S01]  /*c0290*/  IMAD.X R9, R24, 0x1, R7, P2 ;  /* 0x0000000118097824 */ /* 0x000fe200010e0607 */
[----:B------:R-:W-:Y:S01]  /*c02a0*/  SHF.R.U32.HI R28, RZ, 0x8, R30 ;  /* 0x00000008ff1c7819 */ /* 0x000fe2000001161e */
[----:B------:R0:W-:Y:S01]  /*c02b0*/  STL [R1+0x4710], R10 ;  /* 0x0047100a01007387 */ /* 0x0001e20000100800 */
[----:B------:R-:W-:-:S03]  /*c02c0*/  SHF.R.U32.HI R25, RZ, 0x8, R29 ;  /* 0x00000008ff197819 */ /* 0x000fc6000001161d */
[----:B------:R-:W4:Y:S01]  /*c02d0*/  LDL.LU R45, [R1+0x4f94] ;  /* 0x004f9400012d7983 */ /* 0x000f220000300800 */
[----:B------:R-:W-:-:S03]  /*c02e0*/  LOP3.LUT R28, R28, 0xffff, RZ, 0xc0, !PT ;  /* 0x0000ffff1c1c7812 */ /* 0x000fc600078ec0ff */
[----:B------:R-:W4:Y:S01]  /*c02f0*/  LDL.LU R44, [R1+0x46cc] ;  /* 0x0046cc00012c7983 */ /* 0x000f220000300800 */
[----:B------:R-:W-:-:S03]  /*c0300*/  LOP3.LUT R25, R25, 0xffff, RZ, 0xc0, !PT ;  /* 0x0000ffff19197812 */ /* 0x000fc600078ec0ff */
[----:B------:R-:W4:Y:S04]  /*c0310*/  LDL.LU R139, [R1+0x4b1c] ;  /* 0x004b1c00018b7983 */ /* 0x000f280000300800 */
[----:B------:R1:W-:Y:S01]  /*c0320*/  STL.64 [R1+0x698], R8 ;  /* 0x0006980801007387 */ /* 0x0003e20000100a00 */
[----:B0-----:R-:W-:Y:S02]  /*c0330*/  PRMT R10, R28, 0x3340, R25 ;  /* 0x000033401c0a7816 */ /* 0x001fe40000000019 */
[----:B-1----:R-:W-:-:S03]  /*c0340*/  IADD3 R8, P2, R136, R6, RZ ;  /* 0x0000000688087210 */ /* 0x002fc60007f5e0ff */
[----:B------:R-:W-:Y:S02]  /*c0350*/  STL [R1+0x22c], R10 ;  /* 0x00022c0a01007387 */ /* 0x000fe40000100800 */
[----:B------:R-:W-:-:S05]  /*c0360*/  IMAD.X R9, R24, 0x1, R5, P2 ;  /* 0x0000000118097824 */ /* 0x000fca00010e0605 */
[----:B------:R0:W-:Y:S02]  /*c0370*/  STL.64 [R1+0x690], R8 ;  /* 0x0006900801007387 */ /* 0x0001e40000100a00 */
[----:B0-----:R-:W-:-:S05]  /*c0380*/  IADD3 R8, P2, R136, R4, RZ ;  /* 0x0000000488087210 */ /* 0x001fca0007f5e0ff */
[----:B------:R-:W-:Y:S01]  /*c0390*/  IMAD.X R9, R24, 0x1, R3, P2 ;  /* 0x0000000118097824 */ /* 0x000fe200010e0603 */
[----:B------:R-:W-:-:S04]  /*c03a0*/  SHF.R.U32.HI R24, RZ, 0x8, R34 ;  /* 0x00000008ff187819 */ /* 0x000fc80000011622 */
[----:B------:R-:W-:Y:S01]  /*c03b0*/  LOP3.LUT R24, R24, 0xffff, RZ, 0xc0, !PT ;  /* 0x0000ffff18187812 */ /* 0x000fe200078ec0ff */
[----:B------:R0:W-:Y:S04]  /*c03c0*/  STL.64 [R1+0x688], R8 ;  /* 0x0006880801007387 */ /* 0x0001e80000100a00 */
[----:B------:R-:W4:Y:S01]  /*c03d0*/  LDL.LU R138, [R1+0x4f98] ;  /* 0x004f9800018a7983 */ /* 0x000f220000300800 */
[----:B------:R-:W-:-:S03]  /*c03e0*/  PRMT R147, R24, 0x3340, R147 ;  /* 0x0000334018937816 */ /* 0x000fc60000000093 */
[----:B------:R-:W4:Y:S01]  /*c03f0*/  LDL.LU R137, [R1+0x46c8] ;  /* 0x0046c80001897983 */ /* 0x000f220000300800 */
[----:B------:R-:W-:-:S03]  /*c0400*/  LOP3.LUT R82, R17, 0xffff, RZ, 0xc0, !PT ;  /* 0x0000ffff11527812 */ /* 0x000fc600078ec0ff */
[----:B------:R-:W4:Y:S01]  /*c0410*/  LDL.LU R136, [R1+0x4b24] ;  /* 0x004b240001887983 */ /* 0x000f220000300800 */
[----:B--2---:R-:W-:-:S03]  /*c0420*/  LOP3.LUT R25, R144, 0xffff, RZ, 0xc0, !PT ;  /* 0x0000ffff90197812 */ /* 0x004fc600078ec0ff */
[----:B------:R-:W2:Y:S01]  /*c0430*/  LDL.LU R144, [R1+0x4f1c] ;  /* 0x004f1c0001907983 */ /* 0x000ea20000300800 */
[----:B---3--:R-:W-:-:S03]  /*c0440*/  LOP3.LUT R24, R18, 0xffff, RZ, 0xc0, !PT ;  /* 0x0000ffff12187812 */ /* 0x008fc600078ec0ff */
[----:B------:R-:W3:Y:S04]  /*c0450*/  LDL.LU R18, [R1+0x4998] ;  /* 0x0049980001127983 */ /* 0x000ee80000300800 */
[----:B------:R-:W3:Y:S01]  /*c0460*/  LDL.LU R17, [R1+0x5554] ;  /* 0x0055540001117983 */ /* 0x000ee20000300800 */
[--C-:B------:R-:W-:Y:S02]  /*c0470*/  PRMT R91, R25, 0x3340, R24.reuse ;  /* 0x00003340195b7816 */ /* 0x100fe40000000018 */
[----:B------:R-:W-:Y:S01]  /*c0480*/  SHF.R.U32.HI R28, RZ, 0x8, R25 ;  /* 0x00000008ff1c7819 */ /* 0x000fe20000011619 */
[----:B------:R-:W3:Y:S01]  /*c0490*/  LDL.LU R43, [R1+0xd20] ;  /* 0x000d2000012b7983 */ /* 0x000ee20000300800 */
[----:B------:R-:W-:Y:S02]  /*c04a0*/  SHF.R.U32.HI R24, RZ, 0x8, R24 ;  /* 0x00000008ff187819 */ /* 0x000fe40000011618 */
[----:B------:R-:W-:-:S02]  /*c04b0*/  LOP3.LUT R25, R28, 0xffff, RZ, 0xc0, !PT ;  /* 0x0000ffff1c197812 */ /* 0x000fc400078ec0ff */
[----:B------:R-:W-:-:S04]  /*c04c0*/  LOP3.LUT R24, R24, 0xffff, RZ, 0xc0, !PT ;  /* 0x0000ffff18187812 */ /* 0x000fc800078ec0ff */
[----:B0-----:R-:W-:Y:S02]  /*c04d0*/  PRMT R8, R25, 0x3340, R24 ;  /* 0x0000334019087816 */ /* 0x001fe40000000018 */
[----:B------:R-:W-:-:S04]  /*c04e0*/  SHF.R.U32.HI R24, RZ, 0x8, R82 ;  /* 0x00000008ff187819 */ /* 0x000fc80000011652 */
[----:B------:R-:W-:Y:S02]  /*c04f0*/  LOP3.LUT R24, R24, 0xffff, RZ, 0xc0, !PT ;  /* 0x0000ffff18187812 */ /* 0x000fe400078ec0ff */
[----:B----4-:R-:W-:Y:S02]  /*c0500*/  LOP3.LUT R30, R45, 0xffff, RZ, 0xc0, !PT ;  /* 0x0000ffff2d1e7812 */ /* 0x010fe400078ec0ff */
[----:B------:R-:W-:Y:S02]  /*c0510*/  LOP3.LUT R28, R44, 0xffff, RZ, 0xc0, !PT ;  /* 0x0000ffff2c1c7812 */ /* 0x000fe400078ec0ff */
[----:B------:R-:W-:Y:S02]  /*c0520*/  LOP3.LUT R29, R139, 0xffff, RZ, 0xc0, !PT ;  /* 0x0000ffff8b1d7812 */ /* 0x000fe400078ec0ff */
[----:B------:R-:W-:Y:S02]  /*c0530*/  PRMT R146, R24, 0x3340, R146 ;  /* 0x0000334018927816 */ /* 0x000fe40000000092 */
[----:B------:R-:W-:-:S02]  /*c0540*/  PRMT R24, R28, 0x3340, R0 ;  /* 0x000033401c187816 */ /* 0x000fc40000000000 */
[--C-:B------:R-:W-:Y:S01]  /*c0550*/  PRMT R25, R30, 0x3340, R29.reuse ;  /* 0x000033401e197816 */ /* 0x100fe2000000001d */
[----:B------:R0:W-:Y:S01]  /*c0560*/  STL [R1+0x228], R8 ;  /* 0x0002280801007387 */ /* 0x0001e20000100800 */
[----:B------:R-:W-:Y:S02]  /*c0570*/  SHF.R.U32.HI R30, RZ, 0x8, R30 ;  /* 0x00000008ff1e7819 */ /* 0x000fe4000001161e */
[----:B0-----:R-:W-:Y:S02]  /*c0580*/  PRMT R8, R25, 0x5410, R24 ;  /* 0x0000541019087816 */ /* 0x001fe40000000018 */
[----:B------:R-:W-:Y:S02]  /*c0590*/  SHF.R.U32.HI R25, RZ, 0x8, R29 ;  /* 0x00000008ff197819 */ /* 0x000fe4000001161d */
[----:B------:R-:W-:Y:S02]  /*c05a0*/  SHF.R.U32.HI R24, RZ, 0x8, R28 ;  /* 0x00000008ff187819 */ /* 0x000fe4000001161c */
[----:B------:R-:W-:-:S02]  /*c05b0*/  LOP3.LUT R28, R30, 0xffff, RZ, 0xc0, !PT ;  /* 0x0000ffff1e1c7812 */ /* 0x000fc400078ec0ff */
[----:B------:R-:W-:Y:S01]  /*c05c0*/  LOP3.LUT R25, R25, 0xffff, RZ, 0xc0, !PT ;  /* 0x0000ffff19197812 */ /* 0x000fe200078ec0ff */
[----:B------:R0:W-:Y:S01]  /*c05d0*/  STL [R1+0x4708], R8 ;  /* 0x0047080801007387 */ /* 0x0001e20000100800 */
[----:B------:R-:W-:Y:S02]  /*c05e0*/  SHF.R.U32.HI R148, RZ, 0x8, R37 ;  /* 0x00000008ff947819 */ /* 0x000fe40000011625 */
[----:B0-----:R-:W-:-:S05]  /*c05f0*/  PRMT R8, R28, 0x3340, R25 ;  /* 0x000033401c087816 */ /* 0x001fca0000000019 */
[----:B------:R0:W-:Y:S01]  /*c0600*/  STL [R1+0x220], R8 ;  /* 0x0002200801007387 */ /* 0x0001e20000100800 */
[----:B------:R-:W-:Y:S02]  /*c0610*/  LOP3.LUT R34, R138, 0xffff, RZ, 0xc0, !PT ;  /* 0x0000ffff8a227812 */ /* 0x000fe400078ec0ff */
[----:B------:R-:W-:Y:S02]  /*c0620*/  LOP3.LUT R24, R24, 0xffff, RZ, 0xc0, !PT ;  /* 0x0000ffff18187812 */ /* 0x000fe400078ec0ff */
[----:B------:R-:W-:Y:S02]  /*c0630*/  LOP3.LUT R40, R137, 0xffff, RZ, 0xc0, !PT ;  /* 0x0000ffff89287812 */ /* 0x000fe400078ec0ff */
[----:B------:R-:W-:Y:S02]  /*c0640*/  LOP3.LUT R29, R136, 0xffff, RZ, 0xc0, !PT ;  /* 0x0000ffff881d7812 */ /* 0x000fe400078ec0ff */
[----:B------:R-:W-:Y:S02]  /*c0650*/  PRMT R145, R24, 0x3340, R145 ;  /* 0x0000334018917816 */ /* 0x000fe40000000091 */
[----:B------:R-:W-:-:S02]  /*c0660*/  PRMT R24, R40, 0x3340, R0 ;  /* 0x0000334028187816 */ /* 0x000fc40000000000 */
[----:B------:R-:W-:-:S04]  /*c0670*/  PRMT R25, R34, 0x3340, R29 ;  /* 0x0000334022197816 */ /* 0x000fc8000000001d */
[----:B0-----:R-:W-:Y:S02]  /*c0680*/  PRMT R8, R25, 0x5410, R24 ;  /* 0x0000541019087816 */ /* 0x001fe40000000018 */
[----:B--2---:R-:W-:Y:S02]  /*c0690*/  LOP3.LUT R30, R144, 0xffff, RZ, 0xc0, !PT ;  /* 0x0000ffff901e7812 */ /* 0x004fe400078ec0ff */
[----:B---3--:R-:W-:Y:S02]  /*c06a0*/  LOP3.LUT R37, R17, 0xffff, RZ, 0xc0, !PT ;  /* 0x0000ffff11257812 */ /* 0x008fe400078ec0ff */
[----:B------:R-:W2:Y:S04]  /*c06b0*/  LDL.LU R17, [R1+0x5550] ;  /* 0x0055500001117983 */ /* 0x000ea80000300800 */
[----:B------:R-:W3:Y:S04]  /*c06c0*/  LDL.LU R139, [R1+0x4cbc] ;  /* 0x004cbc00018b7983 */ /* 0x000ee80000300800 */
[----:B------:R-:W4:Y:S01]  /*c06d0*/  LDL.LU R138, [R1+0x49b0] ;  /* 0x0049b000018a7983 */ /* 0x000f220000300800 */
[----:B------:R-:W-:-:S02]  /*c06e0*/  LOP3.LUT R28, R18, 0xffff, RZ, 0xc0, !PT ;  /* 0x0000ffff121c7812 */ /* 0x000fc400078ec0ff */
[----:B------:R-:W-:Y:S02]  /*c06f0*/  PRMT R24, R37, 0x3340, R0 ;  /* 0x0000334025187816 */ /* 0x000fe40000000000 */
[----:B------:R-:W-:-:S04]  /*c0700*/  PRMT R25, R30, 0x3340, R28 ;  /* 0x000033401e197816 */ /* 0x000fc8000000001c */
[----:B------:R-:W-:Y:S01]  /*c0710*/  PRMT R10, R25, 0x5410, R24 ;  /* 0x00005410190a7816 */ /* 0x000fe20000000018 */
[----:B------:R0:W-:Y:S04]  /*c0720*/  STL [R1+0x4704], R8 ;  /* 0x0047040801007387 */ /* 0x0001e80000100800 */
[----:B------:R-:W-:Y:S04]  /*c0730*/  STL [R1+0x4700], R10 ;  /* 0x0047000a01007387 */ /* 0x000fe80000100800 */
[----:B------:R-:W2:Y:S04]  /*c0740*/  LDL.LU R137, [R1+0x4fb4] ;  /* 0x004fb40001897983 */ /* 0x000ea80000300800 */
[----:B------:R-:W2:Y:S04]  /*c0750*/  LDL.LU R136, [R1+0x46f8] ;  /* 0x0046f80001887983 */ /* 0x000ea80000300800 */
[----:B------:R-:W2:Y:S01]  /*c0760*/  LDL.LU R18, [R1+0x4b5c] ;  /* 0x004b5c0001127983 */ /* 0x000ea20000300800 */
[----:B------:R-:W-:-:S02]  /*c0770*/  SHF.R.S32.HI R24, RZ, 0x1f, R43 ;  /* 0x0000001fff187819 */ /* 0x000fc4000001142b */
[----:B0-----:R-:W-:Y:S02]  /*c0780*/  IADD3 R8, P2, R43, R2, RZ ;  /* 0x000000022b087210 */ /* 0x001fe40007f5e0ff */
[----:B------:R-:W-:Y:S02]  /*c0790*/  SHF.R.U32.HI R34, RZ, 0x8, R34 ;  /* 0x00000008ff227819 */ /* 0x000fe40000011622 */
[----:B------:R-:W-:Y:S01]  /*c07a0*/  SHF.R.U32.HI R25, RZ, 0x8, R29 ;  /* 0x00000008ff197819 */ /* 0x000fe2000001161d */
[----:B------:R-:W-:Y:S01]  /*c07b0*/  IMAD.X R9, R24, 0x1, R13, P2 ;  /* 0x0000000118097824 */ /* 0x000fe200010e060d */
[----:B------:R-:W-:Y:S02]  /*c07c0*/  SHF.R.U32.HI R30, RZ, 0x8, R30 ;  /* 0x00000008ff1e7819 */ /* 0x000fe4000001161e */
[----:B------:R-:W-:Y:S02]  /*c07d0*/  SHF.R.U32.HI R29, RZ, 0x8, R28 ;  /* 0x00000008ff1d7819 */ /* 0x000fe4000001161c */
[----:B------:R0:W-:Y:S01]  /*c07e0*/  STL.64 [R1+0x680], R8 ;  /* 0x0006800801007387 */ /* 0x0001e20000100a00 */
[----:B------:R-:W-:-:S02]  /*c07f0*/  LOP3.LUT R28, R34, 0xffff, RZ, 0xc0, !PT ;  /* 0x0000ffff221c7812 */ /* 0x000fc400078ec0ff */
[----:B------:R-:W-:Y:S02]  /*c0800*/  LOP3.LUT R25, R25, 0xffff, RZ, 0xc0, !PT ;  /* 0x0000ffff19197812 */ /* 0x000fe400078ec0ff */
[----:B------:R-:W-:Y:S02]  /*c0810*/  LOP3.LUT R30, R30, 0xffff, RZ, 0xc0, !PT ;  /* 0x0000ffff1e1e7812 */ /* 0x000fe400078ec0ff */
[----:B------:R-:W-:Y:S02]  /*c0820*/  LOP3.LUT R29, R29, 0xffff, RZ, 0xc0, !PT ;  /* 0x0000ffff1d1d7812 */ /* 0x000fe400078ec0ff */
[----:B------:R-:W-:Y:S02]  /*c0830*/  PRMT R11, R28, 0x3340, R25 ;  /* 0x000033401c0b7816 */ /* 0x000fe40000000019 */
[----:B0-----:R-:W-:Y:S02]  /*c0840*/  IADD3 R8, P2, R43, R0, RZ ;  /* 0x000000002b087210 */ /* 0x001fe40007f5e0ff */
[----:B------:R-:W-:-:S02]  /*c0850*/  PRMT R10, R30, 0x3340, R29 ;  /* 0x000033401e0a7816 */ /* 0x000fc4000000001d */
[----:B------:R-:W-:Y:S01]  /*c0860*/  SHF.R.U32.HI R25, RZ, 0x8, R40 ;  /* 0x00000008ff197819 */ /* 0x000fe20000011628 */
[----:B------:R-:W-:Y:S01]  /*c0870*/  IMAD.X R9, R24, 0x1, R7, P2 ;  /* 0x0000000118097824 */ /* 0x000fe200010e0607 */
[----:B------:R-:W-:Y:S01]  /*c0880*/  STL [R1+0x21c], R11 ;  /* 0x00021c0b01007387 */ /* 0x000fe20000100800 */
[----:B------:R-:W-:Y:S02]  /*c0890*/  LOP3.LUT R161, R16, 0xffff, RZ, 0xc0, !PT ;  /* 0x0000ffff10a17812 */ /* 0x000fe400078ec0ff */
[----:B------:R-:W-:Y:S01]  /*c08a0*/  LOP3.LUT R25, R25, 0xffff, RZ, 0xc0, !PT ;  /* 0x0000ffff19197812 */ /* 0x000fe200078ec0ff */
[----:B------:R-:W-:Y:S04]  /*c08b0*/  STL [R1+0x218], R10 ;  /* 0x0002180a01007387 */ /* 0x000fe80000100800 */
[----:B------:R0:W-:Y:S01]  /*c08c0*/  STL.64 [R1+0x678], R8 ;  /* 0x0006780801007387 */ /* 0x0001e20000100a00 */
[----:B------:R-:W-:-:S03]  /*c08d0*/  PRMT R143, R25, 0x3340, R143 ;  /* 0x00003340198f7816 */ /* 0x000fc6000000008f */
[----:B------:R-:W2:Y:S01]  /*c08e0*/  LDL.LU R16, [R1+0x554c] ;  /* 0x00554c0001107983 */ /* 0x000ea20000300800 */
[----:B------:R-:W-:Y:S02]  /*c08f0*/  PRMT R25, R161, 0x3340, R0 ;  /* 0x00003340a1197816 */ /* 0x000fe40000000000 */
[----:B0-----:R-:W-:-:S05]  /*c0900*/  IADD3 R8, P2, R43, R6, RZ ;  /* 0x000000062b087210 */ /* 0x001fca0007f5e0ff */
[----:B------:R-:W-:Y:S01]  /*c0910*/  IMAD.X R9, R24, 0x1, R5, P2 ;  /* 0x0000000118097824 */ /* 0x000fe200010e0605 */
[----:B---3--:R-:W-:Y:S02]  /*c0920*/  LOP3.LUT R30, R139, 0xffff, RZ, 0xc0, !PT ;  /* 0x0000ffff8b1e7812 */ /* 0x008fe400078ec0ff */
[----:B------:R-:W3:Y:S01]  /*c0930*/  LDL.LU R139, [R1+0x4f40] ;  /* 0x004f4000018b7983 */ /* 0x000ee20000300800 */
[----:B----4-:R-:W-:-:S03]  /*c0940*/  LOP3.LUT R29, R138, 0xffff, RZ, 0xc0, !PT ;  /* 0x0000ffff8a1d7812 */ /* 0x010fc600078ec0ff */
[----:B------:R-:W4:Y:S01]  /*c0950*/  LDL.LU R138, [R1+0x49d0] ;  /* 0x0049d000018a7983 */ /* 0x000f220000300800 */
[----:B------:R-:W-:-:S03]  /*c0960*/  PRMT R28, R30, 0x3340, R29 ;  /* 0x000033401e1c7816 */ /* 0x000fc6000000001d */
[----:B------:R-:W4:Y:S01]  /*c0970*/  LDL.LU R44, [R1+0xd24] ;  /* 0x000d2400012c7983 */ /* 0x000f220000300800 */
        /* <DEDUP_REMOVED lines=10> */
[----:B--2---:R-:W-:Y:S02]  /*c0a20*/  LOP3.LUT R30, R137, 0xffff, RZ, 0xc0, !PT ;  /* 0x0000ffff891e7812 */ /* 0x004fe400078ec0ff */
[----:B------:R-:W-:Y:S02]  /*c0a30*/  LOP3.LUT R28, R136, 0xffff, RZ, 0xc0, !PT ;  /* 0x0000ffff881c7812 */ /* 0x000fe400078ec0ff */
[----:B------:R-:W-:-:S02]  /*c0a40*/  LOP3.LUT R29, R18, 0xffff, RZ, 0xc0, !PT ;  /* 0x0000ffff121d7812 */ /* 0x000fc400078ec0ff */
[----:B0-----:R-:W-:-:S05]  /*c0a50*/  PRMT R8, R25, 0x3340, R24 ;  /* 0x0000334019087816 */ /* 0x001fca0000000018 */
[----:B------:R0:W-:Y:S04]  /*c0a60*/  STL [R1+0x30c], R8 ;  /* 0x00030c0801007387 */ /* 0x0001e80000100800 */
[----:B------:R-:W2:Y:S04]  /*c0a70*/  LDL.LU R137, [R1+0x4fc4] ;  /* 0x004fc40001897983 */ /* 0x000ea80000300800 */
[----:B------:R-:W2:Y:S04]  /*c0a80*/  LDL.LU R136, [R1+0x46d8] ;  /* 0x0046d80001887983 */ /* 0x000ea80000300800 */
[----:B------:R-:W2:Y:S01]  /*c0a90*/  LDL.LU R18, [R1+0x4b74] ;  /* 0x004b740001127983 */ /* 0x000ea20000300800 */
[----:B------:R-:W-:-:S02]  /*c0aa0*/  PRMT R24, R28, 0x3340, R0 ;  /* 0x000033401c187816 */ /* 0x000fc40000000000 */
[--C-:B------:R-:W-:Y:S02]  /*c0ab0*/  PRMT R25, R30, 0x3340, R29.reuse ;  /* 0x000033401e197816 */ /* 0x100fe4000000001d */
[----:B------:R-:W-:Y:S02]  /*c0ac0*/  SHF.R.U32.HI R28, RZ, 0x8, R28 ;  /* 0x00000008ff1c7819 */ /* 0x000fe4000001161c */
[----:B0-----:R-:W-:Y:S02]  /*c0ad0*/  PRMT R8, R25, 0x5410, R24 ;  /* 0x0000541019087816 */ /* 0x001fe40000000018 */
[----:B------:R-:W-:Y:S02]  /*c0ae0*/  SHF.R.U32.HI R25, RZ, 0x8, R30 ;  /* 0x00000008ff197819 */ /* 0x000fe4000001161e */
[----:B------:R-:W-:Y:S02]  /*c0af0*/  SHF.R.U32.HI R24, RZ, 0x8, R29 ;  /* 0x00000008ff187819 */ /* 0x000fe4000001161d */
[----:B------:R-:W-:-:S02]  /*c0b00*/  LOP3.LUT R28, R28, 0xffff, RZ, 0xc0, !PT ;  /* 0x0000ffff1c1c7812 */ /* 0x000fc400078ec0ff */
[----:B------:R-:W-:Y:S02]  /*c0b10*/  LOP3.LUT R25, R25, 0xffff, RZ, 0xc0, !PT ;  /* 0x0000ffff19197812 */ /* 0x000fe400078ec0ff */
[----:B------:R-:W-:Y:S02]  /*c0b20*/  LOP3.LUT R24, R24, 0xffff, RZ, 0xc0, !PT ;  /* 0x0000ffff18187812 */ /* 0x000fe400078ec0ff */
[----:B------:R-:W-:Y:S02]  /*c0b30*/  PRMT R141, R28, 0x3340, R141 ;  /* 0x000033401c8d7816 */ /* 0x000fe4000000008d */
[----:B------:R-:W-:Y:S01]  /*c0b40*/  LOP3.LUT R28, R16, 0xffff, RZ, 0xc0, !PT ;  /* 0x0000ffff101c7812 */ /* 0x000fe200078ec0ff */
[----:B------:R0:W-:Y:S02]  /*c0b50*/  STL [R1+0x46f4], R8 ;  /* 0x0046f40801007387 */ /* 0x0001e40000100800 */
[----:B0-----:R-:W-:Y:S02]  /*c0b60*/  PRMT R8, R25, 0x3340, R24 ;  /* 0x0000334019087816 */ /* 0x001fe40000000018 */
[----:B------:R-:W-:-:S03]  /*c0b70*/  PRMT R24, R28, 0x3340, R0 ;  /* 0x000033401c187816 */ /* 0x000fc60000000000 */
[----:B------:R0:W-:Y:S04]  /*c0b80*/  STL [R1+0x210], R8 ;  /* 0x0002100801007387 */ /* 0x0001e80000100800 */
[----:B------:R-:W2:Y:S01]  /*c0b90*/  LDL.LU R16, [R1+0x5548] ;  /* 0x0055480001107983 */ /* 0x000ea20000300800 */
[----:B---3--:R-:W-:Y:S02]  /*c0ba0*/  LOP3.LUT R30, R139, 0xffff, RZ, 0xc0, !PT ;  /* 0x0000ffff8b1e7812 */ /* 0x008fe400078ec0ff */
[----:B----4-:R-:W-:-:S04]  /*c0bb0*/  LOP3.LUT R29, R138, 0xffff, RZ, 0xc0, !PT ;  /* 0x0000ffff8a1d7812 */ /* 0x010fc800078ec0ff */
[----:B------:R-:W-:-:S04]  /*c0bc0*/  PRMT R25, R30, 0x3340, R29 ;  /* 0x000033401e197816 */ /* 0x000fc8000000001d */
[----:B------:R-:W-:-:S05]  /*c0bd0*/  PRMT R10, R25, 0x5410, R24 ;  /* 0x00005410190a7816 */ /* 0x000fca0000000018 */
[----:B------:R-:W-:Y:S04]  /*c0be0*/  STL [R1+0x46f0], R10 ;  /* 0x0046f00a01007387 */ /* 0x000fe80000100800 */
[----:B------:R-:W3:Y:S04]  /*c0bf0*/  LDL.LU R46, [R1+0x4f48] ;  /* 0x004f4800012e7983 */ /* 0x000ee80000300800 */
[----:B------:R-:W4:Y:S01]  /*c0c00*/  LDL.LU R45, [R1+0x49ec] ;  /* 0x0049ec00012d7983 */ /* 0x000f220000300800 */
[----:B------:R-:W-:Y:S02]  /*c0c10*/  SHF.R.S32.HI R24, RZ, 0x1f, R44 ;  /* 0x0000001fff187819 */ /* 0x000fe4000001142c */
[----:B0-----:R-:W-:-:S02]  /*c0c20*/  IADD3 R8, P2, R44, R2, RZ ;  /* 0x000000022c087210 */ /* 0x001fc40007f5e0ff */
[----:B------:R-:W-:Y:S02]  /*c0c30*/  SHF.R.U32.HI R25, RZ, 0x8, R29 ;  /* 0x00000008ff197819 */ /* 0x000fe4000001161d */
[----:B------:R-:W-:Y:S02]  /*c0c40*/  SHF.R.U32.HI R29, RZ, 0x8, R28 ;  /* 0x00000008ff1d7819 */ /* 0x000fe4000001161c */
[----:B------:R-:W-:Y:S01]  /*c0c50*/  SHF.R.U32.HI R30, RZ, 0x8, R30 ;  /* 0x00000008ff1e7819 */ /* 0x000fe2000001161e */
[----:B------:R-:W-:Y:S01]  /*c0c60*/  IMAD.X R9, R24, 0x1, R13, P2 ;  /* 0x0000000118097824 */ /* 0x000fe200010e060d */
[----:B------:R-:W-:Y:S02]  /*c0c70*/  LOP3.LUT R29, R29, 0xffff, RZ, 0xc0, !PT ;  /* 0x0000ffff1d1d7812 */ /* 0x000fe400078ec0ff */
[----:B------:R-:W-:Y:S02]  /*c0c80*/  LOP3.LUT R28, R30, 0xffff, RZ, 0xc0, !PT ;  /* 0x0000ffff1e1c7812 */ /* 0x000fe400078ec0ff */
[----:B------:R-:W-:Y:S01]  /*c0c90*/  LOP3.LUT R25, R25, 0xffff, RZ, 0xc0, !PT ;  /* 0x0000ffff19197812 */ /* 0x000fe200078ec0ff */
[----:B------:R0:W-:Y:S01]  /*c0ca0*/  STL.64 [R1+0x660], R8 ;  /* 0x0006600801007387 */ /* 0x0001e20000100a00 */
[----:B------:R-:W-:-:S02]  /*c0cb0*/  PRMT R127, R29, 0x3340, R127 ;  /* 0x000033401d7f7816 */ /* 0x000fc4000000007f */
[----:B0-----:R-:W-:Y:S02]  /*c0cc0*/  PRMT R8, R28, 0x3340, R25 ;  /* 0x000033401c087816 */ /* 0x001fe40000000019 */
[----:B--2---:R-:W-:Y:S02]  /*c0cd0*/  LOP3.LUT R34, R137, 0xffff, RZ, 0xc0, !PT ;  /* 0x0000ffff89227812 */ /* 0x004fe400078ec0ff */
[----:B------:R-:W-:Y:S02]  /*c0ce0*/  LOP3.LUT R29, R136, 0xffff, RZ, 0xc0, !PT ;  /* 0x0000ffff881d7812 */ /* 0x000fe400078ec0ff */
[----:B------:R-:W-:Y:S02]  /*c0cf0*/  LOP3.LUT R30, R18, 0xffff, RZ, 0xc0, !PT ;  /* 0x0000ffff121e7812 */ /* 0x000fe400078ec0ff */
[----:B------:R-:W-:Y:S02]  /*c0d00*/  PRMT R25, R29, 0x3340, R0 ;  /* 0x000033401d197816 */ /* 0x000fe40000000000 */
[----:B------:R-:W-:Y:S01]  /*c0d10*/  PRMT R28, R34, 0x3340, R30 ;  /* 0x00003340221c7816 */ /* 0x000fe2000000001e */
[----:B------:R0:W-:Y:S03]  /*c0d20*/  STL [R1+0x20c], R8 ;  /* 0x00020c0801007387 */ /* 0x0001e60000100800 */
[----:B------:R-:W-:-:S02]  /*c0d30*/  PRMT R10, R28, 0x5410, R25 ;  /* 0x000054101c0a7816 */ /* 0x000fc40000000019 */
[----:B0-----:R-:W-:-:S03]  /*c0d40*/  IADD3 R8, P2, R44, R0, RZ ;  /* 0x000000002c087210 */ /* 0x001fc60007f5e0ff */
[----:B------:R-:W-:Y:S02]  /*c0d50*/  STL [R1+0x46ec], R10 ;  /* 0x0046ec0a01007387 */ /* 0x000fe40000100800 */
[----:B------:R-:W-:Y:S02]  /*c0d60*/  IMAD.X R9, R24, 0x1, R7, P2 ;  /* 0x0000000118097824 */ /* 0x000fe400010e0607 */
[----:B------:R-:W2:Y:S04]  /*c0d70*/  LDL.LU R43, [R1+0x4fd8] ;  /* 0x004fd800012b7983 */ /* 0x000ea80000300800 */
[----:B------:R-:W2:Y:S04]  /*c0d80*/  LDL.LU R139, [R1+0x4820] ;  /* 0x00482000018b7983 */ /* 0x000ea80000300800 */
[----:B------:R-:W2:Y:S04]  /*c0d90*/  LDL.LU R138, [R1+0x4b90] ;  /* 0x004b9000018a7983 */ /* 0x000ea80000300800 */
[----:B------:R0:W-:Y:S04]  /*c0da0*/  STL.64 [R1+0x658], R8 ;  /* 0x0006580801007387 */ /* 0x0001e80000100a00 */
[----:B------:R-:W2:Y:S04]  /*c0db0*/  LDL.LU R137, [R1+0x4fdc] ;  /* 0x004fdc0001897983 */ /* 0x000ea80000300800 */
[----:B------:R-:W2:Y:S04]  /*c0dc0*/  LDL.LU R136, [R1+0x481c] ;  /* 0x00481c0001887983 */ /* 0x000ea80000300800 */
[----:B------:R-:W2:Y:S01]  /*c0dd0*/  LDL.LU R18, [R1+0x4b9c] ;  /* 0x004b9c0001127983 */ /* 0x000ea20000300800 */
[----:B------:R-:W-:-:S02]  /*c0de0*/  SHF.R.U32.HI R28, RZ, 0x8, R34 ;  /* 0x00000008ff1c7819 */ /* 0x000fc40000011622 */
[----:B------:R-:W-:Y:S02]  /*c0df0*/  SHF.R.U32.HI R25, RZ, 0x8, R30 ;  /* 0x00000008ff197819 */ /* 0x000fe4000001161e */
[----:B------:R-:W-:Y:S02]  /*c0e00*/  SHF.R.U32.HI R29, RZ, 0x8, R29 ;  /* 0x00000008ff1d7819 */ /* 0x000fe4000001161d */
[----:B------:R-:W-:Y:S02]  /*c0e10*/  LOP3.LUT R28, R28, 0xffff, RZ, 0xc0, !PT ;  /* 0x0000ffff1c1c7812 */ /* 0x000fe400078ec0ff */
[----:B------:R-:W-:Y:S02]  /*c0e20*/  LOP3.LUT R25, R25, 0xffff, RZ, 0xc0, !PT ;  /* 0x0000ffff19197812 */ /* 0x000fe400078ec0ff */
[----:B------:R-:W-:Y:S02]  /*c0e30*/  LOP3.LUT R29, R29, 0xffff, RZ, 0xc0, !PT ;  /* 0x0000ffff1d1d7812 */ /* 0x000fe400078ec0ff */
[----:B------:R-:W-:-:S02]  /*c0e40*/  SHF.R.U32.HI R214, RZ, 0x8, R174 ;  /* 0x00000008ffd67819 */ /* 0x000fc400000116ae */
[----:B0-----:R-:W-:Y:S02]  /*c0e50*/  PRMT R8, R28, 0x3340, R25 ;  /* 0x000033401c087816 */ /* 0x001fe40000000019 */
[----:B------:R-:W-:Y:S02]  /*c0e60*/  PRMT R109, R29, 0x3340, R109 ;  /* 0x000033401d6d7816 */ /* 0x000fe4000000006d */
[----:B------:R-:W-:Y:S01]  /*c0e70*/  LOP3.LUT R174, R17, 0xffff, RZ, 0xc0, !PT ;  /* 0x0000ffff11ae7812 */ /* 0x000fe200078ec0ff */
[----:B------:R0:W-:Y:S03]  /*c0e80*/  STL [R1+0x208], R8 ;  /* 0x0002080801007387 */ /* 0x0001e60000100800 */
[----:B------:R-:W-:Y:S01]  /*c0e90*/  PRMT R25, R174, 0x3340, R0 ;  /* 0x00003340ae197816 */ /* 0x000fe20000000000 */
[----:B------:R-:W2:Y:S01]  /*c0ea0*/  LDL.LU R17, [R1+0x5544] ;  /* 0x0055440001117983 */ /* 0x000ea20000300800 */
[----:B0-----:R-:W-:-:S05]  /*c0eb0*/  IADD3 R8, P2, R44, R6, RZ ;  /* 0x000000062c087210 */ /* 0x001fca0007f5e0ff */
[----:B------:R-:W-:Y:S01]  /*c0ec0*/  IMAD.X R9, R24, 0x1, R5, P2 ;  /* 0x0000000118097824 */ /* 0x000fe200010e0605 */
[----:B---3--:R-:W-:Y:S02]  /*c0ed0*/  LOP3.LUT R30, R46, 0xffff, RZ, 0xc0, !PT ;  /* 0x0000ffff2e1e7812 */ /* 0x008fe400078ec0ff */
[----:B----4-:R-:W-:-:S04]  /*c0ee0*/  LOP3.LUT R29, R45, 0xffff, RZ, 0xc0, !PT ;  /* 0x0000ffff2d1d7812 */ /* 0x010fc800078ec0ff */
[----:B------:R-:W-:-:S04]  /*c0ef0*/  PRMT R28, R30, 0x3340, R29 ;  /* 0x000033401e1c7816 */ /* 0x000fc8000000001d */
[----:B------:R-:W-:-:S05]  /*c0f00*/  PRMT R10, R28, 0x5410, R25 ;  /* 0x000054101c0a7816 */ /* 0x000fca0000000019 */
[----:B------:R-:W-:Y:S04]  /*c0f10*/  STL [R1+0x46e8], R10 ;  /* 0x0046e80a01007387 */ /* 0x000fe80000100800 */
[----:B------:R-:W3:Y:S04]  /*c0f20*/  LDL.LU R45, [R1+0xd28] ;  /* 0x000d2800012d7983 */ /* 0x000ee80000300800 */
        /* <DEDUP_REMOVED lines=8> */
[----:B------:R0:W-:Y:S04]  /*c0fb0*/  STL.64 [R1+0x648], R8 ;  /* 0x0006480801007387 */ /* 0x0001e80000100a00 */
[----:B------:R-:W-:Y:S01]  /*c0fc0*/  STL [R1+0x5418], R222 ;  /* 0x005418de01007387 */ /* 0x000fe20000100800 */
[----:B--2---:R-:W-:-:S03]  /*c0fd0*/  LOP3.LUT R34, R43, 0xffff, RZ, 0xc0, !PT ;  /* 0x0000ffff2b227812 */ /* 0x004fc600078ec0ff */
[----:B------:R-:W2:Y:S01]  /*c0fe0*/  LDL.LU R43, [R1+0x4f60] ;  /* 0x004f6000012b7983 */ /* 0x000ea20000300800 */
[----:B------:R-:W-:-:S03]  /*c0ff0*/  LOP3.LUT R30, R137, 0xffff, RZ, 0xc0, !PT ;  /* 0x0000ffff891e7812 */ /* 0x000fc600078ec0ff */
[----:B------:R-:W4:Y:S01]  /*c1000*/  LDL.LU R137, [R1+0x4a34] ;  /* 0x004a340001897983 */ /* 0x000f220000300800 */
[----:B------:R-:W-:Y:S02]  /*c1010*/  LOP3.LUT R40, R139, 0xffff, RZ, 0xc0, !PT ;  /* 0x0000ffff8b287812 */ /* 0x000fe400078ec0ff */
[----:B------:R-:W-:Y:S02]  /*c1020*/  LOP3.LUT R29, R138, 0xffff, RZ, 0xc0, !PT ;  /* 0x0000ffff8a1d7812 */ /* 0x000fe400078ec0ff */
[----:B------:R-:W-:Y:S02]  /*c1030*/  PRMT R24, R40, 0x3340, R0 ;  /* 0x0000334028187816 */ /* 0x000fe40000000000 */
[----:B------:R-:W-:Y:S02]  /*c1040*/  PRMT R25, R34, 0x3340, R29 ;  /* 0x0000334022197816 */ /* 0x000fe4000000001d */
[----:B------:R-:W-:Y:S02]  /*c1050*/  SHF.R.U32.HI R144, RZ, 0x8, R37 ;  /* 0x00000008ff907819 */ /* 0x000fe40000011625 */
[----:B------:R-:W-:-:S02]  /*c1060*/  LOP3.LUT R37, R136, 0xffff, RZ, 0xc0, !PT ;  /* 0x0000ffff88257812 */ /* 0x000fc400078ec0ff */
[----:B------:R-:W-:Y:S02]  /*c1070*/  LOP3.LUT R28, R18, 0xffff, RZ, 0xc0, !PT ;  /* 0x0000ffff121c7812 */ /* 0x000fe400078ec0ff */
[----:B0-----:R-:W-:Y:S02]  /*c1080*/  PRMT R8, R25, 0x5410, R24 ;  /* 0x0000541019087816 */ /* 0x001fe40000000018 */
[----:B------:R-:W-:Y:S02]  /*c1090*/  PRMT R24, R37, 0x3340, R0 ;  /* 0x0000334025187816 */ /* 0x000fe40000000000 */
[----:B------:R-:W-:Y:S01]  /*c10a0*/  PRMT R25, R30, 0x3340, R28 ;  /* 0x000033401e197816 */ /* 0x000fe2000000001c */
[----:B------:R0:W-:Y:S03]  /*c10b0*/  STL [R1+0x46e4], R8 ;  /* 0x0046e40801007387 */ /* 0x0001e60000100800 */
[----:B0-----:R-:W-:-:S02]  /*c10c0*/  PRMT R8, R25, 0x5410, R24 ;  /* 0x0000541019087816 */ /* 0x001fc40000000018 */
[----:B------:R-:W-:Y:S02]  /*c10d0*/  SHF.R.U32.HI R25, RZ, 0x8, R30 ;  /* 0x00000008ff197819 */ /* 0x000fe4000001161e */
[----:B------:R-:W-:Y:S01]  /*c10e0*/  SHF.R.U32.HI R24, RZ, 0x8, R28 ;  /* 0x00000008ff187819 */ /* 0x000fe2000001161c */
[----:B------:R0:W-:Y:S01]  /*c10f0*/  STL [R1+0x46e0], R8 ;  /* 0x0046e00801007387 */ /* 0x0001e20000100800 */
[----:B------:R-:W-:Y:S02]  /*c1100*/  LOP3.LUT R25, R25, 0xffff, RZ, 0xc0, !PT ;  /* 0x0000ffff19197812 */ /* 0x000fe400078ec0ff */
[----:B------:R-:W-:Y:S01]  /*c1110*/  LOP3.LUT R24, R24, 0xffff, RZ, 0xc0, !PT ;  /* 0x0000ffff18187812 */ /* 0x000fe200078ec0ff */
[----:B------:R-:W4:Y:S03]  /*c1120*/  LDL.LU R136, [R1+0x4ff4] ;  /* 0x004ff40001887983 */ /* 0x000f260000300800 */
[----:B------:R-:W-:-:S02]  /*c1130*/  PRMT R9, R25, 0x3340, R24 ;  /* 0x0000334019097816 */ /* 0x000fc40000000018 */
[----:B------:R-:W-:-:S03]  /*c1140*/  SHF.R.U32.HI R34, RZ, 0x8, R34 ;  /* 0x00000008ff227819 */ /* 0x000fc60000011622 */
[----:B------:R-:W-:Y:S01]  /*c1150*/  STL [R1+0x204], R9 ;  /* 0x0002040901007387 */ /* 0x000fe20000100800 */
[----:B------:R-:W-:-:S03]  /*c1160*/  SHF.R.U32.HI R28, RZ, 0x8, R29 ;  /* 0x00000008ff1c7819 */ /* 0x000fc6000001161d */
[----:B------:R-:W4:Y:S04]  /*c1170*/  LDL.LU R44, [R1+0x4840] ;  /* 0x00484000012c7983 */ /* 0x000f280000300800 */
[----:B------:R-:W4:Y:S01]  /*c1180*/  LDL.LU R139, [R1+0x4bcc] ;  /* 0x004bcc00018b7983 */ /* 0x000f220000300800 */
[----:B------:R-:W-:Y:S02]  /*c1190*/  LOP3.LUT R29, R34, 0xffff, RZ, 0xc0, !PT ;  /* 0x0000ffff221d7812 */ /* 0x000fe400078ec0ff */
[----:B------:R-:W-:-:S04]  /*c11a0*/  LOP3.LUT R28, R28, 0xffff, RZ, 0xc0, !PT ;  /* 0x0000ffff1c1c7812 */ /* 0x000fc800078ec0ff */
[----:B0-----:R-:W-:-:S05]  /*c11b0*/  PRMT R8, R29, 0x3340, R28 ;  /* 0x000033401d087816 */ /* 0x001fca000000001c */
[----:B------:R0:W-:Y:S04]  /*c11c0*/  STL [R1+0x200], R8 ;  /* 0x0002000801007387 */ /* 0x0001e80000100800 */
[----:B------:R-:W4:Y:S04]  /*c11d0*/  LDL.LU R138, [R1+0x4f70] ;  /* 0x004f7000018a7983 */ /* 0x000f280000300800 */
[----:B------:R-:W4:Y:S01]  /*c11e0*/  LDL.LU R18, [R1+0x4a4c] ;  /* 0x004a4c0001127983 */ /* 0x000f220000300800 */
[----:B------:R-:W-:Y:S02]  /*c11f0*/  SHF.R.U32.HI R25, RZ, 0x8, R40 ;  /* 0x00000008ff197819 */ /* 0x000fe40000011628 */
[----:B------:R-:W-:-:S02]  /*c1200*/  SHF.R.U32.HI R28, RZ, 0x8, R37 ;  /* 0x00000008ff1c7819 */ /* 0x000fc40000011625 */
[----:B------:R-:W-:Y:S02]  /*c1210*/  LOP3.LUT R25, R25, 0xffff, RZ, 0xc0, !PT ;  /* 0x0000ffff19197812 */ /* 0x000fe400078ec0ff */
[----:B------:R-:W-:Y:S02]  /*c1220*/  LOP3.LUT R28, R28, 0xffff, RZ, 0xc0, !PT ;  /* 0x0000ffff1c1c7812 */ /* 0x000fe400078ec0ff */
[----:B------:R-:W-:Y:S02]  /*c1230*/  LOP3.LUT R29, R16, 0xffff, RZ, 0xc0, !PT ;  /* 0x0000ffff101d7812 */ /* 0x000fe400078ec0ff */
[----:B------:R-:W-:Y:S02]  /*c1240*/  PRMT R108, R25, 0x3340, R108 ;  /* 0x00003340196c7816 */ /* 0x000fe4000000006c */
[----:B------:R-:W-:Y:S02]  /*c1250*/  PRMT R107, R28, 0x3340, R107 ;  /* 0x000033401c6b7816 */ /* 0x000fe4000000006b */
[----:B------:R-:W-:-:S02]  /*c1260*/  PRMT R25, R29, 0x3340, R0 ;  /* 0x000033401d197816 */ /* 0x000fc40000000000 */
[----:B---3--:R-:W-:Y:S02]  /*c1270*/  SHF.R.S32.HI R24, RZ, 0x1f, R45 ;  /* 0x0000001fff187819 */ /* 0x008fe4000001142d */
[----:B0-----:R-:W-:-:S05]  /*c1280*/  IADD3 R8, P2, R45, R2, RZ ;  /* 0x000000022d087210 */ /* 0x001fca0007f5e0ff */
[----:B------:R-:W-:-:S05]  /*c1290*/  IMAD.X R9, R24, 0x1, R13, P2 ;  /* 0x0000000118097824 */ /* 0x000fca00010e060d */
[----:B------:R0:W-:Y:S04]  /*c12a0*/  STL.64 [R1+0x640], R8 ;  /* 0x0006400801007387 */ /* 0x0001e80000100a00 */
[----:B------:R-:W3:Y:S01]  /*c12b0*/  LDL.LU R16, [R1+0x5540] ;  /* 0x0055400001107983 */ /* 0x000ee20000300800 */
[----:B0-----:R-:W-:-:S05]  /*c12c0*/  IADD3 R8, P2, R45, R0, RZ ;  /* 0x000000002d087210 */ /* 0x001fca0007f5e0ff */
[----:B------:R-:W-:Y:S01]  /*c12d0*/  IMAD.X R9, R24, 0x1, R7, P2 ;  /* 0x0000000118097824 */ /* 0x000fe200010e0607 */
        /* <DEDUP_REMOVED lines=8> */
[----:B------:R-:W-:Y:S04]  /*c1360*/  STL [R1+0x46dc], R10 ;  /* 0x0046dc0a01007387 */ /* 0x000fe80000100800 */
[----:B------:R0:W-:Y:S02]  /*c1370*/  STL.64 [R1+0x638], R8 ;  /* 0x0006380801007387 */ /* 0x0001e40000100a00 */
[----:B0-----:R-:W-:-:S05]  /*c1380*/  PRMT R8, R28, 0x3340, R25 ;  /* 0x000033401c087816 */ /* 0x001fca0000000019 */
[----:B------:R0:W-:Y:S04]  /*c1390*/  STL [R1+0x1fc], R8 ;  /* 0x0001fc0801007387 */ /* 0x0001e80000100800 */
[----:B------:R-:W2:Y:S04]  /*c13a0*/  LDL.LU R43, [R1+0x4f7c] ;  /* 0x004f7c00012b7983 */ /* 0x000ea80000300800 */
[----:B------:R-:W4:Y:S01]  /*c13b0*/  LDL.LU R137, [R1+0x74] ;  /* 0x0000740001897983 */ /* 0x000f220000300800 */
[----:B------:R-:W-:Y:S02]  /*c13c0*/  SHF.R.U32.HI R29, RZ, 0x8, R29 ;  /* 0x00000008ff1d7819 */ /* 0x000fe4000001161d */
[----:B------:R-:W-:-:S02]  /*c13d0*/  LOP3.LUT R30, R136, 0xffff, RZ, 0xc0, !PT ;  /* 0x0000ffff881e7812 */ /* 0x000fc400078ec0ff */
[----:B------:R-:W3:Y:S01]  /*c13e0*/  LDL.LU R136, [R1+0x4a7c] ;  /* 0x004a7c0001887983 */ /* 0x000ee20000300800 */
[----:B------:R-:W-:Y:S02]  /*c13f0*/  LOP3.LUT R29, R29, 0xffff, RZ, 0xc0, !PT ;  /* 0x0000ffff1d1d7812 */ /* 0x000fe400078ec0ff */
[----:B------:R-:W-:Y:S02]  /*c1400*/  LOP3.LUT R34, R44, 0xffff, RZ, 0xc0, !PT ;  /* 0x0000ffff2c227812 */ /* 0x000fe400078ec0ff */
[----:B------:R-:W-:Y:S02]  /*c1410*/  PRMT R106, R29, 0x3340, R106 ;  /* 0x000033401d6a7816 */ /* 0x000fe4000000006a */
[----:B------:R-:W-:Y:S02]  /*c1420*/  LOP3.LUT R29, R139, 0xffff, RZ, 0xc0, !PT ;  /* 0x0000ffff8b1d7812 */ /* 0x000fe400078ec0ff */
[----:B------:R-:W-:Y:S02]  /*c1430*/  PRMT R25, R34, 0x3340, R0 ;  /* 0x0000334022197816 */ /* 0x000fe40000000000 */
[----:B------:R-:W-:-:S04]  /*c1440*/  PRMT R28, R30, 0x3340, R29 ;  /* 0x000033401e1c7816 */ /* 0x000fc8000000001d */
[----:B0-----:R-:W-:-:S05]  /*c1450*/  PRMT R8, R28, 0x5410, R25 ;  /* 0x000054101c087816 */ /* 0x001fca0000000019 */
[----:B------:R0:W-:Y:S01]  /*c1460*/  STL [R1+0x46d8], R8 ;  /* 0x0046d80801007387 */ /* 0x0001e20000100800 */
[----:B------:R-:W-:-:S03]  /*c1470*/  LOP3.LUT R81, R138, 0xffff, RZ, 0xc0, !PT ;  /* 0x0000ffff8a517812 */ /* 0x000fc600078ec0ff */
[----:B------:R-:W3:Y:S01]  /*c1480*/  LDL.LU R139, [R1+0x5000] ;  /* 0x00500000018b7983 */ /* 0x000ee20000300800 */
[----:B------:R-:W-:-:S03]  /*c1490*/  LOP3.LUT R80, R18, 0xffff, RZ, 0xc0, !PT ;  /* 0x0000ffff12507812 */ /* 0x000fc600078ec0ff */
[----:B------:R-:W3:Y:S04]  /*c14a0*/  LDL.LU R138, [R1+0x4854] ;  /* 0x00485400018a7983 */ /* 0x000ee80000300800 */
[----:B------:R-:W3:Y:S01]  /*c14b0*/  LDL.LU R18, [R1+0x4bf0] ;  /* 0x004bf00001127983 */ /* 0x000ee20000300800 */
[----:B------:R-:W-:Y:S02]  /*c14c0*/  SHF.R.U32.HI R28, RZ, 0x8, R81 ;  /* 0x00000008ff1c7819 */ /* 0x000fe40000011651 */
[----:B------:R-:W-:Y:S01]  /*c14d0*/  SHF.R.U32.HI R25, RZ, 0x8, R80 ;  /* 0x00000008ff197819 */ /* 0x000fe20000011650 */
[----:B------:R-:W3:Y:S01]  /*c14e0*/  LDL.LU R44, [R1+0xd2c] ;  /* 0x000d2c00012c7983 */ /* 0x000ee20000300800 */
[----:B------:R-:W-:Y:S02]  /*c14f0*/  SHF.R.U32.HI R30, RZ, 0x8, R30 ;  /* 0x00000008ff1e7819 */ /* 0x000fe4000001161e */
[----:B------:R-:W-:-:S02]  /*c1500*/  SHF.R.U32.HI R29, RZ, 0x8, R29 ;  /* 0x00000008ff1d7819 */ /* 0x000fc4000001161d */
[----:B------:R-:W-:Y:S02]  /*c1510*/  LOP3.LUT R28, R28, 0xffff, RZ, 0xc0, !PT ;  /* 0x0000ffff1c1c7812 */ /* 0x000fe400078ec0ff */
[----:B------:R-:W-:Y:S02]  /*c1520*/  LOP3.LUT R25, R25, 0xffff, RZ, 0xc0, !PT ;  /* 0x0000ffff19197812 */ /* 0x000fe400078ec0ff */
[----:B------:R-:W-:Y:S02]  /*c1530*/  LOP3.LUT R30, R30, 0xffff, RZ, 0xc0, !PT ;  /* 0x0000ffff1e1e7812 */ /* 0x000fe400078ec0ff */
[----:B------:R-:W-:Y:S02]  /*c1540*/  LOP3.LUT R29, R29, 0xffff, RZ, 0xc0, !PT ;  /* 0x0000ffff1d1d7812 */ /* 0x000fe400078ec0ff */
[----:B0-----:R-:W-:Y:S02]  /*c1550*/  IADD3 R8, P2, R45, R6, RZ ;  /* 0x000000062d087210 */ /* 0x001fe40007f5e0ff */
[----:B------:R-:W-:-:S02]  /*c1560*/  PRMT R11, R28, 0x3340, R25 ;  /* 0x000033401c0b7816 */ /* 0x000fc40000000019 */
[----:B------:R-:W-:Y:S01]  /*c1570*/  PRMT R10, R30, 0x3340, R29 ;  /* 0x000033401e0a7816 */ /* 0x000fe2000000001d */
[----:B------:R-:W-:Y:S02]  /*c1580*/  IMAD.X R9, R24, 0x1, R5, P2 ;  /* 0x0000000118097824 */ /* 0x000fe400010e0605 */
[----:B------:R-:W-:Y:S04]  /*c1590*/  STL [R1+0x2a0], R11 ;  /* 0x0002a00b01007387 */ /* 0x000fe80000100800 */
[----:B------:R-:W-:Y:S04]  /*c15a0*/  STL [R1+0x1f8], R10 ;  /* 0x0001f80a01007387 */ /* 0x000fe80000100800 */
[----:B------:R0:W-:Y:S02]  /*c15b0*/  STL.64 [R1+0x630], R8 ;  /* 0x0006300801007387 */ /* 0x0001e40000100a00 */
[----:B0-----:R-:W-:-:S05]  /*c15c0*/  IADD3 R8, P2, R45, R4, RZ ;  /* 0x000000042d087210 */ /* 0x001fca0007f5e0ff */
[----:B------:R-:W-:-:S05]  /*c15d0*/  IMAD.X R9, R24, 0x1, R3, P2 ;  /* 0x0000000118097824 */ /* 0x000fca00010e0603 */
[----:B------:R0:W-:Y:S01]  /*c15e0*/  STL.64 [R1+0x628], R8 ;  /* 0x0006280801007387 */ /* 0x0001e20000100a00 */
[----:B----4-:R-:W-:-:S03]  /*c15f0*/  LOP3.LUT R28, R137, 0xffff, RZ, 0xc0, !PT ;  /* 0x0000ffff891c7812 */ /* 0x010fc600078ec0ff */
[----:B------:R-:W4:Y:S01]  /*c1600*/  LDL.LU R137, [R1+0x4f88] ;  /* 0x004f880001897983 */ /* 0x000f220000300800 */
[----:B------:R-:W-:Y:S02]  /*c1610*/  SHF.R.U32.HI R24, RZ, 0x8, R34 ;  /* 0x00000008ff187819 */ /* 0x000fe40000011622 */
[----:B--2---:R-:W-:Y:S02]  /*c1620*/  LOP3.LUT R30, R43, 0xffff, RZ, 0xc0, !PT ;  /* 0x0000ffff2b1e7812 */ /* 0x004fe400078ec0ff */
[----:B------:R-:W-:Y:S02]  /*c1630*/  LOP3.LUT R24, R24, 0xffff, RZ, 0xc0, !PT ;  /* 0x0000ffff18187812 */ /* 0x000fe400078ec0ff */
[----:B---3--:R-:W-:Y:S02]  /*c1640*/  LOP3.LUT R29, R136, 0xffff, RZ, 0xc0, !PT ;  /* 0x0000ffff881d7812 */ /* 0x008fe400078ec0ff */
[----:B------:R-:W-:Y:S01]  /*c1650*/  PRMT R105, R24, 0x3340, R105 ;  /* 0x0000334018697816 */ /* 0x000fe20000000069 */
[----:B------:R-:W2:Y:S01]  /*c1660*/  LDL.LU R136, [R1+0x4aa4] ;  /* 0x004aa40001887983 */ /* 0x000ea20000300800 */
[----:B------:R-:W-:-:S02]  /*c1670*/  PRMT R24, R28, 0x3340, R0 ;  /* 0x000033401c187816 */ /* 0x000fc40000000000 */
[----:B------:R-:W-:-:S04]  /*c1680*/  PRMT R25, R30, 0x3340, R29 ;  /* 0x000033401e197816 */ /* 0x000fc8000000001d */
[----:B0-----:R-:W-:Y:S02]  /*c1690*/  PRMT R8, R25, 0x5410, R24 ;  /* 0x0000541019087816 */ /* 0x001fe40000000018 */
[----:B------:R-:W-:Y:S02]  /*c16a0*/  SHF.R.U32.HI R25, RZ, 0x8, R30 ;  /* 0x00000008ff197819 */ /* 0x000fe4000001161e */
[----:B------:R-:W-:Y:S02]  /*c16b0*/  SHF.R.U32.HI R24, RZ, 0x8, R29 ;  /* 0x00000008ff187819 */ /* 0x000fe4000001161d */
[----:B------:R-:W-:Y:S02]  /*c16c0*/  LOP3.LUT R25, R25, 0xffff, RZ, 0xc0, !PT ;  /* 0x0000ffff19197812 */ /* 0x000fe400078ec0ff */
[----:B------:R-:W-:Y:S02]  /*c16d0*/  LOP3.LUT R24, R24, 0xffff, RZ, 0xc0, !PT ;  /* 0x0000ffff18187812 */ /* 0x000fe400078ec0ff */
[----:B------:R-:W-:Y:S01]  /*c16e0*/  SHF.R.U32.HI R28, RZ, 0x8, R28 ;  /* 0x00000008ff1c7819 */ /* 0x000fe2000001161c */
[----:B------:R0:W-:Y:S03]  /*c16f0*/  STL [R1+0x46d4], R8 ;  /* 0x0046d40801007387 */ /* 0x0001e60000100800 */
[----:B------:R-:W-:-:S02]  /*c1700*/  LOP3.LUT R28, R28, 0xffff, RZ, 0xc0, !PT ;  /* 0x0000ffff1c1c7812 */ /* 0x000fc400078ec0ff */
[----:B------:R-:W-:Y:S02]  /*c1710*/  LOP3.LUT R30, R139, 0xffff, RZ, 0xc0, !PT ;  /* 0x0000ffff8b1e7812 */ /* 0x000fe400078ec0ff */
[----:B0-----:R-:W-:Y:S02]  /*c1720*/  PRMT R8, R25, 0x3340, R24 ;  /* 0x0000334019087816 */ /* 0x001fe40000000018 */
[----:B------:R-:W-:Y:S02]  /*c1730*/  PRMT R104, R28, 0x3340, R104 ;  /* 0x000033401c687816 */ /* 0x000fe40000000068 */
[----:B------:R-:W-:Y:S01]  /*c1740*/  LOP3.LUT R28, R138, 0xffff, RZ, 0xc0, !PT ;  /* 0x0000ffff8a1c7812 */ /* 0x000fe200078ec0ff */
[----:B------:R0:W-:Y:S01]  /*c1750*/  STL [R1+0x1f4], R8 ;  /* 0x0001f40801007387 */ /* 0x0001e20000100800 */
[----:B------:R-:W-:-:S03]  /*c1760*/  LOP3.LUT R29, R18, 0xffff, RZ, 0xc0, !PT ;  /* 0x0000ffff121d7812 */ /* 0x000fc600078ec0ff */
[----:B------:R-:W3:Y:S04]  /*c1770*/  LDL.LU R139, [R1+0x5010] ;  /* 0x00501000018b7983 */ /* 0x000ee80000300800 */
[----:B------:R-:W3:Y:S04]  /*c1780*/  LDL.LU R138, [R1+0x48b0] ;  /* 0x0048b000018a7983 */ /* 0x000ee80000300800 */
[----:B------:R-:W3:Y:S01]  /*c1790*/  LDL.LU R18, [R1+0x4c2c] ;  /* 0x004c2c0001127983 */ /* 0x000ee20000300800 */
[----:B------:R-:W-:Y:S02]  /*c17a0*/  PRMT R24, R28, 0x3340, R0 ;  /* 0x000033401c187816 */ /* 0x000fe40000000000 */
[----:B------:R-:W-:-:S02]  /*c17b0*/  PRMT R25, R30, 0x3340, R29 ;  /* 0x000033401e197816 */ /* 0x000fc4000000001d */
[----:B0-----:R-:W-:Y:S02]  /*c17c0*/  IADD3 R8, P2, R44, R2, RZ ;  /* 0x000000022c087210 */ /* 0x001fe40007f5e0ff */
[----:B------:R-:W-:Y:S02]  /*c17d0*/  PRMT R10, R25, 0x5410, R24 ;  /* 0x00005410190a7816 */ /* 0x000fe40000000018 */
[----:B------:R-:W-:Y:S02]  /*c17e0*/  SHF.R.S32.HI R24, RZ, 0x1f, R44 ;  /* 0x0000001fff187819 */ /* 0x000fe4000001142c */
[----:B------:R-:W-:Y:S02]  /*c17f0*/  SHF.R.U32.HI R30, RZ, 0x8, R30 ;  /* 0x00000008ff1e7819 */ /* 0x000fe4000001161e */
[----:B------:R-:W-:Y:S01]  /*c1800*/  SHF.R.U32.HI R25, RZ, 0x8, R29 ;  /* 0x00000008ff197819 */ /* 0x000fe2000001161d */
[----:B------:R-:W-:Y:S01]  /*c1810*/  IMAD.X R9, R24, 0x1, R13, P2 ;  /* 0x0000000118097824 */ /* 0x000fe200010e060d */
[----:B------:R-:W-:-:S02]  /*c1820*/  SHF.R.U32.HI R29, RZ, 0x8, R28 ;  /* 0x00000008ff1d7819 */ /* 0x000fc4000001161c */
[----:B------:R-:W-:Y:S02]  /*c1830*/  LOP3.LUT R28, R30, 0xffff, RZ, 0xc0, !PT ;  /* 0x0000ffff1e1c7812 */ /* 0x000fe400078ec0ff */
[----:B------:R-:W-:Y:S01]  /*c1840*/  LOP3.LUT R25, R25, 0xffff, RZ, 0xc0, !PT ;  /* 0x0000ffff19197812 */ /* 0x000fe200078ec0ff */
[----:B------:R-:W-:Y:S04]  /*c1850*/  STL [R1+0x46d0], R10 ;  /* 0x0046d00a01007387 */ /* 0x000fe80000100800 */
[----:B------:R0:W-:Y:S01]  /*c1860*/  STL.64 [R1+0x620], R8 ;  /* 0x0006200801007387 */ /* 0x0001e20000100a00 */
[----:B------:R-:W-:Y:S02]  /*c1870*/  LOP3.LUT R79, R17, 0xffff, RZ, 0xc0, !PT ;  /* 0x0000ffff114f7812 */ /* 0x000fe400078ec0ff */
[----:B0-----:R-:W-:-:S05]  /*c1880*/  PRMT R8, R28, 0x3340, R25 ;  /* 0x000033401c087816 */ /* 0x001fca0000000019 */
[----:B------:R0:W-:Y:S04]  /*c1890*/  STL [R1+0x1f0], R8 ;  /* 0x0001f00801007387 */ /* 0x0001e80000100800 */
[----:B------:R-:W3:Y:S04]  /*c18a0*/  LDL.LU R17, [R1+0x553c] ;  /* 0x00553c0001117983 */ /* 0x000ee80000300800 */
[----:B------:R-:W3:Y:S01]  /*c18b0*/  LDL.LU R43, [R1+0x4fa0] ;  /* 0x004fa000012b7983 */ /* 0x000ee20000300800 */
[----:B----4-:R-:W-:-:S03]  /*c18c0*/  LOP3.LUT R28, R137, 0xffff, RZ, 0xc0, !PT ;  /* 0x0000ffff891c7812 */ /* 0x010fc600078ec0ff */
[----:B------:R-:W4:Y:S01]  /*c18d0*/  LDL.LU R137, [R1+0x7c] ;  /* 0x00007c0001897983 */ /* 0x000f220000300800 */
[----:B------:R-:W-:Y:S02]  /*c18e0*/  LOP3.LUT R29, R29, 0xffff, RZ, 0xc0, !PT ;  /* 0x0000ffff1d1d7812 */ /* 0x000fe400078ec0ff */
[----:B------:R-:W-:Y:S02]  /*c18f0*/  SHF.R.U32.HI R30, RZ, 0x8, R79 ;  /* 0x00000008ff1e7819 */ /* 0x000fe4000001164f */
[----:B------:R-:W-:Y:S02]  /*c1900*/  PRMT R103, R29, 0x3340, R103 ;  /* 0x000033401d677816 */ /* 0x000fe40000000067 */
[----:B--2---:R-:W-:Y:S02]  /*c1910*/  LOP3.LUT R25, R136, 0xffff, RZ, 0xc0, !PT ;  /* 0x0000ffff88197812 */ /* 0x004fe400078ec0ff */
[----:B------:R-:W2:Y:S01]  /*c1920*/  LDL.LU R136, [R1+0x4adc] ;  /* 0x004adc0001887983 */ /* 0x000ea20000300800 */
[----:B------:R-:W-:-:S02]  /*c1930*/  SHF.R.U32.HI R29, RZ, 0x8, R28 ;  /* 0x00000008ff1d7819 */ /* 0x000fc4000001161c */
[--C-:B------:R-:W-:Y:S02]  /*c1940*/  PRMT R90, R28, 0x3340, R25.reuse ;  /* 0x000033401c5a7816 */ /* 0x100fe40000000019 */
[----:B------:R-:W-:Y:S02]  /*c1950*/  SHF.R.U32.HI R25, RZ, 0x8, R25 ;  /* 0x00000008ff197819 */ /* 0x000fe40000011619 */
[----:B------:R-:W-:Y:S02]  /*c1960*/  LOP3.LUT R28, R29, 0xffff, RZ, 0xc0, !PT ;  /* 0x0000ffff1d1c7812 */ /* 0x000fe400078ec0ff */
[----:B------:R-:W-:Y:S02]  /*c1970*/  LOP3.LUT R29, R30, 0xffff, RZ, 0xc0, !PT ;  /* 0x0000ffff1e1d7812 */ /* 0x000fe400078ec0ff */
[----:B------:R-:W-:Y:S02]  /*c1980*/  LOP3.LUT R25, R25, 0xffff, RZ, 0xc0, !PT ;  /* 0x0000ffff19197812 */ /* 0x000fe400078ec0ff */
[----:B------:R-:W-:-:S02]  /*c1990*/  PRMT R102, R29, 0x3340, R102 ;  /* 0x000033401d667816 */ /* 0x000fc40000000066 */
        /* <DEDUP_REMOVED lines=21> */
[----:B----4-:R-:W-:-:S03]  /*c1af0*/  LOP3.LUT R34, R137, 0xffff, RZ, 0xc0, !PT ;  /* 0x0000ffff89227812 */ /* 0x010fc600078ec0ff */
[----:B------:R-:W4:Y:S01]  /*c1b00*/  LDL.LU R137, [R1+0x4fb0] ;  /* 0x004fb00001897983 */ /* 0x000f220000300800 */
[----:B------:R-:W-:-:S04]  /*c1b10*/  SHF.R.U32.HI R29, RZ, 0x8, R29 ;  /* 0x00000008ff1d7819 */ /* 0x000fc8000001161d */
[----:B------:R-:W-:Y:S02]  /*c1b20*/  LOP3.LUT R29, R29, 0xffff, RZ, 0xc0, !PT ;  /* 0x0000ffff1d1d7812 */ /* 0x000fe400078ec0ff */
[----:B------:R-:W-:Y:S02]  /*c1b30*/  LOP3.LUT R30, R43, 0xffff, RZ, 0xc0, !PT ;  /* 0x0000ffff2b1e7812 */ /* 0x000fe400078ec0ff */
[----:B------:R-:W-:Y:S02]  /*c1b40*/  PRMT R101, R29, 0x3340, R101 ;  /* 0x000033401d657816 */ /* 0x000fe40000000065 */
[----:B--2---:R-:W-:Y:S02]  /*c1b50*/  LOP3.LUT R29, R136, 0xffff, RZ, 0xc0, !PT ;  /* 0x0000ffff881d7812 */ /* 0x004fe400078ec0ff */
[----:B------:R-:W-:Y:S01]  /*c1b60*/  PRMT R25, R34, 0x3340, R0 ;  /* 0x0000334022197816 */ /* 0x000fe20000000000 */
[----:B------:R-:W2:Y:S01]  /*c1b70*/  LDL.LU R136, [R1+0x4b04] ;  /* 0x004b040001887983 */ /* 0x000ea20000300800 */
[----:B------:R-:W-:-:S02]  /*c1b80*/  PRMT R28, R30, 0x3340, R29 ;  /* 0x000033401e1c7816 */ /* 0x000fc4000000001d */
[----:B0-----:R-:W-:Y:S01]  /*c1b90*/  IADD3 R8, P2, R44, R6, RZ ;  /* 0x000000062c087210 */ /* 0x001fe20007f5e0ff */
[----:B------:R-:W2:Y:S01]  /*c1ba0*/  LDL.LU R43, [R1+0xd30] ;  /* 0x000d3000012b7983 */ /* 0x000ea20000300800 */
        /* <DEDUP_REMOVED lines=11> */
[----:B---3--:R-:W-:Y:S02]  /*c1c60*/  LOP3.LUT R29, R139, 0xffff, RZ, 0xc0, !PT ;  /* 0x0000ffff8b1d7812 */ /* 0x008fe400078ec0ff */
[----:B------:R-:W-:Y:S02]  /*c1c70*/  LOP3.LUT R30, R138, 0xffff, RZ, 0xc0, !PT ;  /* 0x0000ffff8a1e7812 */ /* 0x000fe400078ec0ff */
[----:B0-----:R-:W-:-:S02]  /*c1c80*/  PRMT R8, R25, 0x3340, R24 ;  /* 0x0000334019087816 */ /* 0x001fc40000000018 */
[----:B------:R-:W-:Y:S02]  /*c1c90*/  LOP3.LUT R28, R18, 0xffff, RZ, 0xc0, !PT ;  /* 0x0000ffff121c7812 */ /* 0x000fe400078ec0ff */
[----:B------:R-:W-:Y:S02]  /*c1ca0*/  PRMT R24, R30, 0x3340, R0 ;  /* 0x000033401e187816 */ /* 0x000fe40000000000 */
[----:B------:R-:W-:Y:S01]  /*c1cb0*/  PRMT R25, R29, 0x3340, R28 ;  /* 0x000033401d197816 */ /* 0x000fe2000000001c */
[----:B------:R0:W-:Y:S04]  /*c1cc0*/  STL [R1+0x1e0], R8 ;  /* 0x0001e00801007387 */ /* 0x0001e80000100800 */
[----:B------:R-:W3:Y:S04]  /*c1cd0*/  LDL.LU R44, [R1+0x5024] ;  /* 0x00502400012c7983 */ /* 0x000ee80000300800 */
[----:B------:R-:W3:Y:S01]  /*c1ce0*/  LDL.LU R139, [R1+0x48d4] ;  /* 0x0048d400018b7983 */ /* 0x000ee20000300800 */
[----:B0-----:R-:W-:-:S05]  /*c1cf0*/  PRMT R8, R25, 0x5410, R24 ;  /* 0x0000541019087816 */ /* 0x001fca0000000018 */
[----:B------:R0:W-:Y:S04]  /*c1d00*/  STL [R1+0x46c4], R8 ;  /* 0x0046c40801007387 */ /* 0x0001e80000100800 */
[----:B------:R-:W3:Y:S01]  /*c1d10*/  LDL.LU R18, [R1+0x4ca0] ;  /* 0x004ca00001127983 */ /* 0x000ee20000300800 */
[----:B------:R-:W-:Y:S02]  /*c1d20*/  SHF.R.U32.HI R29, RZ, 0x8, R29 ;  /* 0x00000008ff1d7819 */ /* 0x000fe4000001161d */
[----:B------:R-:W-:Y:S02]  /*c1d30*/  SHF.R.U32.HI R25, RZ, 0x8, R28 ;  /* 0x00000008ff197819 */ /* 0x000fe4000001161c */
[----:B------:R-:W-:Y:S02]  /*c1d40*/  LOP3.LUT R28, R29, 0xffff, RZ, 0xc0, !PT ;  /* 0x0000ffff1d1c7812 */ /* 0x000fe400078ec0ff */
[----:B------:R-:W-:-:S04]  /*c1d50*/  LOP3.LUT R25, R25, 0xffff, RZ, 0xc0, !PT ;  /* 0x0000ffff19197812 */ /* 0x000fc800078ec0ff */
[----:B0-----:R-:W-:Y:S02]  /*c1d60*/  PRMT R8, R28, 0x3340, R25 ;  /* 0x000033401c087816 */ /* 0x001fe40000000019 */
[----:B------:R-:W-:-:S03]  /*c1d70*/  LOP3.LUT R126, R16, 0xffff, RZ, 0xc0, !PT ;  /* 0x0000ffff107e7812 */ /* 0x000fc600078ec0ff */
[----:B------:R0:W-:Y:S04]  /*c1d80*/  STL [R1+0x1dc], R8 ;  /* 0x0001dc0801007387 */ /* 0x0001e80000100800 */
[----:B------:R-:W3:Y:S04]  /*c1d90*/  LDL.LU R16, [R1+0x5538] ;  /* 0x0055380001107983 */ /* 0x000ee80000300800 */
[----:B------:R-:W3:Y:S01]  /*c1da0*/  LDL.LU R138, [R1+0x502c] ;  /* 0x00502c00018a7983 */ /* 0x000ee20000300800 */
[----:B----4-:R-:W-:-:S03]  /*c1db0*/  LOP3.LUT R29, R137, 0xffff, RZ, 0xc0, !PT ;  /* 0x0000ffff891d7812 */ /* 0x010fc600078ec0ff */
[----:B------:R-:W4:Y:S01]  /*c1dc0*/  LDL.LU R137, [R1+0x48e8] ;  /* 0x0048e80001897983 */ /* 0x000f220000300800 */
[----:B------:R-:W-:-:S04]  /*c1dd0*/  SHF.R.U32.HI R24, RZ, 0x8, R34 ;  /* 0x00000008ff187819 */ /* 0x000fc80000011622 */
[----:B------:R-:W-:-:S04]  /*c1de0*/  LOP3.LUT R24, R24, 0xffff, RZ, 0xc0, !PT ;  /* 0x0000ffff18187812 */ /* 0x000fc800078ec0ff */
[----:B------:R-:W-:Y:S02]  /*c1df0*/  PRMT R100, R24, 0x3340, R100 ;  /* 0x0000334018647816 */ /* 0x000fe40000000064 */
[----:B--2---:R-:W-:Y:S02]  /*c1e00*/  LOP3.LUT R28, R136, 0xffff, RZ, 0xc0, !PT ;  /* 0x0000ffff881c7812 */ /* 0x004fe400078ec0ff */
[----:B------:R-:W-:Y:S02]  /*c1e10*/  PRMT R24, R126, 0x3340, R0 ;  /* 0x000033407e187816 */ /* 0x000fe40000000000 */
[----:B------:R-:W-:-:S04]  /*c1e20*/  PRMT R25, R29, 0x3340, R28 ;  /* 0x000033401d197816 */ /* 0x000fc8000000001c */
[----:B0-----:R-:W-:-:S05]  /*c1e30*/  PRMT R8, R25, 0x5410, R24 ;  /* 0x0000541019087816 */ /* 0x001fca0000000018 */
[----:B------:R0:W-:Y:S04]  /*c1e40*/  STL [R1+0x46c0], R8 ;  /* 0x0046c00801007387 */ /* 0x0001e80000100800 */
[----:B------:R-:W2:Y:S01]  /*c1e50*/  LDL.LU R136, [R1+0x4cb8] ;  /* 0x004cb80001887983 */ /* 0x000ea20000300800 */
[----:B------:R-:W-:Y:S02]  /*c1e60*/  SHF.R.S32.HI R24, RZ, 0x1f, R43 ;  /* 0x0000001fff187819 */ /* 0x000fe4000001142b */
[----:B------:R-:W-:Y:S02]  /*c1e70*/  SHF.R.U32.HI R29, RZ, 0x8, R29 ;  /* 0x00000008ff1d7819 */ /* 0x000fe4000001161d */
[----:B0-----:R-:W-:Y:S02]  /*c1e80*/  IADD3 R8, P2, R43, R2, RZ ;  /* 0x000000022b087210 */ /* 0x001fe40007f5e0ff */
[----:B------:R-:W-:-:S03]  /*c1e90*/  SHF.R.U32.HI R28, RZ, 0x8, R28 ;  /* 0x00000008ff1c7819 */ /* 0x000fc6000001161c */
[----:B------:R-:W-:Y:S01]  /*c1ea0*/  IMAD.X R9, R24, 0x1, R13, P2 ;  /* 0x0000000118097824 */ /* 0x000fe200010e060d */
[----:B------:R-:W-:Y:S02]  /*c1eb0*/  SHF.R.U32.HI R25, RZ, 0x8, R30 ;  /* 0x00000008ff197819 */ /* 0x000fe4000001161e */
[----:B------:R-:W-:Y:S02]  /*c1ec0*/  LOP3.LUT R29, R29, 0xffff, RZ, 0xc0, !PT ;  /* 0x0000ffff1d1d7812 */ /* 0x000fe400078ec0ff */
[----:B------:R-:W-:Y:S01]  /*c1ed0*/  LOP3.LUT R28, R28, 0xffff, RZ, 0xc0, !PT ;  /* 0x0000ffff1c1c7812 */ /* 0x000fe200078ec0ff */
[----:B------:R0:W-:Y:S01]  /*c1ee0*/  STL.64 [R1+0x600], R8 ;  /* 0x0006000801007387 */ /* 0x0001e20000100a00 */
[----:B------:R-:W-:-:S04]  /*c1ef0*/  LOP3.LUT R25, R25, 0xffff, RZ, 0xc0, !PT ;  /* 0x0000ffff19197812 */ /* 0x000fc800078ec0ff */
[----:B------:R-:W-:Y:S02]  /*c1f00*/  PRMT R99, R25, 0x3340, R99 ;  /* 0x0000334019637816 */ /* 0x000fe40000000063 */
[----:B0-----:R-:W-:-:S05]  /*c1f10*/  PRMT R8, R29, 0x3340, R28 ;  /* 0x000033401d087816 */ /* 0x001fca000000001c */
[----:B------:R0:W-:Y:S01]  /*c1f20*/  STL [R1+0x28c], R8 ;  /* 0x00028c0801007387 */ /* 0x0001e20000100800 */
[----:B---3--:R-:W-:Y:S02]  /*c1f30*/  LOP3.LUT R34, R44, 0xffff, RZ, 0xc0, !PT ;  /* 0x0000ffff2c227812 */ /* 0x008fe400078ec0ff */
[----:B------:R-:W-:Y:S02]  /*c1f40*/  LOP3.LUT R29, R139, 0xffff, RZ, 0xc0, !PT ;  /* 0x0000ffff8b1d7812 */ /* 0x000fe400078ec0ff */
[----:B0-----:R-:W-:Y:S01]  /*c1f50*/  IADD3 R8, P2, R43, R0, RZ ;  /* 0x000000002b087210 */ /* 0x001fe20007f5e0ff */
[----:B------:R-:W3:Y:S01]  /*c1f60*/  LDL.LU R139, [R1+0x4fc8] ;  /* 0x004fc800018b7983 */ /* 0x000ee20000300800 */
[----:B------:R-:W-:Y:S02]  /*c1f70*/  PRMT R25, R29, 0x3340, R0 ;  /* 0x000033401d197816 */ /* 0x000fe40000000000 */
[----:B------:R-:W-:Y:S02]  /*c1f80*/  LOP3.LUT R30, R18, 0xffff, RZ, 0xc0, !PT ;  /* 0x0000ffff121e7812 */ /* 0x000fe400078ec0ff */
[----:B------:R-:W3:Y:S02]  /*c1f90*/  LDL.LU R18, [R1+0x4b48] ;  /* 0x004b480001127983 */ /* 0x000ee40000300800 */
[----:B------:R-:W-:Y:S01]  /*c1fa0*/  PRMT R28, R34, 0x3340, R30 ;  /* 0x00003340221c7816 */ /* 0x000fe2000000001e */
[----:B------:R-:W-:-:S03]  /*c1fb0*/  IMAD.X R9, R24, 0x1, R7, P2 ;  /* 0x0000000118097824 */ /* 0x000fc600010e0607 */
        /* <DEDUP_REMOVED lines=8> */
[----:B0-----:R-:W-:-:S05]  /*c2040*/  PRMT R8, R28, 0x3340, R25 ;  /* 0x000033401c087816 */ /* 0x001fca0000000019 */
[----:B------:R0:W-:Y:S04]  /*c2050*/  STL [R1+0x1cc], R8 ;  /* 0x0001cc0801007387 */ /* 0x0001e80000100800 */
[----:B------:R-:W3:Y:S01]  /*c2060*/  LDL.LU R138, [R1+0x4fd0] ;  /* 0x004fd000018a7983 */ /* 0x000ee20000300800 */
[----:B----4-:R-:W-:-:S03]  /*c2070*/  LOP3.LUT R34, R137, 0xffff, RZ, 0xc0, !PT ;  /* 0x0000ffff89227812 */ /* 0x010fc600078ec0ff */
[----:B------:R-:W4:Y:S01]  /*c2080*/  LDL.LU R137, [R1+0x4b54] ;  /* 0x004b540001897983 */ /* 0x000f220000300800 */
[----:B------:R-:W-:-:S04]  /*c2090*/  SHF.R.U32.HI R29, RZ, 0x8, R29 ;  /* 0x00000008ff1d7819 */ /* 0x000fc8000001161d */
[----:B------:R-:W-:-:S04]  /*c20a0*/  LOP3.LUT R29, R29, 0xffff, RZ, 0xc0, !PT ;  /* 0x0000ffff1d1d7812 */ /* 0x000fc800078ec0ff */
[----:B------:R-:W-:Y:S02]  /*c20b0*/  PRMT R98, R29, 0x3340, R98 ;  /* 0x000033401d627816 */ /* 0x000fe40000000062 */
[----:B------:R-:W-:Y:S02]  /*c20c0*/  PRMT R25, R34, 0x3340, R0 ;  /* 0x0000334022197816 */ /* 0x000fe40000000000 */
[----:B0-----:R-:W-:-:S05]  /*c20d0*/  IADD3 R8, P2, R43, R6, RZ ;  /* 0x000000062b087210 */ /* 0x001fca0007f5e0ff */
[----:B------:R-:W-:Y:S01]  /*c20e0*/  IMAD.X R9, R24, 0x1, R5, P2 ;  /* 0x0000000118097824 */ /* 0x000fe200010e0605 */
[----:B--2---:R-:W-:Y:S02]  /*c20f0*/  LOP3.LUT R29, R136, 0xffff, RZ, 0xc0, !PT ;  /* 0x0000ffff881d7812 */ /* 0x004fe400078ec0ff */
[----:B------:R-:W2:Y:S02]  /*c2100*/  LDL.LU R136, [R1+0xd34] ;  /* 0x000d340001887983 */ /* 0x000ea40000300800 */
        /* <DEDUP_REMOVED lines=12> */
[----:B---3--:R-:W-:Y:S02]  /*c21d0*/  LOP3.LUT R30, R139, 0xffff, RZ, 0xc0, !PT ;  /* 0x0000ffff8b1e7812 */ /* 0x008fe400078ec0ff */
[----:B0-----:R-:W-:-:S02]  /*c21e0*/  PRMT R8, R25, 0x3340, R24 ;  /* 0x0000334019087816 */ /* 0x001fc40000000018 */
[----:B------:R-:W-:Y:S02]  /*c21f0*/  PRMT R24, R28, 0x3340, R0 ;  /* 0x000033401c187816 */ /* 0x000fe40000000000 */
[----:B------:R-:W-:Y:S01]  /*c2200*/  LOP3.LUT R29, R18, 0xffff, RZ, 0xc0, !PT ;  /* 0x0000ffff121d7812 */ /* 0x000fe200078ec0ff */
[----:B------:R0:W-:Y:S03]  /*c2210*/  STL [R1+0x1c8], R8 ;  /* 0x0001c80801007387 */ /* 0x0001e60000100800 */
[----:B------:R-:W-:Y:S01]  /*c2220*/  PRMT R25, R30, 0x3340, R29 ;  /* 0x000033401e197816 */ /* 0x000fe2000000001d */
[----:B------:R-:W3:Y:S04]  /*c2230*/  LDL.LU R16, [R1+0x5534] ;  /* 0x0055340001107983 */ /* 0x000ee80000300800 */
[----:B------:R-:W3:Y:S01]  /*c2240*/  LDL.LU R44, [R1+0x5034] ;  /* 0x00503400012c7983 */ /* 0x000ee20000300800 */
[----:B0-----:R-:W-:-:S02]  /*c2250*/  PRMT R8, R25, 0x5410, R24 ;  /* 0x0000541019087816 */ /* 0x001fc40000000018 */
[----:B------:R-:W-:Y:S01]  /*c2260*/  SHF.R.U32.HI R25, RZ, 0x8, R30 ;  /* 0x00000008ff197819 */ /* 0x000fe2000001161e */
[----:B------:R-:W3:Y:S01]  /*c2270*/  LDL.LU R139, [R1+0x4928] ;  /* 0x00492800018b7983 */ /* 0x000ee20000300800 */
[----:B------:R-:W-:Y:S02]  /*c2280*/  SHF.R.U32.HI R24, RZ, 0x8, R29 ;  /* 0x00000008ff187819 */ /* 0x000fe4000001161d */
[----:B------:R-:W-:Y:S01]  /*c2290*/  LOP3.LUT R25, R25, 0xffff, RZ, 0xc0, !PT ;  /* 0x0000ffff19197812 */ /* 0x000fe200078ec0ff */
[----:B------:R0:W-:Y:S01]  /*c22a0*/  STL [R1+0x46b4], R8 ;  /* 0x0046b40801007387 */ /* 0x0001e20000100800 */
[----:B------:R-:W-:Y:S02]  /*c22b0*/  LOP3.LUT R24, R24, 0xffff, RZ, 0xc0, !PT ;  /* 0x0000ffff18187812 */ /* 0x000fe400078ec0ff */
[----:B------:R-:W-:Y:S01]  /*c22c0*/  LOP3.LUT R128, R17, 0xffff, RZ, 0xc0, !PT ;  /* 0x0000ffff11807812 */ /* 0x000fe200078ec0ff */
[----:B------:R-:W3:Y:S01]  /*c22d0*/  LDL.LU R18, [R1+0x4d00] ;  /* 0x004d000001127983 */ /* 0x000ee20000300800 */
[----:B0-----:R-:W-:-:S02]  /*c22e0*/  PRMT R8, R25, 0x3340, R24 ;  /* 0x0000334019087816 */ /* 0x001fc40000000018 */
[----:B------:R-:W-:-:S03]  /*c22f0*/  PRMT R24, R128, 0x3340, R0 ;  /* 0x0000334080187816 */ /* 0x000fc60000000000 */
[----:B------:R0:W-:Y:S04]  /*c2300*/  STL [R1+0x1c4], R8 ;  /* 0x0001c40801007387 */ /* 0x0001e80000100800 */
[----:B------:R-:W3:Y:S01]  /*c2310*/  LDL.LU R17, [R1+0x5530] ;  /* 0x0055300001117983 */ /* 0x000ee20000300800 */
[----:B------:R-:W-:-:S03]  /*c2320*/  LOP3.LUT R30, R138, 0xffff, RZ, 0xc0, !PT ;  /* 0x0000ffff8a1e7812 */ /* 0x000fc600078ec0ff */
[----:B------:R-:W3:Y:S04]  /*c2330*/  LDL.LU R43, [R1+0x5038] ;  /* 0x00503800012b7983 */ /* 0x000ee80000300800 */
[----:B------:R-:W3:Y:S01]  /*c2340*/  LDL.LU R138, [R1+0x493c] ;  /* 0x00493c00018a7983 */ /* 0x000ee20000300800 */
[----:B----4-:R-:W-:-:S04]  /*c2350*/  LOP3.LUT R29, R137, 0xffff, RZ, 0xc0, !PT ;  /* 0x0000ffff891d7812 */ /* 0x010fc800078ec0ff */
[----:B------:R-:W-:-:S04]  /*c2360*/  PRMT R25, R30, 0x3340, R29 ;  /* 0x000033401e197816 */ /* 0x000fc8000000001d */
[----:B0-----:R-:W-:-:S05]  /*c2370*/  PRMT R8, R25, 0x5410, R24 ;  /* 0x0000541019087816 */ /* 0x001fca0000000018 */
[----:B------:R0:W-:Y:S04]  /*c2380*/  STL [R1+0x46b0], R8 ;  /* 0x0046b00801007387 */ /* 0x0001e80000100800 */
[----:B------:R-:W4:Y:S01]  /*c2390*/  LDL.LU R137, [R1+0x4d10] ;  /* 0x004d100001897983 */ /* 0x000f220000300800 */
[----:B------:R-:W-:-:S04]  /*c23a0*/  SHF.R.U32.HI R28, RZ, 0x8, R28 ;  /* 0x00000008ff1c7819 */ /* 0x000fc8000001161c */
[----:B------:R-:W-:-:S04]  /*c23b0*/  LOP3.LUT R28, R28, 0xffff, RZ, 0xc0, !PT ;  /* 0x0000ffff1c1c7812 */ /* 0x000fc800078ec0ff */
[----:B------:R-:W-:Y:S02]  /*c23c0*/  PRMT R97, R28, 0x3340, R97 ;  /* 0x000033401c617816 */ /* 0x000fe40000000061 */
[----:B--2---:R-:W-:Y:S02]  /*c23d0*/  SHF.R.S32.HI R28, RZ, 0x1f, R136 ;  /* 0x0000001fff1c7819 */ /* 0x004fe40000011488 */
[----:B0-----:R-:W-:Y:S02]  /*c23e0*/  IADD3 R8, P2, R136, R2, RZ ;  /* 0x0000000288087210 */ /* 0x001fe40007f5e0ff */
[----:B------:R-:W-:Y:S02]  /*c23f0*/  SHF.R.U32.HI R30, RZ, 0x8, R30 ;  /* 0x00000008ff1e7819 */ /* 0x000fe4000001161e */
[----:B------:R-:W-:Y:S01]  /*c2400*/  SHF.R.U32.HI R25, RZ, 0x8, R29 ;  /* 0x00000008ff197819 */ /* 0x000fe2000001161d */
[----:B------:R-:W-:Y:S01]  /*c2410*/  IMAD.X R9, R28, 0x1, R13, P2 ;  /* 0x000000011c097824 */ /* 0x000fe200010e060d */
[----:B------:R-:W-:-:S02]  /*c2420*/  LOP3.LUT R29, R30, 0xffff, RZ, 0xc0, !PT ;  /* 0x0000ffff1e1d7812 */ /* 0x000fc400078ec0ff */
[----:B------:R-:W-:Y:S02]  /*c2430*/  LOP3.LUT R25, R25, 0xffff, RZ, 0xc0, !PT ;  /* 0x0000ffff19197812 */ /* 0x000fe400078ec0ff */
[----:B------:R-:W-:Y:S01]  /*c2440*/  SHF.R.U32.HI R24, RZ, 0x8, R34 ;  /* 0x00000008ff187819 */ /* 0x000fe20000011622 */
[----:B------:R0:W-:Y:S02]  /*c2450*/  STL.64 [R1+0x5e0], R8 ;  /* 0x0005e00801007387 */ /* 0x0001e40000100a00 */
[----:B0-----:R-:W-:-:S05]  /*c2460*/  PRMT R8, R29, 0x3340, R25 ;  /* 0x000033401d087816 */ /* 0x001fca0000000019 */
[----:B------:R0:W-:Y:S02]  /*c2470*/  STL [R1+0x278], R8 ;  /* 0x0002780801007387 */ /* 0x0001e40000100800 */
[----:B0-----:R-:W-:-:S05]  /*c2480*/  IADD3 R8, P2, R136, R0, RZ ;  /* 0x0000000088087210 */ /* 0x001fca0007f5e0ff */
[----:B------:R-:W-:Y:S01]  /*c2490*/  IMAD.X R9, R28, 0x1, R7, P2 ;  /* 0x000000011c097824 */ /* 0x000fe200010e0607 */
[----:B---3--:R-:W-:Y:S02]  /*c24a0*/  LOP3.LUT R37, R44, 0xffff, RZ, 0xc0, !PT ;  /* 0x0000ffff2c257812 */ /* 0x008fe400078ec0ff */
[----:B------:R-:W-:-:S04]  /*c24b0*/  LOP3.LUT R30, R139, 0xffff, RZ, 0xc0, !PT ;  /* 0x0000ffff8b1e7812 */ /* 0x000fc800078ec0ff */
[----:B------:R-:W-:Y:S02]  /*c24c0*/  PRMT R25, R30, 0x3340, R0 ;  /* 0x000033401e197816 */ /* 0x000fe40000000000 */
[----:B------:R-:W-:-:S04]  /*c24d0*/  LOP3.LUT R34, R18, 0xffff, RZ, 0xc0, !PT ;  /* 0x0000ffff12227812 */ /* 0x000fc800078ec0ff */
[----:B------:R-:W-:Y:S02]  /*c24e0*/  PRMT R29, R37, 0x3340, R34 ;  /* 0x00003340251d7816 */ /* 0x000fe40000000022 */
[----:B------:R-:W-:Y:S02]  /*c24f0*/  SHF.R.U32.HI R30, RZ, 0x8, R30 ;  /* 0x00000008ff1e7819 */ /* 0x000fe4000001161e */
[----:B------:R-:W-:Y:S02]  /*c2500*/  PRMT R10, R29, 0x5410, R25 ;  /* 0x000054101d0a7816 */ /* 0x000fe40000000019 */
[----:B------:R-:W-:Y:S02]  /*c2510*/  SHF.R.U32.HI R29, RZ, 0x8, R37 ;  /* 0x00000008ff1d7819 */ /* 0x000fe40000011625 */
[----:B------:R-:W-:Y:S01]  /*c2520*/  SHF.R.U32.HI R25, RZ, 0x8, R34 ;  /* 0x00000008ff197819 */ /* 0x000fe20000011622 */
[----:B------:R-:W-:Y:S01]  /*c2530*/  STL [R1+0x46ac], R10 ;  /* 0x0046ac0a01007387 */ /* 0x000fe20000100800 */
[----:B------:R-:W-:-:S02]  /*c2540*/  LOP3.LUT R29, R29, 0xffff, RZ, 0xc0, !PT ;  /* 0x0000ffff1d1d7812 */ /* 0x000fc400078ec0ff */
[----:B------:R-:W-:Y:S01]  /*c2550*/  LOP3.LUT R25, R25, 0xffff, RZ, 0xc0, !PT ;  /* 0x0000ffff19197812 */ /* 0x000fe200078ec0ff */
[----:B------:R-:W2:Y:S01]  /*c2560*/  LDL.LU R139, [R1+0x4fe8] ;  /* 0x004fe800018b7983 */ /* 0x000ea20000300800 */
[----:B------:R-:W-:Y:S02]  /*c2570*/  LOP3.LUT R30, R30, 0xffff, RZ, 0xc0, !PT ;  /* 0x0000ffff1e1e7812 */ /* 0x000fe400078ec0ff */
[----:B------:R-:W-:Y:S01]  /*c2580*/  LOP3.LUT R37, R43, 0xffff, RZ, 0xc0, !PT ;  /* 0x0000ffff2b257812 */ /* 0x000fe200078ec0ff */
[----:B------:R-:W3:Y:S01]  /*c2590*/  LDL.LU R18, [R1+0x4b8c] ;  /* 0x004b8c0001127983 */ /* 0x000ee20000300800 */
[----:B------:R-:W-:-:S03]  /*c25a0*/  LOP3.LUT R40, R138, 0xffff, RZ, 0xc0, !PT ;  /* 0x0000ffff8a287812 */ /* 0x000fc600078ec0ff */
[----:B------:R0:W-:Y:S02]  /*c25b0*/  STL.64 [R1+0x5d8], R8 ;  /* 0x0005d80801007387 */ /* 0x0001e40000100a00 */
[----:B0-----:R-:W-:Y:S02]  /*c25c0*/  PRMT R8, R29, 0x3340, R25 ;  /* 0x000033401d087816 */ /* 0x001fe40000000019 */
[--C-:B------:R-:W-:Y:S02]  /*c25d0*/  PRMT R25, R30, 0x3340, R0.reuse ;  /* 0x000033401e197816 */ /* 0x100fe40000000000 */
[----:B------:R-:W-:Y:S01]  /*c25e0*/  PRMT R29, R40, 0x3340, R0 ;  /* 0x00003340281d7816 */ /* 0x000fe20000000000 */
[----:B------:R0:W-:Y:S04]  /*c25f0*/  STL [R1+0x1c0], R8 ;  /* 0x0001c00801007387 */ /* 0x0001e80000100800 */
[----:B------:R-:W3:Y:S04]  /*c2600*/  LDL.LU R46, [R1+0x4ff0] ;  /* 0x004ff000012e7983 */ /* 0x000ee80000300800 */
[----:B------:R-:W3:Y:S01]  /*c2610*/  LDL.LU R45, [R1+0x4b94] ;  /* 0x004b9400012d7983 */ /* 0x000ee20000300800 */
[----:B----4-:R-:W-:-:S04]  /*c2620*/  LOP3.LUT R34, R137, 0xffff, RZ, 0xc0, !PT ;  /* 0x0000ffff89227812 */ /* 0x010fc800078ec0ff */
[----:B------:R-:W-:-:S04]  /*c2630*/  PRMT R30, R37, 0x3340, R34 ;  /* 0x00003340251e7816 */ /* 0x000fc80000000022 */
[----:B0-----:R-:W-:-:S05]  /*c2640*/  PRMT R8, R30, 0x5410, R29 ;  /* 0x000054101e087816 */ /* 0x001fca000000001d */
[----:B------:R0:W-:Y:S02]  /*c2650*/  STL [R1+0x46a8], R8 ;  /* 0x0046a80801007387 */ /* 0x0001e40000100800 */
[----:B0-----:R-:W-:-:S05]  /*c2660*/  IADD3 R8, P2, R136, R6, RZ ;  /* 0x0000000688087210 */ /* 0x001fca0007f5e0ff */
[----:B------:R-:W-:-:S05]  /*c2670*/  IMAD.X R9, R28, 0x1, R5, P2 ;  /* 0x000000011c097824 */ /* 0x000fca00010e0605 */
        /* <DEDUP_REMOVED lines=12> */
[----:B------:R-:W4:Y:S04]  /*c2740*/  LDL.LU R138, [R1+0x4d48] ;  /* 0x004d4800018a7983 */ /* 0x000f280000300800 */
[----:B------:R-:W4:Y:S04]  /*c2750*/  LDL.LU R137, [R1+0x5048] ;  /* 0x0050480001897983 */ /* 0x000f280000300800 */
[----:B------:R-:W4:Y:S01]  /*c2760*/  LDL.LU R136, [R1+0x4978] ;  /* 0x0049780001887983 */ /* 0x000f220000300800 */
[----:B------:R-:W-:-:S03]  /*c2770*/  LOP3.LUT R37, R16, 0xffff, RZ, 0xc0, !PT ;  /* 0x0000ffff10257812 */ /* 0x000fc600078ec0ff */
[----:B------:R-:W4:Y:S01]  /*c2780*/  LDL.LU R16, [R1+0x552c] ;  /* 0x00552c0001107983 */ /* 0x000f220000300800 */
[----:B------:R-:W-:Y:S02]  /*c2790*/  PRMT R28, R37, 0x3340, R0 ;  /* 0x00003340251c7816 */ /* 0x000fe40000000000 */
[----:B--2---:R-:W-:Y:S02]  /*c27a0*/  LOP3.LUT R34, R139, 0xffff, RZ, 0xc0, !PT ;  /* 0x0000ffff8b227812 */ /* 0x004fe400078ec0ff */
[----:B---3--:R-:W-:Y:S02]  /*c27b0*/  LOP3.LUT R30, R18, 0xffff, RZ, 0xc0, !PT ;  /* 0x0000ffff121e7812 */ /* 0x008fe400078ec0ff */
[----:B------:R-:W2:Y:S02]  /*c27c0*/  LDL.LU R18, [R1+0x4d4c] ;  /* 0x004d4c0001127983 */ /* 0x000ea40000300800 */
[----:B------:R-:W-:Y:S02]  /*c27d0*/  PRMT R29, R34, 0x3340, R30 ;  /* 0x00003340221d7816 */ /* 0x000fe4000000001e */
[----:B------:R-:W3:Y:S01]  /*c27e0*/  LDL.LU R139, [R1+0xd38] ;  /* 0x000d3800018b7983 */ /* 0x000ee20000300800 */
[----:B------:R-:W-:-:S02]  /*c27f0*/  SHF.R.U32.HI R34, RZ, 0x8, R34 ;  /* 0x00000008ff227819 */ /* 0x000fc40000011622 */
[----:B0-----:R-:W-:Y:S02]  /*c2800*/  PRMT R8, R29, 0x5410, R28 ;  /* 0x000054101d087816 */ /* 0x001fe4000000001c */
[----:B------:R-:W-:Y:S02]  /*c2810*/  SHF.R.U32.HI R29, RZ, 0x8, R30 ;  /* 0x00000008ff1d7819 */ /* 0x000fe4000001161e */
[----:B------:R-:W-:Y:S02]  /*c2820*/  LOP3.LUT R30, R34, 0xffff, RZ, 0xc0, !PT ;  /* 0x0000ffff221e7812 */ /* 0x000fe400078ec0ff */
[----:B------:R-:W-:Y:S01]  /*c2830*/  LOP3.LUT R29, R29, 0xffff, RZ, 0xc0, !PT ;  /* 0x0000ffff1d1d7812 */ /* 0x000fe200078ec0ff */
[----:B------:R0:W-:Y:S01]  /*c2840*/  STL [R1+0x46a4], R8 ;  /* 0x0046a40801007387 */ /* 0x0001e20000100800 */
[----:B------:R-:W-:Y:S02]  /*c2850*/  LOP3.LUT R78, R46, 0xffff, RZ, 0xc0, !PT ;  /* 0x0000ffff2e4e7812 */ /* 0x000fe400078ec0ff */
[----:B------:R-:W-:-:S02]  /*c2860*/  LOP3.LUT R77, R45, 0xffff, RZ, 0xc0, !PT ;  /* 0x0000ffff2d4d7812 */ /* 0x000fc400078ec0ff */
        /* <DEDUP_REMOVED lines=8> */
[----:B----4-:R-:W-:Y:S02]  /*c28f0*/  LOP3.LUT R45, R44, 0xffff, RZ, 0xc0, !PT ;  /* 0x0000ffff2c2d7812 */ /* 0x010fe400078ec0ff */
[----:B------:R-:W-:Y:S02]  /*c2900*/  LOP3.LUT R44, R136, 0xffff, RZ, 0xc0, !PT ;  /* 0x0000ffff882c7812 */ /* 0x000fe400078ec0ff */
[----:B------:R-:W4:Y:S01]  /*c2910*/  LDL.LU R136, [R1+0x5004] ;  /* 0x0050040001887983 */ /* 0x000f220000300800 */
[----:B------:R-:W-:-:S03]  /*c2920*/  SHF.R.U32.HI R28, RZ, 0x8, R40 ;  /* 0x00000008ff1c7819 */ /* 0x000fc60000011628 */
[----:B------:R-:W4:Y:S01]  /*c2930*/  LDL.LU R46, [R1+0x4bd4] ;  /* 0x004bd400012e7983 */ /* 0x000f220000300800 */
[----:B------:R-:W-:-:S04]  /*c2940*/  LOP3.LUT R28, R28, 0xffff, RZ, 0xc0, !PT ;  /* 0x0000ffff1c1c7812 */ /* 0x000fc800078ec0ff */
[----:B------:R-:W-:Y:S02]  /*c2950*/  PRMT R26, R28, 0x3340, R26 ;  /* 0x000033401c1a7816 */ /* 0x000fe4000000001a */
[----:B------:R-:W-:Y:S02]  /*c2960*/  SHF.R.U32.HI R28, RZ, 0x8, R37 ;  /* 0x00000008ff1c7819 */ /* 0x000fe40000011625 */
[----:B------:R-:W-:Y:S02]  /*c2970*/  LOP3.LUT R43, R43, 0xffff, RZ, 0xc0, !PT ;  /* 0x0000ffff2b2b7812 */ /* 0x000fe400078ec0ff */
[----:B------:R-:W-:Y:S02]  /*c2980*/  LOP3.LUT R28, R28, 0xffff, RZ, 0xc0, !PT ;  /* 0x0000ffff1c1c7812 */ /* 0x000fe400078ec0ff */
[----:B------:R-:W-:Y:S02]  /*c2990*/  LOP3.LUT R37, R138, 0xffff, RZ, 0xc0, !PT ;  /* 0x0000ffff8a257812 */ /* 0x000fe400078ec0ff */
[----:B------:R-:W-:-:S02]  /*c29a0*/  PRMT R27, R28, 0x3340, R27 ;  /* 0x000033401c1b7816 */ /* 0x000fc4000000001b */
[----:B------:R-:W-:Y:S02]  /*c29b0*/  PRMT R28, R45, 0x3340, R0 ;  /* 0x000033402d1c7816 */ /* 0x000fe40000000000 */
[----:B------:R-:W-:Y:S02]  /*c29c0*/  PRMT R29, R43, 0x3340, R37 ;  /* 0x000033402b1d7816 */ /* 0x000fe40000000025 */
[----:B------:R-:W-:Y:S02]  /*c29d0*/  LOP3.LUT R40, R137, 0xffff, RZ, 0xc0, !PT ;  /* 0x0000ffff89287812 */ /* 0x000fe400078ec0ff */
[----:B0-----:R-:W-:Y:S02]  /*c29e0*/  PRMT R8, R29, 0x5410, R28 ;  /* 0x000054101d087816 */ /* 0x001fe4000000001c */
[----:B--2---:R-:W-:Y:S02]  /*c29f0*/  LOP3.LUT R34, R18, 0xffff, RZ, 0xc0, !PT ;  /* 0x0000ffff12227812 */ /* 0x004fe400078ec0ff */
[----:B------:R-:W-:-:S02]  /*c2a00*/  PRMT R28, R44, 0x3340, R0 ;  /* 0x000033402c1c7816 */ /* 0x000fc40000000000 */
[----:B------:R-:W-:Y:S01]  /*c2a10*/  PRMT R29, R40, 0x3340, R34 ;  /* 0x00003340281d7816 */ /* 0x000fe20000000022 */
[----:B------:R0:W-:Y:S01]  /*c2a20*/  STL [R1+0x46a0], R8 ;  /* 0x0046a00801007387 */ /* 0x0001e20000100800 */
[----:B---3--:R-:W-:Y:S02]  /*c2a30*/  SHF.R.S32.HI R30, RZ, 0x1f, R139 ;  /* 0x0000001fff1e7819 */ /* 0x008fe4000001148b */
[----:B------:R-:W-:Y:S02]  /*c2a40*/  PRMT R10, R29, 0x5410, R28 ;  /* 0x000054101d0a7816 */ /* 0x000fe4000000001c */
[----:B0-----:R-:W-:-:S03]  /*c2a50*/  IADD3 R8, P2, R139, R2, RZ ;  /* 0x000000028b087210 */ /* 0x001fc60007f5e0ff */
[----:B------:R0:W-:Y:S01]  /*c2a60*/  STL [R1+0x469c], R10 ;  /* 0x00469c0a01007387 */ /* 0x0001e20000100800 */
[----:B------:R-:W-:Y:S02]  /*c2a70*/  SHF.R.U32.HI R29, RZ, 0x8, R40 ;  /* 0x00000008ff1d7819 */ /* 0x000fe40000011628 */
[----:B------:R-:W-:Y:S01]  /*c2a80*/  SHF.R.U32.HI R28, RZ, 0x8, R34 ;  /* 0x00000008ff1c7819 */ /* 0x000fe20000011622 */
[----:B------:R-:W-:Y:S01]  /*c2a90*/  IMAD.X R9, R30, 0x1, R13, P2 ;  /* 0x000000011e097824 */ /* 0x000fe200010e060d */
[----:B------:R-:W2:Y:S01]  /*c2aa0*/  LDL.LU R138, [R1+0x5008] ;  /* 0x00500800018a7983 */ /* 0x000ea20000300800 */
[----:B------:R-:W-:Y:S02]  /*c2ab0*/  SHF.R.U32.HI R43, RZ, 0x8, R43 ;  /* 0x00000008ff2b7819 */ /* 0x000fe4000001162b */
[----:B------:R-:W-:Y:S01]  /*c2ac0*/  SHF.R.U32.HI R34, RZ, 0x8, R37 ;  /* 0x00000008ff227819 */ /* 0x000fe20000011625 */
[----:B------:R-:W3:Y:S01]  /*c2ad0*/  LDL.LU R18, [R1+0x4bdc] ;  /* 0x004bdc0001127983 */ /* 0x000ee20000300800 */
[----:B------:R-:W-:-:S02]  /*c2ae0*/  LOP3.LUT R29, R29, 0xffff, RZ, 0xc0, !PT ;  /* 0x0000ffff1d1d7812 */ /* 0x000fc400078ec0ff */
[----:B------:R-:W-:Y:S01]  /*c2af0*/  LOP3.LUT R28, R28, 0xffff, RZ, 0xc0, !PT ;  /* 0x0000ffff1c1c7812 */ /* 0x000fe200078ec0ff */
[----:B------:R1:W-:Y:S01]  /*c2b00*/  STL.64 [R1+0x5c0], R8 ;  /* 0x0005c00801007387 */ /* 0x0003e20000100a00 */
[----:B------:R-:W-:Y:S02]  /*c2b10*/  LOP3.LUT R37, R43, 0xffff, RZ, 0xc0, !PT ;  /* 0x0000ffff2b257812 */ /* 0x000fe400078ec0ff */
[----:B------:R-:W-:Y:S02]  /*c2b20*/  LOP3.LUT R34, R34, 0xffff, RZ, 0xc0, !PT ;  /* 0x0000ffff22227812 */ /* 0x000fe400078ec0ff */
[----:B------:R-:W-:Y:S02]  /*c2b30*/  PRMT R11, R29, 0x3340, R28 ;  /* 0x000033401d0b7816 */ /* 0x000fe4000000001c */
[----:B0-----:R-:W-:Y:S02]  /*c2b40*/  PRMT R10, R37, 0x3340, R34 ;  /* 0x00003340250a7816 */ /* 0x001fe40000000022 */
[----:B-1----:R-:W-:Y:S01]  /*c2b50*/  IADD3 R8, P2, R139, R0, RZ ;  /* 0x000000008b087210 */ /* 0x002fe20007f5e0ff */
[----:B------:R-:W-:Y:S04]  /*c2b60*/  STL [R1+0x1a0], R11 ;  /* 0x0001a00b01007387 */ /* 0x000fe80000100800 */
[----:B------:R-:W-:Y:S01]  /*c2b70*/  IMAD.X R9, R30, 0x1, R7, P2 ;  /* 0x000000011e097824 */ /* 0x000fe200010e0607 */
[----:B------:R-:W-:Y:S01]  /*c2b80*/  STL [R1+0x19c], R10 ;  /* 0x00019c0a01007387 */ /* 0x000fe20000100800 */
[----:B------:R-:W-:-:S03]  /*c2b90*/  LOP3.LUT R43, R16, 0xffff, RZ, 0xc0, !PT ;  /* 0x0000ffff102b7812 */ /* 0x000fc600078ec0ff */
[----:B------:R0:W-:Y:S04]  /*c2ba0*/  STL.64 [R1+0x5b8], R8 ;  /* 0x0005b80801007387 */ /* 0x0001e80000100a00 */
[----:B------:R-:W3:Y:S04]  /*c2bb0*/  LDL.LU R16, [R1+0x5528] ;  /* 0x0055280001107983 */ /* 0x000ee80000300800 */
[----:B------:R-:W3:Y:S04]  /*c2bc0*/  LDL.LU R47, [R1+0x5054] ;  /* 0x00505400012f7983 */ /* 0x000ee80000300800 */
[----:B------:R-:W3:Y:S01]  /*c2bd0*/  LDL.LU R137, [R1+0x4a64] ;  /* 0x004a640001897983 */ /* 0x000ee20000300800 */
[----:B----4-:R-:W-:-:S03]  /*c2be0*/  LOP3.LUT R40, R136, 0xffff, RZ, 0xc0, !PT ;  /* 0x0000ffff88287812 */ /* 0x010fc600078ec0ff */
[----:B------:R-:W4:Y:S01]  /*c2bf0*/  LDL.LU R136, [R1+0x4d8c] ;  /* 0x004d8c0001887983 */ /* 0x000f220000300800 */
        /* <DEDUP_REMOVED lines=14> */
[----:B------:R0:W-:Y:S03]  /*c2ce0*/  STL.64 [R1+0x5a8], R8 ;  /* 0x0005a80801007387 */ /* 0x0001e60000100a00 */
[----:B0-----:R-:W-:Y:S02]  /*c2cf0*/  PRMT R8, R31, 0x3340, R30 ;  /* 0x000033401f087816 */ /* 0x001fe4000000001e */
[----:B--2---:R-:W-:-:S03]  /*c2d00*/  LOP3.LUT R31, R138, 0xffff, RZ, 0xc0, !PT ;  /* 0x0000ffff8a1f7812 */ /* 0x004fc600078ec0ff */
[----:B------:R0:W-:Y:S01]  /*c2d10*/  STL [R1+0x198], R8 ;  /* 0x0001980801007387 */ /* 0x0001e20000100800 */
[----:B---3--:R-:W-:-:S03]  /*c2d20*/  LOP3.LUT R30, R18, 0xffff, RZ, 0xc0, !PT ;  /* 0x0000ffff121e7812 */ /* 0x008fc600078ec0ff */
[----:B------:R-:W2:Y:S04]  /*c2d30*/  LDL.LU R46, [R1+0x5058] ;  /* 0x00505800012e7983 */ /* 0x000ea80000300800 */
[----:B------:R-:W3:Y:S04]  /*c2d40*/  LDL.LU R139, [R1+0x4a78] ;  /* 0x004a7800018b7983 */ /* 0x000ee80000300800 */
[----:B------:R-:W3:Y:S01]  /*c2d50*/  LDL.LU R138, [R1+0x4d90] ;  /* 0x004d9000018a7983 */ /* 0x000ee20000300800 */
[----:B------:R-:W-:Y:S02]  /*c2d60*/  SHF.R.U32.HI R34, RZ, 0x8, R31 ;  /* 0x00000008ff227819 */ /* 0x000fe4000001161f */
[--C-:B------:R-:W-:Y:S01]  /*c2d70*/  PRMT R89, R31, 0x3340, R30.reuse ;  /* 0x000033401f597816 */ /* 0x100fe2000000001e */
[----:B------:R-:W3:Y:S01]  /*c2d80*/  LDL.LU R18, [R1+0xd3c] ;  /* 0x000d3c0001127983 */ /* 0x000ee20000300800 */
[----:B------:R-:W-:-:S02]  /*c2d90*/  SHF.R.U32.HI R31, RZ, 0x8, R30 ;  /* 0x00000008ff1f7819 */ /* 0x000fc4000001161e */
[----:B------:R-:W-:Y:S02]  /*c2da0*/  LOP3.LUT R34, R34, 0xffff, RZ, 0xc0, !PT ;  /* 0x0000ffff22227812 */ /* 0x000fe400078ec0ff */
[----:B------:R-:W-:Y:S02]  /*c2db0*/  LOP3.LUT R31, R31, 0xffff, RZ, 0xc0, !PT ;  /* 0x0000ffff1f1f7812 */ /* 0x000fe400078ec0ff */
[----:B------:R-:W-:Y:S02]  /*c2dc0*/  SHF.R.U32.HI R43, RZ, 0x8, R43 ;  /* 0x00000008ff2b7819 */ /* 0x000fe4000001162b */
[----:B0-----:R-:W-:Y:S02]  /*c2dd0*/  PRMT R8, R34, 0x3340, R31 ;  /* 0x0000334022087816 */ /* 0x001fe4000000001f */
[----:B------:R-:W-:-:S03]  /*c2de0*/  LOP3.LUT R30, R43, 0xffff, RZ, 0xc0, !PT ;  /* 0x0000ffff2b1e7812 */ /* 0x000fc600078ec0ff */
[----:B------:R0:W-:Y:S01]  /*c2df0*/  STL [R1+0x194], R8 ;  /* 0x0001940801007387 */ /* 0x0001e20000100800 */
[----:B------:R-:W-:Y:S02]  /*c2e00*/  LOP3.LUT R76, R17, 0xffff, RZ, 0xc0, !PT ;  /* 0x0000ffff114c7812 */ /* 0x000fe400078ec0ff */
[----:B------:R-:W-:Y:S02]  /*c2e10*/  LOP3.LUT R43, R137, 0xffff, RZ, 0xc0, !PT ;  /* 0x0000ffff892b7812 */ /* 0x000fe400078ec0ff */
[----:B----4-:R-:W-:Y:S02]  /*c2e20*/  LOP3.LUT R37, R136, 0xffff, RZ, 0xc0, !PT ;  /* 0x0000ffff88257812 */ /* 0x010fe400078ec0ff */
[----:B------:R-:W4:Y:S04]  /*c2e30*/  LDL.LU R136, [R1+0x501c] ;  /* 0x00501c0001887983 */ /* 0x000f280000300800 */
[----:B------:R-:W4:Y:S04]  /*c2e40*/  LDL.LU R137, [R1+0xac] ;  /* 0x0000ac0001897983 */ /* 0x000f280000300800 */
[----:B------:R-:W4:Y:S01]  /*c2e50*/  LDL.LU R17, [R1+0x4c24] ;  /* 0x004c240001117983 */ /* 0x000f220000300800 */
[----:B------:R-:W-:-:S02]  /*c2e60*/  LOP3.LUT R40, R47, 0xffff, RZ, 0xc0, !PT ;  /* 0x0000ffff2f287812 */ /* 0x000fc400078ec0ff */
[----:B------:R-:W-:Y:S02]  /*c2e70*/  PRMT R31, R43, 0x3340, R0 ;  /* 0x000033402b1f7816 */ /* 0x000fe40000000000 */
[----:B------:R-:W-:Y:S02]  /*c2e80*/  PRMT R34, R40, 0x3340, R37 ;  /* 0x0000334028227816 */ /* 0x000fe40000000025 */
[----:B------:R-:W-:Y:S02]  /*c2e90*/  SHF.R.U32.HI R40, RZ, 0x8, R40 ;  /* 0x00000008ff287819 */ /* 0x000fe40000011628 */
[----:B0-----:R-:W-:Y:S02]  /*c2ea0*/  PRMT R8, R34, 0x5410, R31 ;  /* 0x0000541022087816 */ /* 0x001fe4000000001f */
[----:B------:R-:W-:Y:S02]  /*c2eb0*/  SHF.R.U32.HI R34, RZ, 0x8, R37 ;  /* 0x00000008ff227819 */ /* 0x000fe40000011625 */
[----:B------:R-:W-:-:S02]  /*c2ec0*/  LOP3.LUT R37, R40, 0xffff, RZ, 0xc0, !PT ;  /* 0x0000ffff28257812 */ /* 0x000fc400078ec0ff */
[----:B------:R-:W-:Y:S01]  /*c2ed0*/  LOP3.LUT R34, R34, 0xffff, RZ, 0xc0, !PT ;  /* 0x0000ffff22227812 */ /* 0x000fe200078ec0ff */
[----:B------:R0:W-:Y:S01]  /*c2ee0*/  STL [R1+0x4694], R8 ;  /* 0x0046940801007387 */ /* 0x0001e20000100800 */
[----:B------:R-:W-:Y:S02]  /*c2ef0*/  SHF.R.U32.HI R28, RZ, 0x8, R45 ;  /* 0x00000008ff1c7819 */ /* 0x000fe4000001162d */
[----:B0-----:R-:W-:-:S05]  /*c2f00*/  PRMT R8, R37, 0x3340, R34 ;  /* 0x0000334025087816 */ /* 0x001fca0000000022 */
[----:B------:R0:W-:Y:S01]  /*c2f10*/  STL [R1+0x178], R8 ;  /* 0x0001780801007387 */ /* 0x0001e20000100800 */
[----:B------:R-:W-:Y:S02]  /*c2f20*/  SHF.R.U32.HI R29, RZ, 0x8, R44 ;  /* 0x00000008ff1d7819 */ /* 0x000fe4000001162c */
[----:B--2---:R-:W-:Y:S02]  /*c2f30*/  LOP3.LUT R40, R46, 0xffff, RZ, 0xc0, !PT ;  /* 0x0000ffff2e287812 */ /* 0x004fe400078ec0ff */
[----:B---3--:R-:W-:Y:S02]  /*c2f40*/  LOP3.LUT R45, R139, 0xffff, RZ, 0xc0, !PT ;  /* 0x0000ffff8b2d7812 */ /* 0x008fe400078ec0ff */
[----:B------:R-:W-:Y:S02]  /*c2f50*/  LOP3.LUT R37, R138, 0xffff, RZ, 0xc0, !PT ;  /* 0x0000ffff8a257812 */ /* 0x000fe400078ec0ff */
        /* <DEDUP_REMOVED lines=11> */
[----:B------:R-:W-:-:S03]  /*c3010*/  SHF.R.U32.HI R32, RZ, 0x8, R43 ;  /* 0x00000008ff207819 */ /* 0x000fc6000001162b */
[----:B------:R0:W-:Y:S04]  /*c3020*/  STL.64 [R1+0x5a0], R8 ;  /* 0x0005a00801007387 */ /* 0x0001e80000100a00 */
[----:B------:R-:W2:Y:S01]  /*c3030*/  LDL.LU R47, [R1+0x5020] ;  /* 0x00502000012f7983 */ /* 0x000ea20000300800 */
[----:B0-----:R-:W-:-:S05]  /*c3040*/  PRMT R8, R40, 0x3340, R37 ;  /* 0x0000334028087816 */ /* 0x001fca0000000025 */
[----:B------:R0:W-:Y:S04]  /*c3050*/  STL [R1+0x174], R8 ;  /* 0x0001740801007387 */ /* 0x0001e80000100800 */
[----:B------:R-:W3:Y:S04]  /*c3060*/  LDL.LU R46, [R1+0x4c40] ;  /* 0x004c4000012e7983 */ /* 0x000ee80000300800 */
[----:B------:R-:W3:Y:S01]  /*c3070*/  LDL.LU R139, [R1+0x5064] ;  /* 0x00506400018b7983 */ /* 0x000ee20000300800 */
[----:B0-----:R-:W-:-:S05]  /*c3080*/  IADD3 R8, P2, R18, R0, RZ ;  /* 0x0000000012087210 */ /* 0x001fca0007f5e0ff */
[----:B------:R-:W-:Y:S01]  /*c3090*/  IMAD.X R9, R34, 0x1, R7, P2 ;  /* 0x0000000122097824 */ /* 0x000fe200010e0607 */
[----:B------:R-:W-:Y:S02]  /*c30a0*/  LOP3.LUT R130, R16, 0xffff, RZ, 0xc0, !PT ;  /* 0x0000ffff10827812 */ /* 0x000fe400078ec0ff */
[----:B----4-:R-:W-:Y:S02]  /*c30b0*/  LOP3.LUT R44, R136, 0xffff, RZ, 0xc0, !PT ;  /* 0x0000ffff882c7812 */ /* 0x010fe400078ec0ff */
[----:B------:R-:W4:Y:S01]  /*c30c0*/  LDL.LU R136, [R1+0x4acc] ;  /* 0x004acc0001887983 */ /* 0x000f220000300800 */
[----:B------:R-:W-:Y:S02]  /*c30d0*/  LOP3.LUT R40, R137, 0xffff, RZ, 0xc0, !PT ;  /* 0x0000ffff89287812 */ /* 0x000fe400078ec0ff */
[----:B------:R-:W-:Y:S02]  /*c30e0*/  LOP3.LUT R43, R17, 0xffff, RZ, 0xc0, !PT ;  /* 0x0000ffff112b7812 */ /* 0x000fe400078ec0ff */
[----:B------:R-:W-:Y:S01]  /*c30f0*/  PRMT R33, R40, 0x3340, R33 ;  /* 0x0000334028217816 */ /* 0x000fe20000000021 */
[----:B------:R-:W4:Y:S01]  /*c3100*/  LDL.LU R17, [R1+0x4db0] ;  /* 0x004db00001117983 */ /* 0x000f220000300800 */
[----:B------:R-:W-:-:S04]  /*c3110*/  PRMT R37, R44, 0x3340, R43 ;  /* 0x000033402c257816 */ /* 0x000fc8000000002b */
[----:B------:R-:W-:Y:S02]  /*c3120*/  PRMT R10, R37, 0x5410, R33 ;  /* 0x00005410250a7816 */ /* 0x000fe40000000021 */
[----:B------:R-:W-:Y:S02]  /*c3130*/  SHF.R.U32.HI R37, RZ, 0x8, R44 ;  /* 0x00000008ff257819 */ /* 0x000fe4000001162c */
[----:B------:R-:W-:Y:S01]  /*c3140*/  SHF.R.U32.HI R33, RZ, 0x8, R43 ;  /* 0x00000008ff217819 */ /* 0x000fe2000001162b */
[----:B------:R0:W-:Y:S01]  /*c3150*/  STL [R1+0x468c], R10 ;  /* 0x00468c0a01007387 */ /* 0x0001e20000100800 */
[----:B------:R-:W-:Y:S02]  /*c3160*/  LOP3.LUT R37, R37, 0xffff, RZ, 0xc0, !PT ;  /* 0x0000ffff25257812 */ /* 0x000fe400078ec0ff */
[----:B------:R-:W-:Y:S01]  /*c3170*/  LOP3.LUT R33, R33, 0xffff, RZ, 0xc0, !PT ;  /* 0x0000ffff21217812 */ /* 0x000fe200078ec0ff */
[----:B------:R1:W-:Y:S03]  /*c3180*/  STL.64 [R1+0x598], R8 ;  /* 0x0005980801007387 */ /* 0x0003e60000100a00 */
[----:B0-----:R-:W-:-:S02]  /*c3190*/  PRMT R10, R37, 0x3340, R33 ;  /* 0x00003340250a7816 */ /* 0x001fc40000000021 */
[----:B-1----:R-:W-:-:S03]  /*c31a0*/  IADD3 R8, P2, R18, R6, RZ ;  /* 0x0000000612087210 */ /* 0x002fc60007f5e0ff */
[----:B------:R-:W-:Y:S02]  /*c31b0*/  STL [R1+0x170], R10 ;  /* 0x0001700a01007387 */ /* 0x000fe40000100800 */
[----:B------:R-:W-:-:S05]  /*c31c0*/  IMAD.X R9, R34, 0x1, R5, P2 ;  /* 0x0000000122097824 */ /* 0x000fca00010e0605 */
[----:B------:R0:W-:Y:S04]  /*c31d0*/  STL.64 [R1+0x590], R8 ;  /* 0x0005900801007387 */ /* 0x0001e80000100a00 */
[----:B------:R-:W4:Y:S04]  /*c31e0*/  LDL.LU R138, [R1+0x5028] ;  /* 0x00502800018a7983 */ /* 0x000f280000300800 */
[----:B------:R-:W4:Y:S01]  /*c31f0*/  LDL.LU R137, [R1+0x4c84] ;  /* 0x004c840001897983 */ /* 0x000f220000300800 */
[----:B0-----:R-:W-:-:S03]  /*c3200*/  IADD3 R8, P2, R18, R4, RZ ;  /* 0x0000000412087210 */ /* 0x001fc60007f5e0ff */
[----:B------:R-:W4:Y:S02]  /*c3210*/  LDL.LU R18, [R1+0xd40] ;  /* 0x000d400001127983 */ /* 0x000f240000300800 */
[----:B------:R-:W-:-:S05]  /*c3220*/  IMAD.X R9, R34, 0x1, R3, P2 ;  /* 0x0000000122097824 */ /* 0x000fca00010e0603 */
[----:B------:R0:W-:Y:S04]  /*c3230*/  STL.64 [R1+0x588], R8 ;  /* 0x0005880801007387 */ /* 0x0001e80000100a00 */
[----:B------:R-:W4:Y:S01]  /*c3240*/  LDL.LU R16, [R1+0x5524] ;  /* 0x0055240001107983 */ /* 0x000f220000300800 */
[----:B------:R-:W-:Y:S02]  /*c3250*/  SHF.R.U32.HI R40, RZ, 0x8, R40 ;  /* 0x00000008ff287819 */ /* 0x000fe40000011628 */
[----:B------:R-:W-:Y:S02]  /*c3260*/  SHF.R.U32.HI R34, RZ, 0x8, R45 ;  /* 0x00000008ff227819 */ /* 0x000fe4000001162d */
[----:B------:R-:W-:Y:S02]  /*c3270*/  LOP3.LUT R40, R40, 0xffff, RZ, 0xc0, !PT ;  /* 0x0000ffff28287812 */ /* 0x000fe400078ec0ff */
[----:B------:R-:W-:-:S02]  /*c3280*/  PRMT R35, R130, 0x3340, R35 ;  /* 0x0000334082237816 */ /* 0x000fc40000000023 */
[----:B------:R-:W-:Y:S02]  /*c3290*/  PRMT R33, R40, 0x3340, R0 ;  /* 0x0000334028217816 */ /* 0x000fe40000000000 */
[----:B--2---:R-:W-:Y:S02]  /*c32a0*/  LOP3.LUT R45, R47, 0xffff, RZ, 0xc0, !PT ;  /* 0x0000ffff2f2d7812 */ /* 0x004fe400078ec0ff */
[----:B---3--:R-:W-:-:S04]  /*c32b0*/  LOP3.LUT R43, R46, 0xffff, RZ, 0xc0, !PT ;  /* 0x0000ffff2e2b7812 */ /* 0x008fc800078ec0ff */
[----:B------:R-:W-:Y:S02]  /*c32c0*/  PRMT R37, R45, 0x3340, R43 ;  /* 0x000033402d257816 */ /* 0x000fe4000000002b */
[----:B------:R-:W-:Y:S02]  /*c32d0*/  LOP3.LUT R44, R139, 0xffff, RZ, 0xc0, !PT ;  /* 0x0000ffff8b2c7812 */ /* 0x000fe400078ec0ff */
[----:B0-----:R-:W-:Y:S02]  /*c32e0*/  PRMT R8, R37, 0x5410, R35 ;  /* 0x0000541025087816 */ /* 0x001fe40000000023 */
[----:B----4-:R-:W-:Y:S02]  /*c32f0*/  LOP3.LUT R46, R136, 0xffff, RZ, 0xc0, !PT ;  /* 0x0000ffff882e7812 */ /* 0x010fe400078ec0ff */
[----:B------:R-:W2:Y:S02]  /*c3300*/  LDL.LU R136, [R1+0x5068] ;  /* 0x0050680001887983 */ /* 0x000ea40000300800 */
[----:B------:R-:W-:-:S02]  /*c3310*/  PRMT R35, R46, 0x3340, R0 ;  /* 0x000033402e237816 */ /* 0x000fc40000000000 */
[----:B------:R-:W-:Y:S01]  /*c3320*/  LOP3.LUT R40, R17, 0xffff, RZ, 0xc0, !PT ;  /* 0x0000ffff11287812 */ /* 0x000fe200078ec0ff */
[----:B------:R0:W-:Y:S03]  /*c3330*/  STL [R1+0x4688], R8 ;  /* 0x0046880801007387 */ /* 0x0001e60000100800 */
[--C-:B------:R-:W-:Y:S01]  /*c3340*/  PRMT R37, R44, 0x3340, R40.reuse ;  /* 0x000033402c257816 */ /* 0x100fe20000000028 */
[----:B------:R-:W3:Y:S01]  /*c3350*/  LDL.LU R17, [R1+0x4dc8] ;  /* 0x004dc80001117983 */ /* 0x000ee20000300800 */
        /* <DEDUP_REMOVED lines=8> */
[----:B------:R-:W-:Y:S01]  /*c33e0*/  LOP3.LUT R40, R40, 0xffff, RZ, 0xc0, !PT ;  /* 0x0000ffff28287812 */ /* 0x000fe200078ec0ff */
[----:B------:R0:W-:Y:S01]  /*c33f0*/  STL [R1+0x4684], R8 ;  /* 0x0046840801007387 */ /* 0x0001e20000100800 */
[----:B------:R-:W-:-:S05]  /*c3400*/  PRMT R222, R37, 0x3340, R35 ;  /* 0x0000334025de7816 */ /* 0x000fca0000000023 */
[----:B------:R-:W-:Y:S01]  /*c3410*/  STL [R1+0x541c], R222 ;  /* 0x00541cde01007387 */ /* 0x000fe20000100800 */
[----:B0-----:R-:W-:-:S05]  /*c3420*/  PRMT R8, R43, 0x3340, R40 ;  /* 0x000033402b087816 */ /* 0x001fca0000000028 */
[----:B------:R0:W-:Y:S01]  /*c3430*/  STL [R1+0x158], R8 ;  /* 0x0001580801007387 */ /* 0x0001e20000100800 */
[----:B------:R-:W-:-:S03]  /*c3440*/  LOP3.LUT R45, R16, 0xffff, RZ, 0xc0, !PT ;  /* 0x0000ffff102d7812 */ /* 0x000fc600078ec0ff */
[----:B------:R-:W4:Y:S01]  /*c3450*/  LDL.LU R16, [R1+0x5520] ;  /* 0x0055200001107983 */ /* 0x000f220000300800 */
[----:B------:R-:W-:Y:S02]  /*c3460*/  LOP3.LUT R43, R138, 0xffff, RZ, 0xc0, !PT ;  /* 0x0000ffff8a2b7812 */ /* 0x000fe400078ec0ff */
[----:B------:R-:W-:Y:S02]  /*c3470*/  LOP3.LUT R40, R137, 0xffff, RZ, 0xc0, !PT ;  /* 0x0000ffff89287812 */ /* 0x000fe400078ec0ff */
[----:B------:R-:W-:Y:S02]  /*c3480*/  PRMT R35, R45, 0x3340, R0 ;  /* 0x000033402d237816 */ /* 0x000fe40000000000 */
[----:B------:R-:W-:Y:S02]  /*c3490*/  PRMT R37, R43, 0x3340, R40 ;  /* 0x000033402b257816 */ /* 0x000fe40000000028 */
[----:B0-----:R-:W-:Y:S02]  /*c34a0*/  IADD3 R8, P2, R18, R2, RZ ;  /* 0x0000000212087210 */ /* 0x001fe40007f5e0ff */
[----:B------:R-:W-:-:S02]  /*c34b0*/  PRMT R10, R37, 0x5410, R35 ;  /* 0x00005410250a7816 */ /* 0x000fc40000000023 */
[----:B------:R-:W-:Y:S02]  /*c34c0*/  SHF.R.S32.HI R37, RZ, 0x1f, R18 ;  /* 0x0000001fff257819 */ /* 0x000fe40000011412 */
[----:B------:R-:W-:Y:S02]  /*c34d0*/  SHF.R.U32.HI R43, RZ, 0x8, R43 ;  /* 0x00000008ff2b7819 */ /* 0x000fe4000001162b */
[----:B------:R-:W-:Y:S01]  /*c34e0*/  SHF.R.U32.HI R40, RZ, 0x8, R40 ;  /* 0x00000008ff287819 */ /* 0x000fe20000011628 */
[----:B------:R-:W-:Y:S01]  /*c34f0*/  IMAD.X R9, R37, 0x1, R13, P2 ;  /* 0x0000000125097824 */ /* 0x000fe200010e060d */
[----:B------:R-:W-:Y:S02]  /*c3500*/  LOP3.LUT R43, R43, 0xffff, RZ, 0xc0, !PT ;  /* 0x0000ffff2b2b7812 */ /* 0x000fe400078ec0ff */
[----:B------:R-:W-:Y:S01]  /*c3510*/  LOP3.LUT R40, R40, 0xffff, RZ, 0xc0, !PT ;  /* 0x0000ffff28287812 */ /* 0x000fe200078ec0ff */
[----:B------:R-:W-:Y:S04]  /*c3520*/  STL [R1+0x4680], R10 ;  /* 0x0046800a01007387 */ /* 0x000fe80000100800 */
[----:B------:R0:W-:Y:S04]  /*c3530*/  STL.64 [R1+0x580], R8 ;  /* 0x0005800801007387 */ /* 0x0001e80000100a00 */
[----:B------:R-:W3:Y:S01]  /*c3540*/  LDL.LU R49, [R1+0x5030] ;  /* 0x0050300001317983 */ /* 0x000ee20000300800 */
[----:B0-----:R-:W-:-:S05]  /*c3550*/  PRMT R8, R43, 0x3340, R40 ;  /* 0x000033402b087816 */ /* 0x001fca0000000028 */
[----:B------:R0:W-:Y:S04]  /*c3560*/  STL [R1+0x154], R8 ;  /* 0x0001540801007387 */ /* 0x0001e80000100800 */
[----:B------:R-:W3:Y:S04]  /*c3570*/  LDL.LU R47, [R1+0xb8] ;  /* 0x0000b800012f7983 */ /* 0x000ee80000300800 */
[----:B------:R-:W3:Y:S01]  /*c3580*/  LDL.LU R137, [R1+0x4cc4] ;  /* 0x004cc40001897983 */ /* 0x000ee20000300800 */
[----:B------:R-:W-:Y:S02]  /*c3590*/  SHF.R.U32.HI R35, RZ, 0x8, R46 ;  /* 0x00000008ff237819 */ /* 0x000fe4000001162e */
[----:B--2---:R-:W-:-:S02]  /*c35a0*/  LOP3.LUT R44, R136, 0xffff, RZ, 0xc0, !PT ;  /* 0x0000ffff882c7812 */ /* 0x004fc400078ec0ff */
[----:B------:R-:W2:Y:S01]  /*c35b0*/  LDL.LU R136, [R1+0x5070] ;  /* 0x0050700001887983 */ /* 0x000ea20000300800 */
[----:B----4-:R-:W-:-:S03]  /*c35c0*/  LOP3.LUT R46, R16, 0xffff, RZ, 0xc0, !PT ;  /* 0x0000ffff102e7812 */ /* 0x010fc600078ec0ff */
[----:B------:R-:W4:Y:S01]  /*c35d0*/  LDL.LU R16, [R1+0x551c] ;  /* 0x00551c0001107983 */ /* 0x000f220000300800 */
[----:B---3--:R-:W-:Y:S02]  /*c35e0*/  LOP3.LUT R43, R17, 0xffff, RZ, 0xc0, !PT ;  /* 0x0000ffff112b7812 */ /* 0x008fe400078ec0ff */
[----:B------:R-:W-:Y:S01]  /*c35f0*/  PRMT R36, R46, 0x3340, R36 ;  /* 0x000033402e247816 */ /* 0x000fe20000000024 */
[----:B------:R-:W3:Y:S01]  /*c3600*/  LDL.LU R17, [R1+0x4ddc] ;  /* 0x004ddc0001117983 */ /* 0x000ee20000300800 */
[----:B------:R-:W-:Y:S02]  /*c3610*/  PRMT R40, R44, 0x3340, R43 ;  /* 0x000033402c287816 */ /* 0x000fe4000000002b */
[----:B0-----:R-:W-:Y:S02]  /*c3620*/  IADD3 R8, P2, R18, R0, RZ ;  /* 0x0000000012087210 */ /* 0x001fe40007f5e0ff */
[----:B------:R-:W-:-:S03]  /*c3630*/  PRMT R10, R40, 0x5410, R36 ;  /* 0x00005410280a7816 */ /* 0x000fc60000000024 */
[----:B------:R-:W-:Y:S01]  /*c3640*/  IMAD.X R9, R37, 0x1, R7, P2 ;  /* 0x0000000125097824 */ /* 0x000fe200010e0607 */
        /* <DEDUP_REMOVED lines=11> */
[----:B------:R-:W3:Y:S04]  /*c3700*/  LDL.LU R48, [R1+0x5078] ;  /* 0x0050780001307983 */ /* 0x000ee80000300800 */
[----:B------:R-:W3:Y:S01]  /*c3710*/  LDL.LU R138, [R1+0x4b70] ;  /* 0x004b7000018a7983 */ /* 0x000ee20000300800 */
[----:B0-----:R-:W-:-:S03]  /*c3720*/  IADD3 R8, P2, R18, R4, RZ ;  /* 0x0000000412087210 */ /* 0x001fc60007f5e0ff */
[----:B------:R-:W3:Y:S02]  /*c3730*/  LDL.LU R18, [R1+0x4df8] ;  /* 0x004df80001127983 */ /* 0x000ee40000300800 */
[----:B------:R-:W-:-:S05]  /*c3740*/  IMAD.X R9, R37, 0x1, R3, P2 ;  /* 0x0000000125097824 */ /* 0x000fca00010e0603 */
[----:B------:R0:W-:Y:S04]  /*c3750*/  STL.64 [R1+0x568], R8 ;  /* 0x0005680801007387 */ /* 0x0001e80000100a00 */
[----:B------:R-:W3:Y:S01]  /*c3760*/  LDL.LU R139, [R1+0xd44] ;  /* 0x000d4400018b7983 */ /* 0x000ee20000300800 */
[----:B------:R-:W-:Y:S02]  /*c3770*/  SHF.R.U32.HI R37, RZ, 0x8, R46 ;  /* 0x00000008ff257819 */ /* 0x000fe4000001162e */
[----:B------:R-:W-:Y:S02]  /*c3780*/  LOP3.LUT R46, R49, 0xffff, RZ, 0xc0, !PT ;  /* 0x0000ffff312e7812 */ /* 0x000fe400078ec0ff */
[----:B------:R-:W-:Y:S02]  /*c3790*/  LOP3.LUT R131, R47, 0xffff, RZ, 0xc0, !PT ;  /* 0x0000ffff2f837812 */ /* 0x000fe400078ec0ff */
[----:B------:R-:W-:-:S02]  /*c37a0*/  LOP3.LUT R44, R137, 0xffff, RZ, 0xc0, !PT ;  /* 0x0000ffff892c7812 */ /* 0x000fc400078ec0ff */
[----:B------:R-:W-:Y:S01]  /*c37b0*/  PRMT R38, R131, 0x3340, R38 ;  /* 0x0000334083267816 */ /* 0x000fe20000000026 */
[----:B------:R-:W3:Y:S01]  /*c37c0*/  LDL.LU R137, [R1+0x503c] ;  /* 0x00503c0001897983 */ /* 0x000ee20000300800 */
[----:B------:R-:W-:Y:S02]  /*c37d0*/  PRMT R40, R46, 0x3340, R44 ;  /* 0x000033402e287816 */ /* 0x000fe4000000002c */
[----:B------:R-:W-:Y:S02]  /*c37e0*/  SHF.R.U32.HI R36, RZ, 0x8, R45 ;  /* 0x00000008ff247819 */ /* 0x000fe4000001162d */
[----:B0-----:R-:W-:Y:S02]  /*c37f0*/  PRMT R8, R40, 0x5410, R38 ;  /* 0x0000541028087816 */ /* 0x001fe40000000026 */
[----:B--2---:R-:W-:Y:S02]  /*c3800*/  LOP3.LUT R45, R136, 0xffff, RZ, 0xc0, !PT ;  /* 0x0000ffff882d7812 */ /* 0x004fe400078ec0ff */
[----:B------:R-:W2:Y:S04]  /*c3810*/  LDL.LU R136, [R1+0xbc] ;  /* 0x0000bc0001887983 */ /* 0x000ea80000300800 */
[----:B------:R0:W-:Y:S01]  /*c3820*/  STL [R1+0x466c], R8 ;  /* 0x00466c0801007387 */ /* 0x0001e20000100800 */
[----:B----4-:R-:W-:-:S03]  /*c3830*/  LOP3.LUT R47, R16, 0xffff, RZ, 0xc0, !PT ;  /* 0x0000ffff102f7812 */ /* 0x010fc600078ec0ff */
[----:B------:R-:W4:Y:S01]  /*c3840*/  LDL.LU R16, [R1+0x4cfc] ;  /* 0x004cfc0001107983 */ /* 0x000f220000300800 */
[----:B---3--:R-:W-:Y:S02]  /*c3850*/  LOP3.LUT R43, R17, 0xffff, RZ, 0xc0, !PT ;  /* 0x0000ffff112b7812 */ /* 0x008fe400078ec0ff */
[----:B------:R-:W-:Y:S02]  /*c3860*/  PRMT R38, R47, 0x3340, R0 ;  /* 0x000033402f267816 */ /* 0x000fe40000000000 */
[--C-:B------:R-:W-:Y:S02]  /*c3870*/  PRMT R40, R45, 0x3340, R43.reuse ;  /* 0x000033402d287816 */ /* 0x100fe4000000002b */
        /* <DEDUP_REMOVED lines=9> */
[----:B0-----:R-:W-:Y:S02]  /*c3910*/  PRMT R8, R44, 0x3340, R43 ;  /* 0x000033402c087816 */ /* 0x001fe4000000002b */
[----:B------:R-:W-:Y:S01]  /*c3920*/  PRMT R9, R40, 0x3340, R38 ;  /* 0x0000334028097816 */ /* 0x000fe20000000026 */
[----:B------:R-:W-:Y:S04]  /*c3930*/  STL [R1+0x53ac], R17 ;  /* 0x0053ac1101007387 */ /* 0x000fe80000100800 */
[----:B------:R-:W-:Y:S01]  /*c3940*/  STL [R1+0x1e8], R9 ;  /* 0x0001e80901007387 */ /* 0x000fe20000100800 */
[----:B------:R-:W-:Y:S02]  /*c3950*/  LOP3.LUT R45, R48, 0xffff, RZ, 0xc0, !PT ;  /* 0x0000ffff302d7812 */ /* 0x000fe400078ec0ff */
[----:B------:R-:W-:-:S02]  /*c3960*/  LOP3.LUT R43, R138, 0xffff, RZ, 0xc0, !PT ;  /* 0x0000ffff8a2b7812 */ /* 0x000fc400078ec0ff */
[----:B------:R-:W-:Y:S02]  /*c3970*/  LOP3.LUT R44, R18, 0xffff, RZ, 0xc0, !PT ;  /* 0x0000ffff122c7812 */ /* 0x000fe400078ec0ff */
[----:B------:R-:W-:Y:S02]  /*c3980*/  PRMT R38, R43, 0x3340, R0 ;  /* 0x000033402b267816 */ /* 0x000fe40000000000 */
[----:B------:R-:W-:Y:S01]  /*c3990*/  PRMT R40, R45, 0x3340, R44 ;  /* 0x000033402d287816 */ /* 0x000fe2000000002c */
[----:B------:R0:W-:Y:S03]  /*c39a0*/  STL [R1+0x148], R8 ;  /* 0x0001480801007387 */ /* 0x0001e60000100800 */
[----:B------:R-:W-:Y:S02]  /*c39b0*/  PRMT R18, R40, 0x5410, R38 ;  /* 0x0000541028127816 */ /* 0x000fe40000000026 */
[----:B------:R-:W-:-:S02]  /*c39c0*/  SHF.R.S32.HI R40, RZ, 0x1f, R139 ;  /* 0x0000001fff287819 */ /* 0x000fc4000001148b */
[----:B0-----:R-:W-:Y:S02]  /*c39d0*/  IADD3 R8, P2, R139, R2, RZ ;  /* 0x000000028b087210 */ /* 0x001fe40007f5e0ff */
[----:B------:R-:W-:Y:S02]  /*c39e0*/  SHF.R.U32.HI R45, RZ, 0x8, R45 ;  /* 0x00000008ff2d7819 */ /* 0x000fe4000001162d */
[----:B------:R-:W-:Y:S01]  /*c39f0*/  SHF.R.U32.HI R38, RZ, 0x8, R44 ;  /* 0x00000008ff267819 */ /* 0x000fe2000001162c */
[----:B------:R-:W-:Y:S01]  /*c3a00*/  IMAD.X R9, R40, 0x1, R13, P2 ;  /* 0x0000000128097824 */ /* 0x000fe200010e060d */
        /* <DEDUP_REMOVED lines=9> */
[----:B------:R-:W-:-:S03]  /*c3aa0*/  PRMT R38, R44, 0x3340, R0 ;  /* 0x000033402c267816 */ /* 0x000fc60000000000 */
[----:B------:R-:W3:Y:S01]  /*c3ab0*/  LDL.LU R51, [R1+0x4d14] ;  /* 0x004d140001337983 */ /* 0x000ee20000300800 */
[----:B------:R-:W-:Y:S02]  /*c3ac0*/  LOP3.LUT R45, R137, 0xffff, RZ, 0xc0, !PT ;  /* 0x0000ffff892d7812 */ /* 0x000fe400078ec0ff */
[----:B--2---:R-:W-:-:S04]  /*c3ad0*/  LOP3.LUT R46, R136, 0xffff, RZ, 0xc0, !PT ;  /* 0x0000ffff882e7812 */ /* 0x004fc800078ec0ff */
[----:B------:R-:W-:Y:S02]  /*c3ae0*/  PRMT R39, R46, 0x3340, R39 ;  /* 0x000033402e277816 */ /* 0x000fe40000000027 */
[----:B----4-:R-:W-:-:S04]  /*c3af0*/  LOP3.LUT R44, R16, 0xffff, RZ, 0xc0, !PT ;  /* 0x0000ffff102c7812 */ /* 0x010fc800078ec0ff */
[----:B------:R-:W-:-:S04]  /*c3b00*/  PRMT R43, R45, 0x3340, R44 ;  /* 0x000033402d2b7816 */ /* 0x000fc8000000002c */
[----:B------:R-:W-:-:S05]  /*c3b10*/  PRMT R16, R43, 0x5410, R39 ;  /* 0x000054102b107816 */ /* 0x000fca0000000027 */
[----:B------:R-:W-:Y:S04]  /*c3b20*/  STL [R1+0x53b4], R16 ;  /* 0x0053b41001007387 */ /* 0x000fe80000100800 */
[----:B------:R-:W2:Y:S04]  /*c3b30*/  LDL.LU R138, [R1+0x5084] ;  /* 0x00508400018a7983 */ /* 0x000ea80000300800 */
[----:B------:R-:W4:Y:S04]  /*c3b40*/  LDL.LU R137, [R1+0x4ba8] ;  /* 0x004ba80001897983 */ /* 0x000f280000300800 */
[----:B------:R-:W4:Y:S01]  /*c3b50*/  LDL.LU R136, [R1+0x4e10] ;  /* 0x004e100001887983 */ /* 0x000f220000300800 */
[----:B0-----:R-:W-:-:S02]  /*c3b60*/  IADD3 R8, P2, R139, R0, RZ ;  /* 0x000000008b087210 */ /* 0x001fc40007f5e0ff */
[----:B------:R-:W-:-:S03]  /*c3b70*/  SHF.R.U32.HI R45, RZ, 0x8, R45 ;  /* 0x00000008ff2d7819 */ /* 0x000fc6000001162d */
[----:B------:R-:W-:Y:S01]  /*c3b80*/  IMAD.X R9, R40, 0x1, R7, P2 ;  /* 0x0000000128097824 */ /* 0x000fe200010e0607 */
[----:B------:R-:W-:Y:S02]  /*c3b90*/  SHF.R.U32.HI R43, RZ, 0x8, R44 ;  /* 0x00000008ff2b7819 */ /* 0x000fe4000001162c */
[----:B------:R-:W-:Y:S02]  /*c3ba0*/  LOP3.LUT R44, R45, 0xffff, RZ, 0xc0, !PT ;  /* 0x0000ffff2d2c7812 */ /* 0x000fe400078ec0ff */
[----:B------:R0:W-:Y:S01]  /*c3bb0*/  STL.64 [R1+0x558], R8 ;  /* 0x0005580801007387 */ /* 0x0001e20000100a00 */
[----:B------:R-:W-:-:S04]  /*c3bc0*/  LOP3.LUT R43, R43, 0xffff, RZ, 0xc0, !PT ;  /* 0x0000ffff2b2b7812 */ /* 0x000fc800078ec0ff */
[----:B------:R-:W-:Y:S02]  /*c3bd0*/  PRMT R10, R44, 0x3340, R43 ;  /* 0x000033402c0a7816 */ /* 0x000fe4000000002b */
[----:B0-----:R-:W-:-:S03]  /*c3be0*/  IADD3 R8, P2, R139, R6, RZ ;  /* 0x000000068b087210 */ /* 0x001fc60007f5e0ff */
        /* <DEDUP_REMOVED lines=8> */
[----:B------:R0:W-:Y:S01]  /*c3c70*/  STL.64 [R1+0x548], R8 ;  /* 0x0005480801007387 */ /* 0x0001e20000100a00 */
[----:B------:R-:W-:Y:S02]  /*c3c80*/  SHF.R.U32.HI R40, RZ, 0x8, R46 ;  /* 0x00000008ff287819 */ /* 0x000fe4000001162e */
[----:B---3--:R-:W-:Y:S02]  /*c3c90*/  LOP3.LUT R44, R50, 0xffff, RZ, 0xc0, !PT ;  /* 0x0000ffff322c7812 */ /* 0x008fe400078ec0ff */
[----:B------:R-:W3:Y:S01]  /*c3ca0*/  LDL.LU R50, [R1+0xd48] ;  /* 0x000d480001327983 */ /* 0x000ee20000300800 */
[----:B------:R-:W-:Y:S02]  /*c3cb0*/  LOP3.LUT R43, R51, 0xffff, RZ, 0xc0, !PT ;  /* 0x0000ffff332b7812 */ /* 0x000fe400078ec0ff */
[----:B------:R-:W-:Y:S02]  /*c3cc0*/  SHF.R.U32.HI R45, RZ, 0x8, R44 ;  /* 0x00000008ff2d7819 */ /* 0x000fe4000001162c */
[----:B------:R-:W-:-:S02]  /*c3cd0*/  PRMT R88, R44, 0x3340, R43 ;  /* 0x000033402c587816 */ /* 0x000fc4000000002b */
[----:B------:R-:W-:Y:S02]  /*c3ce0*/  SHF.R.U32.HI R43, RZ, 0x8, R43 ;  /* 0x00000008ff2b7819 */ /* 0x000fe4000001162b */
[----:B------:R-:W-:Y:S02]  /*c3cf0*/  LOP3.LUT R44, R45, 0xffff, RZ, 0xc0, !PT ;  /* 0x0000ffff2d2c7812 */ /* 0x000fe400078ec0ff */
[----:B------:R-:W-:-:S04]  /*c3d00*/  LOP3.LUT R43, R43, 0xffff, RZ, 0xc0, !PT ;  /* 0x0000ffff2b2b7812 */ /* 0x000fc800078ec0ff */
[----:B------:R-:W-:-:S05]  /*c3d10*/  PRMT R222, R44, 0x3340, R43 ;  /* 0x000033402cde7816 */ /* 0x000fca000000002b */
[----:B------:R-:W-:Y:S01]  /*c3d20*/  STL [R1+0x542c], R222 ;  /* 0x00542cde01007387 */ /* 0x000fe20000100800 */
[----:B--2---:R-:W-:-:S03]  /*c3d30*/  LOP3.LUT R46, R138, 0xffff, RZ, 0xc0, !PT ;  /* 0x0000ffff8a2e7812 */ /* 0x004fc600078ec0ff */
[----:B------:R-:W2:Y:S01]  /*c3d40*/  LDL.LU R138, [R1+0x5088] ;  /* 0x00508800018a7983 */ /* 0x000ea20000300800 */
[----:B----4-:R-:W-:-:S03]  /*c3d50*/  LOP3.LUT R44, R137, 0xffff, RZ, 0xc0, !PT ;  /* 0x0000ffff892c7812 */ /* 0x010fc600078ec0ff */
[----:B------:R-:W4:Y:S01]  /*c3d60*/  LDL.LU R137, [R1+0x4bc4] ;  /* 0x004bc40001897983 */ /* 0x000f220000300800 */
[----:B------:R-:W-:-:S03]  /*c3d70*/  LOP3.LUT R45, R136, 0xffff, RZ, 0xc0, !PT ;  /* 0x0000ffff882d7812 */ /* 0x000fc600078ec0ff */
[----:B------:R-:W4:Y:S01]  /*c3d80*/  LDL.LU R136, [R1+0x4e1c] ;  /* 0x004e1c0001887983 */ /* 0x000f220000300800 */
[----:B------:R-:W-:Y:S02]  /*c3d90*/  PRMT R41, R44, 0x3340, R41 ;  /* 0x000033402c297816 */ /* 0x000fe40000000029 */
[----:B------:R-:W-:Y:S02]  /*c3da0*/  PRMT R43, R46, 0x3340, R45 ;  /* 0x000033402e2b7816 */ /* 0x000fe4000000002d */
[----:B------:R-:W-:Y:S02]  /*c3db0*/  SHF.R.U32.HI R44, RZ, 0x8, R44 ;  /* 0x00000008ff2c7819 */ /* 0x000fe4000001162c */
[----:B------:R-:W-:Y:S02]  /*c3dc0*/  PRMT R235, R43, 0x5410, R41 ;  /* 0x000054102beb7816 */ /* 0x000fe40000000029 */
[----:B------:R-:W-:Y:S02]  /*c3dd0*/  SHF.R.U32.HI R43, RZ, 0x8, R46 ;  /* 0x00000008ff2b7819 */ /* 0x000fe4000001162e */
[----:B------:R-:W-:-:S02]  /*c3de0*/  SHF.R.U32.HI R41, RZ, 0x8, R45 ;  /* 0x00000008ff297819 */ /* 0x000fc4000001162d */
[----:B------:R-:W-:Y:S02]  /*c3df0*/  LOP3.LUT R43, R43, 0xffff, RZ, 0xc0, !PT ;  /* 0x0000ffff2b2b7812 */ /* 0x000fe400078ec0ff */
[----:B------:R-:W-:Y:S02]  /*c3e00*/  LOP3.LUT R41, R41, 0xffff, RZ, 0xc0, !PT ;  /* 0x0000ffff29297812 */ /* 0x000fe400078ec0ff */
[----:B------:R-:W-:Y:S02]  /*c3e10*/  LOP3.LUT R44, R44, 0xffff, RZ, 0xc0, !PT ;  /* 0x0000ffff2c2c7812 */ /* 0x000fe400078ec0ff */
[----:B0-----:R-:W-:Y:S02]  /*c3e20*/  PRMT R8, R43, 0x3340, R41 ;  /* 0x000033402b087816 */ /* 0x001fe40000000029 */
[----:B------:R-:W-:Y:S01]  /*c3e30*/  PRMT R41, R44, 0x3340, R0 ;  /* 0x000033402c297816 */ /* 0x000fe20000000000 */
[----:B------:R-:W-:Y:S01]  /*c3e40*/  STL [R1+0x53b8], R235 ;  /* 0x0053b8eb01007387 */ /* 0x000fe20000100800 */
[----:B------:R-:W-:-:S02]  /*c3e50*/  LOP3.LUT R46, R49, 0xffff, RZ, 0xc0, !PT ;  /* 0x0000ffff312e7812 */ /* 0x000fc400078ec0ff */
[----:B------:R-:W-:Y:S02]  /*c3e60*/  LOP3.LUT R44, R48, 0xffff, RZ, 0xc0, !PT ;  /* 0x0000ffff302c7812 */ /* 0x000fe400078ec0ff */
[----:B------:R-:W-:Y:S02]  /*c3e70*/  LOP3.LUT R45, R139, 0xffff, RZ, 0xc0, !PT ;  /* 0x0000ffff8b2d7812 */ /* 0x000fe400078ec0ff */
[----:B------:R-:W-:Y:S02]  /*c3e80*/  PRMT R42, R44, 0x3340, R42 ;  /* 0x000033402c2a7816 */ /* 0x000fe4000000002a */
[----:B------:R-:W-:-:S04]  /*c3e90*/  PRMT R43, R46, 0x3340, R45 ;  /* 0x000033402e2b7816 */ /* 0x000fc8000000002d */
[----:B------:R-:W-:Y:S01]  /*c3ea0*/  PRMT R249, R43, 0x5410, R42 ;  /* 0x000054102bf97816 */ /* 0x000fe2000000002a */
[----:B------:R0:W-:Y:S04]  /*c3eb0*/  STL [R1+0x128], R8 ;  /* 0x0001280801007387 */ /* 0x0001e80000100800 */
[----:B------:R-:W-:Y:S04]  /*c3ec0*/  STL [R1+0x53bc], R249 ;  /* 0x0053bcf901007387 */ /* 0x000fe80000100800 */
[----:B------:R-:W4:Y:S04]  /*c3ed0*/  LDL.LU R51, [R1+0x5050] ;  /* 0x0050500001337983 */ /* 0x000f280000300800 */
[----:B------:R-:W4:Y:S04]  /*c3ee0*/  LDL.LU R49, [R1+0xc4] ;  /* 0x0000c40001317983 */ /* 0x000f280000300800 */
[----:B------:R-:W4:Y:S01]  /*c3ef0*/  LDL.LU R139, [R1+0x4d58] ;  /* 0x004d5800018b7983 */ /* 0x000f220000300800 */
[----:B------:R-:W-:-:S02]  /*c3f00*/  SHF.R.U32.HI R46, RZ, 0x8, R46 ;  /* 0x00000008ff2e7819 */ /* 0x000fc4000001162e */
[----:B------:R-:W-:Y:S02]  /*c3f10*/  SHF.R.U32.HI R43, RZ, 0x8, R45 ;  /* 0x00000008ff2b7819 */ /* 0x000fe4000001162d */
[----:B---3--:R-:W-:Y:S02]  /*c3f20*/  SHF.R.S32.HI R42, RZ, 0x1f, R50 ;  /* 0x0000001fff2a7819 */ /* 0x008fe40000011432 */
[----:B0-----:R-:W-:Y:S02]  /*c3f30*/  IADD3 R8, P2, R50, R2, RZ ;  /* 0x0000000232087210 */ /* 0x001fe40007f5e0ff */
[----:B------:R-:W-:-:S03]  /*c3f40*/  SHF.R.U32.HI R45, RZ, 0x8, R44 ;  /* 0x00000008ff2d7819 */ /* 0x000fc6000001162c */
[----:B------:R-:W-:Y:S01]  /*c3f50*/  IMAD.X R9, R42, 0x1, R13, P2 ;  /* 0x000000012a097824 */ /* 0x000fe200010e060d */
[----:B------:R-:W-:Y:S02]  /*c3f60*/  SHF.R.U32.HI R39, RZ, 0x8, R47 ;  /* 0x00000008ff277819 */ /* 0x000fe4000001162f */
[----:B------:R-:W-:Y:S02]  /*c3f70*/  LOP3.LUT R44, R46, 0xffff, RZ, 0xc0, !PT ;  /* 0x0000ffff2e2c7812 */ /* 0x000fe400078ec0ff */
[----:B------:R-:W-:Y:S01]  /*c3f80*/  LOP3.LUT R43, R43, 0xffff, RZ, 0xc0, !PT ;  /* 0x0000ffff2b2b7812 */ /* 0x000fe200078ec0ff */
[----:B------:R0:W-:Y:S03]  /*c3f90*/  STL.64 [R1+0x540], R8 ;  /* 0x0005400801007387 */ /* 0x0001e60000100a00 */
[----:B0-----:R-:W-:-:S05]  /*c3fa0*/  PRMT R8, R44, 0x3340, R43 ;  /* 0x000033402c087816 */ /* 0x001fca000000002b */
[----:B------:R0:W-:Y:S01]  /*c3fb0*/  STL [R1+0x124], R8 ;  /* 0x0001240801007387 */ /* 0x0001e20000100800 */
[----:B--2---:R-:W-:Y:S02]  /*c3fc0*/  LOP3.LUT R48, R138, 0xffff, RZ, 0xc0, !PT ;  /* 0x0000ffff8a307812 */ /* 0x004fe400078ec0ff */
[----:B----4-:R-:W-:Y:S02]  /*c3fd0*/  LOP3.LUT R46, R137, 0xffff, RZ, 0xc0, !PT ;  /* 0x0000ffff892e7812 */ /* 0x010fe400078ec0ff */
[----:B------:R-:W-:Y:S02]  /*c3fe0*/  LOP3.LUT R47, R136, 0xffff, RZ, 0xc0, !PT ;  /* 0x0000ffff882f7812 */ /* 0x000fe400078ec0ff */
[----:B------:R-:W-:Y:S02]  /*c3ff0*/  PRMT R43, R46, 0x3340, R0 ;  /* 0x000033402e2b7816 */ /* 0x000fe40000000000 */
[----:B------:R-:W-:-:S04]  /*c4000*/  PRMT R44, R48, 0x3340, R47 ;  /* 0x00003340302c7816 */ /* 0x000fc8000000002f */
[----:B------:R-:W-:-:S05]  /*c4010*/  PRMT R221, R44, 0x5410, R43 ;  /* 0x000054102cdd7816 */ /* 0x000fca000000002b */
[----:B------:R-:W-:Y:S04]  /*c4020*/  STL [R1+0x53c0], R221 ;  /* 0x0053c0dd01007387 */ /* 0x000fe80000100800 */
[----:B------:R-:W2:Y:S04]  /*c4030*/  LDL.LU R138, [R1+0x5094] ;  /* 0x00509400018a7983 */ /* 0x000ea80000300800 */
[----:B------:R-:W3:Y:S04]  /*c4040*/  LDL.LU R137, [R1+0x4bec] ;  /* 0x004bec0001897983 */ /* 0x000ee80000300800 */
[----:B------:R-:W4:Y:S01]  /*c4050*/  LDL.LU R136, [R1+0x4e30] ;  /* 0x004e300001887983 */ /* 0x000f220000300800 */
[----:B0-----:R-:W-:-:S02]  /*c4060*/  IADD3 R8, P2, R50, R0, RZ ;  /* 0x0000000032087210 */ /* 0x001fc40007f5e0ff */
[----:B------:R-:W-:Y:S02]  /*c4070*/  SHF.R.U32.HI R44, RZ, 0x8, R48 ;  /* 0x00000008ff2c7819 */ /* 0x000fe40000011630 */
[----:B------:R-:W-:Y:S01]  /*c4080*/  SHF.R.U32.HI R43, RZ, 0x8, R47 ;  /* 0x00000008ff2b7819 */ /* 0x000fe2000001162f */
[----:B------:R-:W-:Y:S01]  /*c4090*/  IMAD.X R9, R42, 0x1, R7, P2 ;  /* 0x000000012a097824 */ /* 0x000fe200010e0607 */
[----:B------:R-:W-:Y:S02]  /*c40a0*/  LOP3.LUT R44, R44, 0xffff, RZ, 0xc0, !PT ;  /* 0x0000ffff2c2c7812 */ /* 0x000fe400078ec0ff */
[----:B------:R-:W-:Y:S02]  /*c40b0*/  LOP3.LUT R43, R43, 0xffff, RZ, 0xc0, !PT ;  /* 0x0000ffff2b2b7812 */ /* 0x000fe400078ec0ff */
[----:B------:R-:W-:Y:S01]  /*c40c0*/  SHF.R.U32.HI R46, RZ, 0x8, R46 ;  /* 0x00000008ff2e7819 */ /* 0x000fe2000001162e */
[----:B------:R0:W-:Y:S03]  /*c40d0*/  STL.64 [R1+0x538], R8 ;  /* 0x0005380801007387 */ /* 0x0001e60000100a00 */
[----:B------:R-:W-:-:S02]  /*c40e0*/  LOP3.LUT R46, R46, 0xffff, RZ, 0xc0, !PT ;  /* 0x0000ffff2e2e7812 */ /* 0x000fc400078ec0ff */
[----:B0-----:R-:W-:Y:S02]  /*c40f0*/  PRMT R8, R44, 0x3340, R43 ;  /* 0x000033402c087816 */ /* 0x001fe4000000002b */
[----:B------:R-:W-:-:S03]  /*c4100*/  PRMT R43, R46, 0x3340, R0 ;  /* 0x000033402e2b7816 */ /* 0x000fc60000000000 */
[----:B------:R0:W-:Y:S04]  /*c4110*/  STL [R1+0x120], R8 ;  /* 0x0001200801007387 */ /* 0x0001e80000100800 */
[----:B------:R-:W4:Y:S01]  /*c4120*/  LDL.LU R53, [R1+0x505c] ;  /* 0x00505c0001357983 */ /* 0x000f220000300800 */
[----:B------:R-:W-:Y:S02]  /*c4130*/  LOP3.LUT R48, R51, 0xffff, RZ, 0xc0, !PT ;  /* 0x0000ffff33307812 */ /* 0x000fe400078ec0ff */
[----:B------:R-:W-:Y:S01]  /*c4140*/  LOP3.LUT R49, R49, 0xffff, RZ, 0xc0, !PT ;  /* 0x0000ffff31317812 */ /* 0x000fe200078ec0ff */
[----:B------:R-:W4:Y:S01]  /*c4150*/  LDL.LU R51, [R1+0xc8] ;  /* 0x0000c80001337983 */ /* 0x000f220000300800 */
[----:B------:R-:W-:-:S03]  /*c4160*/  LOP3.LUT R47, R139, 0xffff, RZ, 0xc0, !PT ;  /* 0x0000ffff8b2f7812 */ /* 0x000fc600078ec0ff */
[----:B------:R-:W4:Y:S01]  /*c4170*/  LDL.LU R52, [R1+0x4d7c] ;  /* 0x004d7c0001347983 */ /* 0x000f220000300800 */
[----:B------:R-:W-:Y:S02]  /*c4180*/  PRMT R44, R49, 0x3340, R0 ;  /* 0x00003340312c7816 */ /* 0x000fe40000000000 */
[----:B------:R-:W-:Y:S01]  /*c4190*/  PRMT R46, R48, 0x3340, R47 ;  /* 0x00003340302e7816 */ /* 0x000fe2000000002f */
[----:B------:R-:W4:Y:S01]  /*c41a0*/  LDL.LU R139, [R1+0xd4c] ;  /* 0x000d4c00018b7983 */ /* 0x000f220000300800 */
        /* <DEDUP_REMOVED lines=12> */
[----:B0-----:R-:W-:-:S05]  /*c4270*/  PRMT R8, R44, 0x3340, R42 ;  /* 0x000033402c087816 */ /* 0x001fca000000002a */
[----:B------:R0:W-:Y:S01]  /*c4280*/  STL [R1+0x11c], R8 ;  /* 0x00011c0801007387 */ /* 0x0001e20000100800 */
[----:B--2---:R-:W-:-:S03]  /*c4290*/  LOP3.LUT R47, R138, 0xffff, RZ, 0xc0, !PT ;  /* 0x0000ffff8a2f7812 */ /* 0x004fc600078ec0ff */
[----:B------:R-:W2:Y:S01]  /*c42a0*/  LDL.LU R138, [R1+0x5098] ;  /* 0x00509800018a7983 */ /* 0x000ea20000300800 */
[----:B---3--:R-:W-:-:S03]  /*c42b0*/  LOP3.LUT R50, R137, 0xffff, RZ, 0xc0, !PT ;  /* 0x0000ffff89327812 */ /* 0x008fc600078ec0ff */
[----:B------:R-:W3:Y:S01]  /*c42c0*/  LDL.LU R137, [R1+0x4c1c] ;  /* 0x004c1c0001897983 */ /* 0x000ee20000300800 */
[----:B----4-:R-:W-:-:S03]  /*c42d0*/  LOP3.LUT R46, R136, 0xffff, RZ, 0xc0, !PT ;  /* 0x0000ffff882e7812 */ /* 0x010fc600078ec0ff */
[----:B------:R-:W4:Y:S01]  /*c42e0*/  LDL.LU R136, [R1+0x4e3c] ;  /* 0x004e3c0001887983 */ /* 0x000f220000300800 */
[----:B------:R-:W-:Y:S02]  /*c42f0*/  PRMT R42, R50, 0x3340, R0 ;  /* 0x00003340322a7816 */ /* 0x000fe40000000000 */
[----:B------:R-:W-:Y:S02]  /*c4300*/  PRMT R44, R47, 0x3340, R46 ;  /* 0x000033402f2c7816 */ /* 0x000fe4000000002e */
[----:B------:R-:W-:Y:S02]  /*c4310*/  SHF.R.U32.HI R47, RZ, 0x8, R47 ;  /* 0x00000008ff2f7819 */ /* 0x000fe4000001162f */
[----:B------:R-:W-:Y:S02]  /*c4320*/  PRMT R238, R44, 0x5410, R42 ;  /* 0x000054102cee7816 */ /* 0x000fe4000000002a */
[----:B------:R-:W-:Y:S02]  /*c4330*/  SHF.R.U32.HI R42, RZ, 0x8, R46 ;  /* 0x00000008ff2a7819 */ /* 0x000fe4000001162e */
[----:B------:R-:W-:-:S02]  /*c4340*/  LOP3.LUT R46, R47, 0xffff, RZ, 0xc0, !PT ;  /* 0x0000ffff2f2e7812 */ /* 0x000fc400078ec0ff */
[----:B------:R-:W-:-:S04]  /*c4350*/  LOP3.LUT R42, R42, 0xffff, RZ, 0xc0, !PT ;  /* 0x0000ffff2a2a7812 */ /* 0x000fc800078ec0ff */
[----:B0-----:R-:W-:Y:S01]  /*c4360*/  PRMT R8, R46, 0x3340, R42 ;  /* 0x000033402e087816 */ /* 0x001fe2000000002a */
[----:B------:R-:W-:Y:S04]  /*c4370*/  STL [R1+0x53c8], R238 ;  /* 0x0053c8ee01007387 */ /* 0x000fe80000100800 */
[----:B------:R0:W-:Y:S01]  /*c4380*/  STL [R1+0x118], R8 ;  /* 0x0001180801007387 */ /* 0x0001e20000100800 */
[----:B------:R-:W-:Y:S02]  /*c4390*/  LOP3.LUT R48, R53, 0xffff, RZ, 0xc0, !PT ;  /* 0x0000ffff35307812 */ /* 0x000fe400078ec0ff */
[----:B------:R-:W-:Y:S02]  /*c43a0*/  LOP3.LUT R51, R51, 0xffff, RZ, 0xc0, !PT ;  /* 0x0000ffff33337812 */ /* 0x000fe400078ec0ff */
[----:B------:R-:W-:-:S02]  /*c43b0*/  LOP3.LUT R47, R52, 0xffff, RZ, 0xc0, !PT ;  /* 0x0000ffff342f7812 */ /* 0x000fc400078ec0ff */
[----:B------:R-:W-:Y:S02]  /*c43c0*/  PRMT R42, R51, 0x3340, R0 ;  /* 0x00003340332a7816 */ /* 0x000fe40000000000 */
[----:B------:R-:W-:Y:S02]  /*c43d0*/  PRMT R46, R48, 0x3340, R47 ;  /* 0x00003340302e7816 */ /* 0x000fe4000000002f */
[----:B0-----:R-:W-:Y:S02]  /*c43e0*/  IADD3 R8, P2, R139, R2, RZ ;  /* 0x000000028b087210 */ /* 0x001fe40007f5e0ff */
[----:B------:R-:W-:Y:S02]  /*c43f0*/  PRMT R10, R46, 0x5410, R42 ;  /* 0x000054102e0a7816 */ /* 0x000fe4000000002a */
[----:B------:R-:W-:Y:S02]  /*c4400*/  SHF.R.S32.HI R46, RZ, 0x1f, R139 ;  /* 0x0000001fff2e7819 */ /* 0x000fe4000001148b */
[----:B------:R-:W-:-:S02]  /*c4410*/  SHF.R.U32.HI R48, RZ, 0x8, R48 ;  /* 0x00000008ff307819 */ /* 0x000fc40000011630 */
[----:B------:R-:W-:Y:S01]  /*c4420*/  SHF.R.U32.HI R47, RZ, 0x8, R47 ;  /* 0x00000008ff2f7819 */ /* 0x000fe2000001162f */
[----:B------:R-:W-:Y:S01]  /*c4430*/  IMAD.X R9, R46, 0x1, R13, P2 ;  /* 0x000000012e097824 */ /* 0x000fe200010e060d */
[----:B------:R-:W-:Y:S02]  /*c4440*/  LOP3.LUT R48, R48, 0xffff, RZ, 0xc0, !PT ;  /* 0x0000ffff30307812 */ /* 0x000fe400078ec0ff */
[----:B------:R-:W-:Y:S01]  /*c4450*/  LOP3.LUT R47, R47, 0xffff, RZ, 0xc0, !PT ;  /* 0x0000ffff2f2f7812 */ /* 0x000fe200078ec0ff */
[----:B------:R-:W-:Y:S04]  /*c4460*/  STL [R1+0x53cc], R10 ;  /* 0x0053cc0a01007387 */ /* 0x000fe80000100800 */
[----:B------:R0:W-:Y:S01]  /*c4470*/  STL.64 [R1+0x520], R8 ;  /* 0x0005200801007387 */ /* 0x0001e20000100a00 */
[----:B------:R-:W-:-:S02]  /*c4480*/  SHF.R.U32.HI R42, RZ, 0x8, R50 ;  /* 0x00000008ff2a7819 */ /* 0x000fc40000011632 */
[----:B0-----:R-:W-:-:S05]  /*c4490*/  PRMT R8, R48, 0x3340, R47 ;  /* 0x0000334030087816 */ /* 0x001fca000000002f */
[----:B------:R0:W-:Y:S04]  /*c44a0*/  STL [R1+0x114], R8 ;  /* 0x0001140801007387 */ /* 0x0001e80000100800 */
[----:B------:R-:W4:Y:S04]  /*c44b0*/  LDL.LU R53, [R1+0x5060] ;  /* 0x0050600001357983 */ /* 0x000f280000300800 */
[----:B------:R-:W4:Y:S04]  /*c44c0*/  LDL.LU R58, [R1+0xd0] ;  /* 0x0000d000013a7983 */ /* 0x000f280000300800 */
[----:B------:R-:W4:Y:S01]  /*c44d0*/  LDL.LU R54, [R1+0x4da8] ;  /* 0x004da80001367983 */ /* 0x000f220000300800 */
[----:B------:R-:W-:-:S02]  /*c44e0*/  SHF.R.U32.HI R44, RZ, 0x8, R49 ;  /* 0x00000008ff2c7819 */ /* 0x000fc40000011631 */
[----:B--2---:R-:W-:Y:S02]  /*c44f0*/  LOP3.LUT R50, R138, 0xffff, RZ, 0xc0, !PT ;  /* 0x0000ffff8a327812 */ /* 0x004fe400078ec0ff */
[----:B------:R-:W2:Y:S01]  /*c4500*/  LDL.LU R138, [R1+0x50a4] ;  /* 0x0050a400018a7983 */ /* 0x000ea20000300800 */
[----:B---3--:R-:W-:-:S03]  /*c4510*/  LOP3.LUT R52, R137, 0xffff, RZ, 0xc0, !PT ;  /* 0x0000ffff89347812 */ /* 0x008fc600078ec0ff */
[----:B------:R-:W3:Y:S01]  /*c4520*/  LDL.LU R137, [R1+0x4c58] ;  /* 0x004c580001897983 */ /* 0x000ee20000300800 */
[----:B----4-:R-:W-:-:S03]  /*c4530*/  LOP3.LUT R49, R136, 0xffff, RZ, 0xc0, !PT ;  /* 0x0000ffff88317812 */ /* 0x010fc600078ec0ff */
[----:B------:R-:W4:Y:S01]  /*c4540*/  LDL.LU R136, [R1+0x4e48] ;  /* 0x004e480001887983 */ /* 0x000f220000300800 */
[----:B------:R-:W-:Y:S02]  /*c4550*/  PRMT R47, R52, 0x3340, R0 ;  /* 0x00003340342f7816 */ /* 0x000fe40000000000 */
[----:B------:R-:W-:Y:S02]  /*c4560*/  PRMT R48, R50, 0x3340, R49 ;  /* 0x0000334032307816 */ /* 0x000fe40000000031 */
[----:B0-----:R-:W-:Y:S02]  /*c4570*/  IADD3 R8, P2, R139, R0, RZ ;  /* 0x000000008b087210 */ /* 0x001fe40007f5e0ff */
[----:B------:R-:W-:-:S03]  /*c4580*/  PRMT R245, R48, 0x5410, R47 ;  /* 0x0000541030f57816 */ /* 0x000fc6000000002f */
[----:B------:R-:W-:Y:S01]  /*c4590*/  IMAD.X R9, R46, 0x1, R7, P2 ;  /* 0x000000012e097824 */ /* 0x000fe200010e0607 */
[----:B------:R-:W-:Y:S02]  /*c45a0*/  SHF.R.U32.HI R50, RZ, 0x8, R50 ;  /* 0x00000008ff327819 */ /* 0x000fe40000011632 */
[----:B------:R-:W-:Y:S01]  /*c45b0*/  SHF.R.U32.HI R47, RZ, 0x8, R49 ;  /* 0x00000008ff2f7819 */ /* 0x000fe20000011631 */
[----:B------:R-:W-:Y:S01]  /*c45c0*/  STL [R1+0x53d0], R245 ;  /* 0x0053d0f501007387 */ /* 0x000fe20000100800 */
[----:B------:R-:W-:Y:S02]  /*c45d0*/  LOP3.LUT R49, R50, 0xffff, RZ, 0xc0, !PT ;  /* 0x0000ffff32317812 */ /* 0x000fe400078ec0ff */
[----:B------:R-:W-:Y:S01]  /*c45e0*/  LOP3.LUT R47, R47, 0xffff, RZ, 0xc0, !PT ;  /* 0x0000ffff2f2f7812 */ /* 0x000fe200078ec0ff */
[----:B------:R0:W-:Y:S03]  /*c45f0*/  STL.64 [R1+0x518], R8 ;  /* 0x0005180801007387 */ /* 0x0001e60000100a00 */
[----:B------:R-:W-:-:S02]  /*c4600*/  PRMT R10, R49, 0x3340, R47 ;  /* 0x00003340310a7816 */ /* 0x000fc4000000002f */
        /* <DEDUP_REMOVED lines=14> */
[----:B--2---:R-:W-:-:S02]  /*c46f0*/  LOP3.LUT R52, R138, 0xffff, RZ, 0xc0, !PT ;  /* 0x0000ffff8a347812 */ /* 0x004fc400078ec0ff */
[----:B------:R-:W2:Y:S01]  /*c4700*/  LDL.LU R138, [R1+0x506c] ;  /* 0x00506c00018a7983 */ /* 0x000ea20000300800 */
[----:B---3--:R-:W-:-:S03]  /*c4710*/  LOP3.LUT R54, R137, 0xffff, RZ, 0xc0, !PT ;  /* 0x0000ffff89367812 */ /* 0x008fc600078ec0ff */
[----:B------:R-:W3:Y:S01]  /*c4720*/  LDL.LU R137, [R1+0xd8] ;  /* 0x0000d80001897983 */ /* 0x000ee20000300800 */
[----:B----4-:R-:W-:-:S03]  /*c4730*/  LOP3.LUT R51, R136, 0xffff, RZ, 0xc0, !PT ;  /* 0x0000ffff88337812 */ /* 0x010fc600078ec0ff */
[----:B------:R-:W4:Y:S01]  /*c4740*/  LDL.LU R136, [R1+0x4db8] ;  /* 0x004db80001887983 */ /* 0x000f220000300800 */
[----:B------:R-:W-:Y:S02]  /*c4750*/  LOP3.LUT R53, R53, 0xffff, RZ, 0xc0, !PT ;  /* 0x0000ffff35357812 */ /* 0x000fe400078ec0ff */
[----:B------:R-:W-:Y:S02]  /*c4760*/  LOP3.LUT R134, R58, 0xffff, RZ, 0xc0, !PT ;  /* 0x0000ffff3a867812 */ /* 0x000fe400078ec0ff */
[----:B------:R-:W-:Y:S02]  /*c4770*/  PRMT R49, R53, 0x3340, R50 ;  /* 0x0000334035317816 */ /* 0x000fe40000000032 */
[----:B------:R-:W-:-:S04]  /*c4780*/  PRMT R47, R134, 0x3340, R0 ;  /* 0x00003340862f7816 */ /* 0x000fc80000000000 */
[----:B------:R-:W-:Y:S02]  /*c4790*/  PRMT R251, R49, 0x5410, R47 ;  /* 0x0000541031fb7816 */ /* 0x000fe4000000002f */
        /* <DEDUP_REMOVED lines=12> */
[----:B------:R-:W-:Y:S02]  /*c4860*/  PRMT R9, R49, 0x3340, R47 ;  /* 0x0000334031097816 */ /* 0x000fe4000000002f */
[----:B------:R-:W-:Y:S02]  /*c4870*/  LOP3.LUT R51, R57, 0xffff, RZ, 0xc0, !PT ;  /* 0x0000ffff39337812 */ /* 0x000fe400078ec0ff */
[----:B------:R-:W-:Y:S01]  /*c4880*/  LOP3.LUT R55, R55, 0xffff, RZ, 0xc0, !PT ;  /* 0x0000ffff37377812 */ /* 0x000fe200078ec0ff */
[----:B------:R-:W-:Y:S01]  /*c4890*/  STL [R1+0x53d4], R251 ;  /* 0x0053d4fb01007387 */ /* 0x000fe20000100800 */
[----:B------:R-:W-:Y:S02]  /*c48a0*/  LOP3.LUT R50, R139, 0xffff, RZ, 0xc0, !PT ;  /* 0x0000ffff8b327812 */ /* 0x000fe400078ec0ff */
[----:B------:R-:W-:-:S02]  /*c48b0*/  PRMT R47, R55, 0x3340, R0 ;  /* 0x00003340372f7816 */ /* 0x000fc40000000000 */
[----:B------:R-:W-:Y:S01]  /*c48c0*/  PRMT R49, R51, 0x3340, R50 ;  /* 0x0000334033317816 */ /* 0x000fe20000000032 */
[----:B------:R-:W-:Y:S03]  /*c48d0*/  STL [R1+0x53d8], R226 ;  /* 0x0053d8e201007387 */ /* 0x000fe60000100800 */
[----:B------:R-:W-:Y:S01]  /*c48e0*/  PRMT R12, R49, 0x5410, R47 ;  /* 0x00005410310c7816 */ /* 0x000fe2000000002f */
[----:B------:R-:W-:Y:S01]  /*c48f0*/  STL [R1+0x1a4], R9 ;  /* 0x0001a40901007387 */ /* 0x000fe20000100800 */
[----:B------:R-:W-:-:S03]  /*c4900*/  SHF.R.S32.HI R49, RZ, 0x1f, R56 ;  /* 0x0000001fff317819 */ /* 0x000fc60000011438 */
[----:B------:R0:W-:Y:S01]  /*c4910*/  STL [R1+0x104], R8 ;  /* 0x0001040801007387 */ /* 0x0001e20000100800 */
[----:B------:R-:W-:Y:S02]  /*c4920*/  SHF.R.U32.HI R51, RZ, 0x8, R51 ;  /* 0x00000008ff337819 */ /* 0x000fe40000011633 */
[----:B------:R-:W-:Y:S02]  /*c4930*/  SHF.R.U32.HI R50, RZ, 0x8, R50 ;  /* 0x00000008ff327819 */ /* 0x000fe40000011632 */
[----:B0-----:R-:W-:Y:S02]  /*c4940*/  IADD3 R8, P2, R56, R2, RZ ;  /* 0x0000000238087210 */ /* 0x001fe40007f5e0ff */
[----:B------:R-:W-:-:S03]  /*c4950*/  LOP3.LUT R51, R51, 0xffff, RZ, 0xc0, !PT ;  /* 0x0000ffff33337812 */ /* 0x000fc600078ec0ff */
[----:B------:R-:W-:Y:S01]  /*c4960*/  IMAD.X R9, R49, 0x1, R13, P2 ;  /* 0x0000000131097824 */ /* 0x000fe200010e060d */
[----:B------:R-:W-:Y:S01]  /*c4970*/  LOP3.LUT R50, R50, 0xffff, RZ, 0xc0, !PT ;  /* 0x0000ffff32327812 */ /* 0x000fe200078ec0ff */
[----:B------:R-:W-:Y:S04]  /*c4980*/  STL [R1+0x53dc], R12 ;  /* 0x0053dc0c01007387 */ /* 0x000fe80000100800 */
[----:B------:R0:W-:Y:S02]  /*c4990*/  STL.64 [R1+0x500], R8 ;  /* 0x0005000801007387 */ /* 0x0001e40000100a00 */
[----:B0-----:R-:W-:-:S05]  /*c49a0*/  PRMT R8, R51, 0x3340, R50 ;  /* 0x0000334033087816 */ /* 0x001fca0000000032 */
[----:B------:R0:W-:Y:S01]  /*c49b0*/  STL [R1+0x108], R8 ;  /* 0x0001080801007387 */ /* 0x0001e20000100800 */
[----:B------:R-:W-:Y:S02]  /*c49c0*/  SHF.R.U32.HI R47, RZ, 0x8, R54 ;  /* 0x00000008ff2f7819 */ /* 0x000fe40000011636 */
[----:B---3--:R-:W-:Y:S02]  /*c49d0*/  LOP3.LUT R52, R137, 0xffff, RZ, 0xc0, !PT ;  /* 0x0000ffff89347812 */ /* 0x008fe400078ec0ff */
[----:B------:R-:W3:Y:S01]  /*c49e0*/  LDL.LU R137, [R1+0x5074] ;  /* 0x0050740001897983 */ /* 0x000ee20000300800 */
[----:B--2---:R-:W-:-:S03]  /*c49f0*/  LOP3.LUT R54, R138, 0xffff, RZ, 0xc0, !PT ;  /* 0x0000ffff8a367812 */ /* 0x004fc600078ec0ff */
[----:B------:R-:W2:Y:S01]  /*c4a00*/  LDL.LU R61, [R1+0xdc] ;  /* 0x0000dc00013d7983 */ /* 0x000ea20000300800 */
[----:B----4-:R-:W-:-:S03]  /*c4a10*/  LOP3.LUT R53, R136, 0xffff, RZ, 0xc0, !PT ;  /* 0x0000ffff88357812 */ /* 0x010fc600078ec0ff */
[----:B------:R-:W4:Y:S04]  /*c4a20*/  LDL.LU R57, [R1+0x4dcc] ;  /* 0x004dcc0001397983 */ /* 0x000f280000300800 */
[----:B------:R-:W2:Y:S04]  /*c4a30*/  LDL.LU R139, [R1+0x50b8] ;  /* 0x0050b800018b7983 */ /* 0x000ea80000300800 */
[----:B------:R-:W2:Y:S04]  /*c4a40*/  LDL.LU R138, [R1+0x4cd0] ;  /* 0x004cd000018a7983 */ /* 0x000ea80000300800 */
[----:B------:R-:W2:Y:S01]  /*c4a50*/  LDL.LU R136, [R1+0x4e6c] ;  /* 0x004e6c0001887983 */ /* 0x000ea20000300800 */
[----:B------:R-:W-:-:S02]  /*c4a60*/  PRMT R50, R52, 0x3340, R0 ;  /* 0x0000334034327816 */ /* 0x000fc40000000000 */
        /* <DEDUP_REMOVED lines=15> */
[----:B------:R-:W2:Y:S04]  /*c4b60*/  LDL.LU R60, [R1+0x50bc] ;  /* 0x0050bc00013c7983 */ /* 0x000ea80000300800 */
[----:B------:R-:W2:Y:S01]  /*c4b70*/  LDL.LU R58, [R1+0x4ce4] ;  /* 0x004ce400013a7983 */ /* 0x000ea20000300800 */
[----:B0-----:R-:W-:-:S03]  /*c4b80*/  IADD3 R8, P2, R56, R4, RZ ;  /* 0x0000000438087210 */ /* 0x001fc60007f5e0ff */
[----:B------:R-:W2:Y:S02]  /*c4b90*/  LDL.LU R59, [R1+0x4e74] ;  /* 0x004e7400013b7983 */ /* 0x000ea40000300800 */
[----:B------:R-:W-:-:S05]  /*c4ba0*/  IMAD.X R9, R49, 0x1, R3, P2 ;  /* 0x0000000131097824 */ /* 0x000fca00010e0603 */
[----:B------:R0:W-:Y:S01]  /*c4bb0*/  STL.64 [R1+0x4e8], R8 ;  /* 0x0004e80801007387 */ /* 0x0001e20000100a00 */
[----:B------:R-:W-:Y:S02]  /*c4bc0*/  SHF.R.U32.HI R49, RZ, 0x8, R55 ;  /* 0x00000008ff317819 */ /* 0x000fe40000011637 */
[----:B---3--:R-:W-:Y:S02]  /*c4bd0*/  LOP3.LUT R56, R137, 0xffff, RZ, 0xc0, !PT ;  /* 0x0000ffff89387812 */ /* 0x008fe400078ec0ff */
[----:B------:R-:W3:Y:S01]  /*c4be0*/  LDL.LU R137, [R1+0xd54] ;  /* 0x000d540001897983 */ /* 0x000ee20000300800 */
[----:B----4-:R-:W-:Y:S02]  /*c4bf0*/  LOP3.LUT R53, R57, 0xffff, RZ, 0xc0, !PT ;  /* 0x0000ffff39357812 */ /* 0x010fe400078ec0ff */
[----:B--2---:R-:W-:Y:S02]  /*c4c00*/  LOP3.LUT R55, R139, 0xffff, RZ, 0xc0, !PT ;  /* 0x0000ffff8b377812 */ /* 0x004fe400078ec0ff */
[----:B------:R-:W2:Y:S01]  /*c4c10*/  LDL.LU R139, [R1+0x507c] ;  /* 0x00507c00018b7983 */ /* 0x000ea20000300800 */
[----:B------:R-:W-:-:S03]  /*c4c20*/  LOP3.LUT R57, R138, 0xffff, RZ, 0xc0, !PT ;  /* 0x0000ffff8a397812 */ /* 0x000fc600078ec0ff */
[----:B------:R-:W4:Y:S01]  /*c4c30*/  LDL.LU R138, [R1+0x4a0] ;  /* 0x0004a000018a7983 */ /* 0x000f220000300800 */
[----:B------:R-:W-:-:S03]  /*c4c40*/  LOP3.LUT R54, R136, 0xffff, RZ, 0xc0, !PT ;  /* 0x0000ffff88367812 */ /* 0x000fc600078ec0ff */
[----:B------:R-:W4:Y:S01]  /*c4c50*/  LDL.LU R136, [R1+0x4dec] ;  /* 0x004dec0001887983 */ /* 0x000f220000300800 */
[----:B------:R-:W-:Y:S02]  /*c4c60*/  SHF.R.U32.HI R52, RZ, 0x8, R52 ;  /* 0x00000008ff347819 */ /* 0x000fe40000011634 */
[----:B------:R-:W-:Y:S02]  /*c4c70*/  LOP3.LUT R135, R61, 0xffff, RZ, 0xc0, !PT ;  /* 0x0000ffff3d877812 */ /* 0x000fe400078ec0ff */
[----:B------:R-:W-:Y:S02]  /*c4c80*/  LOP3.LUT R52, R52, 0xffff, RZ, 0xc0, !PT ;  /* 0x0000ffff34347812 */ /* 0x000fe400078ec0ff */
[--C-:B------:R-:W-:Y:S02]  /*c4c90*/  PRMT R50, R135, 0x3340, R0.reuse ;  /* 0x0000334087327816 */ /* 0x100fe40000000000 */
        /* <DEDUP_REMOVED lines=15> */
[----:B------:R-:W-:Y:S02]  /*c4d90*/  LOP3.LUT R54, R60, 0xffff, RZ, 0xc0, !PT ;  /* 0x0000ffff3c367812 */ /* 0x000fe400078ec0ff */
[----:B------:R-:W-:Y:S02]  /*c4da0*/  PRMT R9, R52, 0x3340, R50 ;  /* 0x0000334034097816 */ /* 0x000fe40000000032 */
[----:B------:R-:W-:Y:S02]  /*c4db0*/  LOP3.LUT R58, R58, 0xffff, RZ, 0xc0, !PT ;  /* 0x0000ffff3a3a7812 */ /* 0x000fe400078ec0ff */
[----:B------:R-:W-:Y:S01]  /*c4dc0*/  LOP3.LUT R53, R59, 0xffff, RZ, 0xc0, !PT ;  /* 0x0000ffff3b357812 */ /* 0x000fe200078ec0ff */
[----:B------:R-:W-:Y:S01]  /*c4dd0*/  STL [R1+0x53e4], R229 ;  /* 0x0053e4e501007387 */ /* 0x000fe20000100800 */
[----:B------:R-:W-:-:S02]  /*c4de0*/  PRMT R50, R58, 0x3340, R0 ;  /* 0x000033403a327816 */ /* 0x000fc40000000000 */
[----:B------:R-:W-:Y:S01]  /*c4df0*/  PRMT R52, R54, 0x3340, R53 ;  /* 0x0000334036347816 */ /* 0x000fe20000000035 */
[----:B------:R-:W-:Y:S03]  /*c4e00*/  STL [R1+0x53e8], R247 ;  /* 0x0053e8f701007387 */ /* 0x000fe60000100800 */
[----:B------:R-:W-:Y:S01]  /*c4e10*/  PRMT R14, R52, 0x5410, R50 ;  /* 0x00005410340e7816 */ /* 0x000fe20000000032 */
[----:B------:R-:W-:Y:S04]  /*c4e20*/  STL [R1+0x17c], R9 ;  /* 0x00017c0901007387 */ /* 0x000fe80000100800 */
[----:B------:R0:W-:Y:S01]  /*c4e30*/  STL [R1+0xf4], R8 ;  /* 0x0000f40801007387 */ /* 0x0001e20000100800 */
[----:B------:R-:W-:-:S02]  /*c4e40*/  SHF.R.U32.HI R54, RZ, 0x8, R54 ;  /* 0x00000008ff367819 */ /* 0x000fc40000011636 */
[----:B------:R-:W-:Y:S02]  /*c4e50*/  SHF.R.U32.HI R53, RZ, 0x8, R53 ;  /* 0x00000008ff357819 */ /* 0x000fe40000011635 */
[----:B------:R-:W-:Y:S02]  /*c4e60*/  LOP3.LUT R54, R54, 0xffff, RZ, 0xc0, !PT ;  /* 0x0000ffff36367812 */ /* 0x000fe400078ec0ff */
[----:B------:R-:W-:Y:S01]  /*c4e70*/  LOP3.LUT R53, R53, 0xffff, RZ, 0xc0, !PT ;  /* 0x0000ffff35357812 */ /* 0x000fe200078ec0ff */
[----:B------:R-:W-:Y:S01]  /*c4e80*/  STL [R1+0x53ec], R14 ;  /* 0x0053ec0e01007387 */ /* 0x000fe20000100800 */
[----:B------:R-:W-:Y:S02]  /*c4e90*/  SHF.R.U32.HI R50, RZ, 0x8, R57 ;  /* 0x00000008ff327819 */ /* 0x000fe40000011639 */
[----:B---3--:R-:W-:Y:S02]  /*c4ea0*/  SHF.R.S32.HI R52, RZ, 0x1f, R137 ;  /* 0x0000001fff347819 */ /* 0x008fe40000011489 */
[----:B0-----:R-:W-:-:S05]  /*c4eb0*/  IADD3 R8, P2, R137, R2, RZ ;  /* 0x0000000289087210 */ /* 0x001fca0007f5e0ff */
[----:B------:R-:W-:-:S05]  /*c4ec0*/  IMAD.X R9, R52, 0x1, R13, P2 ;  /* 0x0000000134097824 */ /* 0x000fca00010e060d */
[----:B------:R0:W-:Y:S01]  /*c4ed0*/  STL.64 [R1+0x4e0], R8 ;  /* 0x0004e00801007387 */ /* 0x0001e20000100a00 */
[----:B--2---:R-:W-:Y:S02]  /*c4ee0*/  LOP3.LUT R56, R139, 0xffff, RZ, 0xc0, !PT ;  /* 0x0000ffff8b387812 */ /* 0x004fe400078ec0ff */
[----:B0-----:R-:W-:-:S05]  /*c4ef0*/  PRMT R8, R54, 0x3340, R53 ;  /* 0x0000334036087816 */ /* 0x001fca0000000035 */
[----:B------:R0:W-:Y:S01]  /*c4f00*/  STL [R1+0xf0], R8 ;  /* 0x0000f00801007387 */ /* 0x0001e20000100800 */
[----:B----4-:R-:W-:-:S03]  /*c4f10*/  LOP3.LUT R55, R136, 0xffff, RZ, 0xc0, !PT ;  /* 0x0000ffff88377812 */ /* 0x010fc600078ec0ff */
[----:B------:R-:W2:Y:S01]  /*c4f20*/  LDL.LU R59, [R1+0x50c4] ;  /* 0x0050c400013b7983 */ /* 0x000ea20000300800 */
[----:B------:R-:W-:-:S03]  /*c4f30*/  LOP3.LUT R57, R138, 0xffff, RZ, 0xc0, !PT ;  /* 0x0000ffff8a397812 */ /* 0x000fc600078ec0ff */
[----:B------:R-:W3:Y:S04]  /*c4f40*/  LDL.LU R61, [R1+0x4d18] ;  /* 0x004d1800013d7983 */ /* 0x000ee80000300800 */
[----:B------:R-:W4:Y:S04]  /*c4f50*/  LDL.LU R64, [R1+0x4e8c] ;  /* 0x004e8c0001407983 */ /* 0x000f280000300800 */
[----:B------:R-:W4:Y:S04]  /*c4f60*/  LDL.LU R62, [R1+0x5080] ;  /* 0x00508000013e7983 */ /* 0x000f280000300800 */
[----:B------:R-:W4:Y:S01]  /*c4f70*/  LDL.LU R136, [R1+0x4a4] ;  /* 0x0004a40001887983 */ /* 0x000f220000300800 */
[----:B------:R-:W-:-:S03]  /*c4f80*/  PRMT R53, R57, 0x3340, R0 ;  /* 0x0000334039357816 */ /* 0x000fc60000000000 */
[----:B------:R-:W4:Y:S01]  /*c4f90*/  LDL.LU R60, [R1+0x4e00] ;  /* 0x004e0000013c7983 */ /* 0x000f220000300800 */
        /* <DEDUP_REMOVED lines=24> */
[----:B--2---:R-:W-:Y:S02]  /*c5120*/  LOP3.LUT R59, R59, 0xffff, RZ, 0xc0, !PT ;  /* 0x0000ffff3b3b7812 */ /* 0x004fe400078ec0ff */
[----:B---3--:R-:W-:-:S02]  /*c5130*/  LOP3.LUT R61, R61, 0xffff, RZ, 0xc0, !PT ;  /* 0x0000ffff3d3d7812 */ /* 0x008fc400078ec0ff */
[----:B----4-:R-:W-:Y:S02]  /*c5140*/  LOP3.LUT R57, R64, 0xffff, RZ, 0xc0, !PT ;  /* 0x0000ffff40397812 */ /* 0x010fe400078ec0ff */
[----:B------:R-:W2:Y:S01]  /*c5150*/  LDL.LU R64, [R1+0x508c] ;  /* 0x00508c0001407983 */ /* 0x000ea20000300800 */
[----:B------:R-:W-:Y:S02]  /*c5160*/  LOP3.LUT R58, R62, 0xffff, RZ, 0xc0, !PT ;  /* 0x0000ffff3e3a7812 */ /* 0x000fe400078ec0ff */
[----:B------:R-:W-:Y:S02]  /*c5170*/  LOP3.LUT R56, R60, 0xffff, RZ, 0xc0, !PT ;  /* 0x0000ffff3c387812 */ /* 0x000fe400078ec0ff */
[----:B------:R-:W3:Y:S04]  /*c5180*/  LDL.LU R60, [R1+0x4a8] ;  /* 0x0004a800013c7983 */ /* 0x000ee80000300800 */
[----:B------:R-:W4:Y:S01]  /*c5190*/  LDL.LU R62, [R1+0x4e14] ;  /* 0x004e1400013e7983 */ /* 0x000f220000300800 */
[----:B------:R-:W-:-:S02]  /*c51a0*/  PRMT R52, R61, 0x3340, R0 ;  /* 0x000033403d347816 */ /* 0x000fc40000000000 */
[----:B------:R-:W-:Y:S02]  /*c51b0*/  PRMT R55, R59, 0x3340, R57 ;  /* 0x000033403b377816 */ /* 0x000fe40000000039 */
[----:B------:R-:W-:Y:S02]  /*c51c0*/  LOP3.LUT R136, R136, 0xffff, RZ, 0xc0, !PT ;  /* 0x0000ffff88887812 */ /* 0x000fe400078ec0ff */
[----:B------:R-:W-:Y:S02]  /*c51d0*/  PRMT R21, R55, 0x5410, R52 ;  /* 0x0000541037157816 */ /* 0x000fe40000000034 */
[----:B------:R-:W-:Y:S02]  /*c51e0*/  PRMT R52, R136, 0x3340, R0 ;  /* 0x0000334088347816 */ /* 0x000fe40000000000 */
[----:B------:R-:W-:Y:S02]  /*c51f0*/  PRMT R55, R58, 0x3340, R56 ;  /* 0x000033403a377816 */ /* 0x000fe40000000038 */
[----:B------:R-:W-:-:S02]  /*c5200*/  SHF.R.U32.HI R59, RZ, 0x8, R59 ;  /* 0x00000008ff3b7819 */ /* 0x000fc4000001163b */
[----:B------:R-:W-:Y:S02]  /*c5210*/  PRMT R243, R55, 0x5410, R52 ;  /* 0x0000541037f37816 */ /* 0x000fe40000000034 */
[----:B------:R-:W-:Y:S02]  /*c5220*/  SHF.R.U32.HI R52, RZ, 0x8, R56 ;  /* 0x00000008ff347819 */ /* 0x000fe40000011638 */
[----:B------:R-:W-:Y:S02]  /*c5230*/  SHF.R.U32.HI R56, RZ, 0x8, R57 ;  /* 0x00000008ff387819 */ /* 0x000fe40000011639 */
[----:B------:R-:W-:Y:S02]  /*c5240*/  SHF.R.U32.HI R55, RZ, 0x8, R58 ;  /* 0x00000008ff377819 */ /* 0x000fe4000001163a */
[----:B------:R-:W-:Y:S02]  /*c5250*/  LOP3.LUT R57, R59, 0xffff, RZ, 0xc0, !PT ;  /* 0x0000ffff3b397812 */ /* 0x000fe400078ec0ff */
[----:B------:R-:W-:-:S02]  /*c5260*/  LOP3.LUT R56, R56, 0xffff, RZ, 0xc0, !PT ;  /* 0x0000ffff38387812 */ /* 0x000fc400078ec0ff */
[----:B------:R-:W-:Y:S02]  /*c5270*/  LOP3.LUT R55, R55, 0xffff, RZ, 0xc0, !PT ;  /* 0x0000ffff37377812 */ /* 0x000fe400078ec0ff */
[----:B------:R-:W-:Y:S02]  /*c5280*/  LOP3.LUT R52, R52, 0xffff, RZ, 0xc0, !PT ;  /* 0x0000ffff34347812 */ /* 0x000fe400078ec0ff */
[----:B0-----:R-:W-:Y:S02]  /*c5290*/  PRMT R8, R57, 0x3340, R56 ;  /* 0x0000334039087816 */ /* 0x001fe40000000038 */
[----:B------:R-:W-:Y:S02]  /*c52a0*/  PRMT R9, R55, 0x3340, R52 ;  /* 0x0000334037097816 */ /* 0x000fe40000000034 */
[----:B------:R-:W-:Y:S02]  /*c52b0*/  LOP3.LUT R58, R139, 0xffff, RZ, 0xc0, !PT ;  /* 0x0000ffff8b3a7812 */ /* 0x000fe400078ec0ff */
[----:B------:R-:W-:Y:S01]  /*c52c0*/  LOP3.LUT R56, R138, 0xffff, RZ, 0xc0, !PT ;  /* 0x0000ffff8a387812 */ /* 0x000fe200078ec0ff */
[----:B------:R-:W-:Y:S01]  /*c52d0*/  STL [R1+0x53f4], R21 ;  /* 0x0053f41501007387 */ /* 0x000fe20000100800 */
[----:B------:R-:W-:-:S02]  /*c52e0*/  LOP3.LUT R57, R137, 0xffff, RZ, 0xc0, !PT ;  /* 0x0000ffff89397812 */ /* 0x000fc400078ec0ff */
[----:B------:R-:W-:Y:S02]  /*c52f0*/  PRMT R52, R56, 0x3340, R0 ;  /* 0x0000334038347816 */ /* 0x000fe40000000000 */
        /* <DEDUP_REMOVED lines=9> */
[----:B------:R-:W-:-:S03]  /*c5390*/  SHF.R.U32.HI R57, RZ, 0x8, R56 ;  /* 0x00000008ff397819 */ /* 0x000fc60000011638 */
[----:B------:R-:W-:Y:S01]  /*c53a0*/  IMAD.X R9, R55, 0x1, R13, P2 ;  /* 0x0000000137097824 */ /* 0x000fe200010e060d */
[----:B------:R-:W-:Y:S02]  /*c53b0*/  LOP3.LUT R56, R58, 0xffff, RZ, 0xc0, !PT ;  /* 0x0000ffff3a387812 */ /* 0x000fe400078ec0ff */
[----:B------:R-:W-:Y:S01]  /*c53c0*/  LOP3.LUT R52, R52, 0xffff, RZ, 0xc0, !PT ;  /* 0x0000ffff34347812 */ /* 0x000fe200078ec0ff */
[----:B------:R-:W-:Y:S04]  /*c53d0*/  STL [R1+0x53fc], R223 ;  /* 0x0053fcdf01007387 */ /* 0x000fe80000100800 */
[----:B------:R0:W-:Y:S04]  /*c53e0*/  STL.64 [R1+0x4c0], R8 ;  /* 0x0004c00801007387 */ /* 0x0001e80000100a00 */
[----:B------:R-:W4:Y:S04]  /*c53f0*/  LDL.LU R139, [R1+0x5090] ;  /* 0x00509000018b7983 */ /* 0x000f280000300800 */
[----:B------:R-:W4:Y:S01]  /*c5400*/  LDL.LU R138, [R1+0x4640] ;  /* 0x00464000018a7983 */ /* 0x000f220000300800 */
[----:B0-----:R-:W-:-:S05]  /*c5410*/  PRMT R8, R56, 0x3340, R52 ;  /* 0x0000334038087816 */ /* 0x001fca0000000034 */
[----:B------:R0:W-:Y:S04]  /*c5420*/  STL [R1+0xe4], R8 ;  /* 0x0000e40801007387 */ /* 0x0001e80000100800 */
[----:B------:R-:W4:Y:S01]  /*c5430*/  LDL.LU R137, [R1+0x4e20] ;  /* 0x004e200001897983 */ /* 0x000f220000300800 */
[----:B------:R-:W-:-:S04]  /*c5440*/  LOP3.LUT R57, R57, 0xffff, RZ, 0xc0, !PT ;  /* 0x0000ffff39397812 */ /* 0x000fc800078ec0ff */
[----:B------:R-:W-:Y:S02]  /*c5450*/  PRMT R52, R57, 0x3340, R0 ;  /* 0x0000334039347816 */ /* 0x000fe40000000000 */
[----:B0-----:R-:W-:-:S05]  /*c5460*/  IADD3 R8, P2, R63, R0, RZ ;  /* 0x000000003f087210 */ /* 0x001fca0007f5e0ff */
[----:B------:R-:W-:Y:S01]  /*c5470*/  IMAD.X R9, R55, 0x1, R7, P2 ;  /* 0x0000000137097824 */ /* 0x000fe200010e0607 */
[----:B------:R-:W-:Y:S02]  /*c5480*/  SHF.R.U32.HI R61, RZ, 0x8, R61 ;  /* 0x00000008ff3d7819 */ /* 0x000fe4000001163d */
[----:B--2---:R-:W-:Y:S02]  /*c5490*/  LOP3.LUT R59, R64, 0xffff, RZ, 0xc0, !PT ;  /* 0x0000ffff403b7812 */ /* 0x004fe400078ec0ff */
        /* <DEDUP_REMOVED lines=11> */
[----:B------:R0:W-:Y:S04]  /*c5550*/  STL.64 [R1+0x4b8], R8 ;  /* 0x0004b80801007387 */ /* 0x0001e80000100a00 */
[----:B------:R-:W3:Y:S04]  /*c5560*/  LDL.LU R62, [R1+0x50dc] ;  /* 0x0050dc00013e7983 */ /* 0x000ee80000300800 */
[----:B------:R-:W4:Y:S01]  /*c5570*/  LDL.LU R67, [R1+0x4d74] ;  /* 0x004d740001437983 */ /* 0x000f220000300800 */
[----:B0-----:R-:W-:-:S05]  /*c5580*/  PRMT R8, R57, 0x3340, R56 ;  /* 0x0000334039087816 */ /* 0x001fca0000000038 */
[----:B------:R0:W-:Y:S04]  /*c5590*/  STL [R1+0xe0], R8 ;  /* 0x0000e00801007387 */ /* 0x0001e80000100800 */
[----:B------:R-:W2:Y:S01]  /*c55a0*/  LDL.LU R66, [R1+0x4eb8] ;  /* 0x004eb80001427983 */ /* 0x000ea20000300800 */
[----:B0-----:R-:W-:-:S05]  /*c55b0*/  IADD3 R8, P2, R63, R6, RZ ;  /* 0x000000063f087210 */ /* 0x001fca0007f5e0ff */
[----:B------:R-:W-:-:S05]  /*c55c0*/  IMAD.X R9, R55, 0x1, R5, P2 ;  /* 0x0000000137097824 */ /* 0x000fca00010e0605 */
[----:B------:R0:W-:Y:S02]  /*c55d0*/  STL.64 [R1+0x4b0], R8 ;  /* 0x0004b00801007387 */ /* 0x0001e40000100a00 */
[----:B0-----:R-:W-:-:S05]  /*c55e0*/  IADD3 R8, P2, R63, R4, RZ ;  /* 0x000000043f087210 */ /* 0x001fca0007f5e0ff */
[----:B------:R-:W-:Y:S01]  /*c55f0*/  IMAD.X R9, R55, 0x1, R3, P2 ;  /* 0x0000000137097824 */ /* 0x000fe200010e0603 */
[----:B------:R-:W-:-:S04]  /*c5600*/  LOP3.LUT R58, R61, 0xffff, RZ, 0xc0, !PT ;  /* 0x0000ffff3d3a7812 */ /* 0x000fc800078ec0ff */
[----:B------:R0:W-:Y:S04]  /*c5610*/  STL.64 [R1+0x4a8], R8 ;  /* 0x0004a80801007387 */ /* 0x0001e80000100a00 */
[----:B------:R-:W2:Y:S04]  /*c5620*/  LDL.LU R65, [R1+0x50e0] ;  /* 0x0050e00001417983 */ /* 0x000ea80000300800 */
[----:B------:R-:W2:Y:S01]  /*c5630*/  LDL.LU R64, [R1+0x4d80] ;  /* 0x004d800001407983 */ /* 0x000ea20000300800 */
[----:B------:R-:W-:-:S03]  /*c5640*/  LOP3.LUT R61, R139, 0xffff, RZ, 0xc0, !PT ;  /* 0x0000ffff8b3d7812 */ /* 0x000fc600078ec0ff */
[----:B------:R-:W2:Y:S01]  /*c5650*/  LDL.LU R63, [R1+0x4ec0] ;  /* 0x004ec000013f7983 */ /* 0x000ea20000300800 */
[----:B------:R-:W-:Y:S02]  /*c5660*/  SHF.R.U32.HI R57, RZ, 0x8, R60 ;  /* 0x00000008ff397819 */ /* 0x000fe4000001163c */
[----:B------:R-:W-:Y:S01]  /*c5670*/  LOP3.LUT R59, R138, 0xffff, RZ, 0xc0, !PT ;  /* 0x0000ffff8a3b7812 */ /* 0x000fe200078ec0ff */
[----:B------:R-:W2:Y:S04]  /*c5680*/  LDL.LU R139, [R1+0x509c] ;  /* 0x00509c00018b7983 */ /* 0x000ea80000300800 */
[----:B------:R-:W2:Y:S01]  /*c5690*/  LDL.LU R138, [R1+0x4650] ;  /* 0x00465000018a7983 */ /* 0x000ea20000300800 */
[----:B------:R-:W-:-:S03]  /*c56a0*/  LOP3.LUT R60, R137, 0xffff, RZ, 0xc0, !PT ;  /* 0x0000ffff893c7812 */ /* 0x000fc600078ec0ff */
[----:B------:R-:W2:Y:S01]  /*c56b0*/  LDL.LU R137, [R1+0x4e34] ;  /* 0x004e340001897983 */ /* 0x000ea20000300800 */
[----:B------:R-:W-:Y:S02]  /*c56c0*/  PRMT R55, R59, 0x3340, R0 ;  /* 0x000033403b377816 */ /* 0x000fe40000000000 */
[--C-:B------:R-:W-:Y:S02]  /*c56d0*/  PRMT R56, R61, 0x3340, R60.reuse ;  /* 0x000033403d387816 */ /* 0x100fe4000000003c */
        /* <DEDUP_REMOVED lines=9> */
[----:B------:R-:W-:Y:S04]  /*c5770*/  STL [R1+0x5420], R241 ;  /* 0x005420f101007387 */ /* 0x000fe80000100800 */
[----:B------:R0:W-:Y:S01]  /*c5780*/  STL [R1+0xdc], R8 ;  /* 0x0000dc0801007387 */ /* 0x0001e20000100800 */
[----:B---3--:R-:W-:-:S02]  /*c5790*/  LOP3.LUT R62, R62, 0xffff, RZ, 0xc0, !PT ;  /* 0x0000ffff3e3e7812 */ /* 0x008fc400078ec0ff */
[----:B----4-:R-:W-:-:S04]  /*c57a0*/  LOP3.LUT R60, R67, 0xffff, RZ, 0xc0, !PT ;  /* 0x0000ffff433c7812 */ /* 0x010fc800078ec0ff */
[----:B------:R-:W-:Y:S02]  /*c57b0*/  PRMT R55, R60, 0x3340, R0 ;  /* 0x000033403c377816 */ /* 0x000fe40000000000 */
[----:B--2---:R-:W-:-:S04]  /*c57c0*/  LOP3.LUT R61, R66, 0xffff, RZ, 0xc0, !PT ;  /* 0x0000ffff423d7812 */ /* 0x004fc800078ec0ff */
[----:B------:R-:W-:Y:S02]  /*c57d0*/  PRMT R59, R62, 0x3340, R61 ;  /* 0x000033403e3b7816 */ /* 0x000fe4000000003d */
        /* <DEDUP_REMOVED lines=9> */
[----:B------:R-:W-:Y:S01]  /*c5870*/  STL [R1+0x5424], R11 ;  /* 0x0054240b01007387 */ /* 0x000fe20000100800 */
[----:B------:R-:W-:-:S03]  /*c5880*/  LOP3.LUT R61, R61, 0xffff, RZ, 0xc0, !PT ;  /* 0x0000ffff3d3d7812 */ /* 0x000fc600078ec0ff */
[----:B------:R0:W-:Y:S02]  /*c5890*/  STL.64 [R1+0x4a0], R8 ;  /* 0x0004a00801007387 */ /* 0x0001e40000100a00 */
[----:B0-----:R-:W-:Y:S02]  /*c58a0*/  PRMT R8, R60, 0x3340, R55 ;  /* 0x000033403c087816 */ /* 0x001fe40000000037 */
[----:B------:R-:W-:Y:S02]  /*c58b0*/  PRMT R55, R61, 0x3340, R0 ;  /* 0x000033403d377816 */ /* 0x000fe40000000000 */
[----:B------:R-:W-:Y:S02]  /*c58c0*/  LOP3.LUT R65, R65, 0xffff, RZ, 0xc0, !PT ;  /* 0x0000ffff41417812 */ /* 0x000fe400078ec0ff */
[----:B------:R-:W-:Y:S02]  /*c58d0*/  LOP3.LUT R67, R64, 0xffff, RZ, 0xc0, !PT ;  /* 0x0000ffff40437812 */ /* 0x000fe400078ec0ff */
[----:B------:R-:W-:-:S02]  /*c58e0*/  LOP3.LUT R63, R63, 0xffff, RZ, 0xc0, !PT ;  /* 0x0000ffff3f3f7812 */ /* 0x000fc400078ec0ff */
[----:B------:R-:W-:Y:S02]  /*c58f0*/  PRMT R60, R67, 0x3340, R0 ;  /* 0x00003340433c7816 */ /* 0x000fe40000000000 */
[----:B------:R-:W-:Y:S02]  /*c5900*/  PRMT R61, R65, 0x3340, R63 ;  /* 0x00003340413d7816 */ /* 0x000fe4000000003f */
[----:B------:R-:W-:Y:S02]  /*c5910*/  LOP3.LUT R64, R139, 0xffff, RZ, 0xc0, !PT ;  /* 0x0000ffff8b407812 */ /* 0x000fe400078ec0ff */
[----:B------:R-:W-:Y:S01]  /*c5920*/  LOP3.LUT R66, R138, 0xffff, RZ, 0xc0, !PT ;  /* 0x0000ffff8a427812 */ /* 0x000fe200078ec0ff */
[----:B------:R0:W-:Y:S01]  /*c5930*/  STL [R1+0xd8], R8 ;  /* 0x0000d80801007387 */ /* 0x0001e20000100800 */
[----:B------:R-:W-:-:S03]  /*c5940*/  LOP3.LUT R62, R137, 0xffff, RZ, 0xc0, !PT ;  /* 0x0000ffff893e7812 */ /* 0x000fc600078ec0ff */
[----:B------:R-:W2:Y:S04]  /*c5950*/  LDL.LU R71, [R1+0x50a0] ;  /* 0x0050a00001477983 */ /* 0x000ea80000300800 */
[----:B------:R-:W3:Y:S01]  /*c5960*/  LDL.LU R137, [R1+0x4658] ;  /* 0x0046580001897983 */ /* 0x000ee20000300800 */
[----:B0-----:R-:W-:Y:S02]  /*c5970*/  PRMT R8, R61, 0x5410, R60 ;  /* 0x000054103d087816 */ /* 0x001fe4000000003c */
[----:B------:R-:W-:Y:S01]  /*c5980*/  PRMT R60, R66, 0x3340, R0 ;  /* 0x00003340423c7816 */ /* 0x000fe20000000000 */
[----:B------:R-:W4:Y:S01]  /*c5990*/  LDL.LU R138, [R1+0x4e40] ;  /* 0x004e4000018a7983 */ /* 0x000f220000300800 */
[----:B------:R-:W-:Y:S02]  /*c59a0*/  PRMT R61, R64, 0x3340, R62 ;  /* 0x00003340403d7816 */ /* 0x000fe4000000003e */
[----:B------:R-:W-:-:S02]  /*c59b0*/  IADD3 R10, P2, R72, R0, RZ ;  /* 0x00000000480a7210 */ /* 0x000fc40007f5e0ff */
[----:B------:R-:W-:Y:S02]  /*c59c0*/  PRMT R252, R61, 0x5410, R60 ;  /* 0x000054103dfc7816 */ /* 0x000fe4000000003c */
[----:B------:R-:W-:Y:S02]  /*c59d0*/  SHF.R.U32.HI R61, RZ, 0x8, R65 ;  /* 0x00000008ff3d7819 */ /* 0x000fe40000011641 */
[----:B------:R-:W-:Y:S01]  /*c59e0*/  SHF.R.U32.HI R60, RZ, 0x8, R63 ;  /* 0x00000008ff3c7819 */ /* 0x000fe2000001163f */
[----:B------:R-:W-:Y:S01]  /*c59f0*/  IMAD.X R11, R59, 0x1, R7, P2 ;  /* 0x000000013b0b7824 */ /* 0x000fe200010e0607 */
[----:B------:R-:W-:Y:S02]  /*c5a00*/  LOP3.LUT R61, R61, 0xffff, RZ, 0xc0, !PT ;  /* 0x0000ffff3d3d7812 */ /* 0x000fe400078ec0ff */
[----:B------:R-:W-:Y:S01]  /*c5a10*/  LOP3.LUT R60, R60, 0xffff, RZ, 0xc0, !PT ;  /* 0x0000ffff3c3c7812 */ /* 0x000fe200078ec0ff */
[----:B------:R0:W-:Y:S04]  /*c5a20*/  STL [R1+0x5428], R8 ;  /* 0x0054280801007387 */ /* 0x0001e80000100800 */
[----:B------:R-:W-:Y:S04]  /*c5a30*/  STL [R1+0x5430], R252 ;  /* 0x005430fc01007387 */ /* 0x000fe80000100800 */
[----:B------:R-:W-:Y:S01]  /*c5a40*/  STL.64 [R1+0x408], R10 ;  /* 0x0004080a01007387 */ /* 0x000fe20000100a00 */
[----:B0-----:R-:W-:-:S03]  /*c5a50*/  PRMT R8, R61, 0x3340, R60 ;  /* 0x000033403d087816 */ /* 0x001fc6000000003c */
[----:B------:R-:W4:Y:S04]  /*c5a60*/  LDL.LU R70, [R1+0x50e8] ;  /* 0x0050e80001467983 */ /* 0x000f280000300800 */
[----:B------:R-:W4:Y:S04]  /*c5a70*/  LDL.LU R69, [R1+0x4dac] ;  /* 0x004dac0001457983 */ /* 0x000f280000300800 */
[----:B------:R0:W-:Y:S04]  /*c5a80*/  STL [R1+0xd0], R8 ;  /* 0x0000d00801007387 */ /* 0x0001e80000100800 */
[----:B------:R-:W4:Y:S01]  /*c5a90*/  LDL.LU R68, [R1+0x4ed4] ;  /* 0x004ed40001447983 */ /* 0x000f220000300800 */
[----:B------:R-:W-:-:S02]  /*c5aa0*/  SHF.R.U32.HI R63, RZ, 0x8, R64 ;  /* 0x00000008ff3f7819 */ /* 0x000fc40000011640 */
[----:B------:R-:W-:Y:S01]  /*c5ab0*/  SHF.R.U32.HI R62, RZ, 0x8, R62 ;  /* 0x00000008ff3e7819 */ /* 0x000fe2000001163e */
[----:B------:R-:W4:Y:S01]  /*c5ac0*/  LDL.LU R139, [R1+0xd60] ;  /* 0x000d6000018b7983 */ /* 0x000f220000300800 */
[----:B------:R-:W-:Y:S02]  /*c5ad0*/  LOP3.LUT R63, R63, 0xffff, RZ, 0xc0, !PT ;  /* 0x0000ffff3f3f7812 */ /* 0x000fe400078ec0ff */
[----:B------:R-:W-:Y:S02]  /*c5ae0*/  LOP3.LUT R62, R62, 0xffff, RZ, 0xc0, !PT ;  /* 0x0000ffff3e3e7812 */ /* 0x000fe400078ec0ff */
[----:B0-----:R-:W-:Y:S02]  /*c5af0*/  IADD3 R8, P2, R72, R6, RZ ;  /* 0x0000000648087210 */ /* 0x001fe40007f5e0ff */
[----:B------:R-:W-:-:S03]  /*c5b00*/  PRMT R10, R63, 0x3340, R62 ;  /* 0x000033403f0a7816 */ /* 0x000fc6000000003e */
[----:B------:R-:W-:Y:S02]  /*c5b10*/  IMAD.X R9, R59, 0x1, R5, P2 ;  /* 0x000000013b097824 */ /* 0x000fe400010e0605 */
[----:B------:R-:W-:Y:S04]  /*c5b20*/  STL [R1+0xc8], R10 ;  /* 0x0000c80a01007387 */ /* 0x000fe80000100800 */
[----:B------:R0:W-:Y:S02]  /*c5b30*/  STL.64 [R1+0x3f8], R8 ;  /* 0x0003f80801007387 */ /* 0x0001e40000100a00 */
[----:B0-----:R-:W-:-:S05]  /*c5b40*/  IADD3 R8, P2, R72, R4, RZ ;  /* 0x0000000448087210 */ /* 0x001fca0007f5e0ff */
[----:B------:R-:W-:-:S05]  /*c5b50*/  IMAD.X R9, R59, 0x1, R3, P2 ;  /* 0x000000013b097824 */ /* 0x000fca00010e0603 */
[----:B------:R0:W-:Y:S04]  /*c5b60*/  STL.64 [R1+0x3f0], R8 ;  /* 0x0003f00801007387 */ /* 0x0001e80000100a00 */
[----:B------:R-:W4:Y:S01]  /*c5b70*/  LDL.LU R72, [R1+0x50ac] ;  /* 0x0050ac0001487983 */ /* 0x000f220000300800 */
[----:B--2---:R-:W-:-:S03]  /*c5b80*/  LOP3.LUT R63, R71, 0xffff, RZ, 0xc0, !PT ;  /* 0x0000ffff473f7812 */ /* 0x004fc600078ec0ff */
[----:B------:R-:W2:Y:S01]  /*c5b90*/  LDL.LU R71, [R1+0x4664] ;  /* 0x0046640001477983 */ /* 0x000ea20000300800 */
[----:B---3--:R-:W-:Y:S02]  /*c5ba0*/  LOP3.LUT R137, R137, 0xffff, RZ, 0xc0, !PT ;  /* 0x0000ffff89897812 */ /* 0x008fe400078ec0ff */
[----:B----4-:R-:W-:Y:S02]  /*c5bb0*/  LOP3.LUT R62, R138, 0xffff, RZ, 0xc0, !PT ;  /* 0x0000ffff8a3e7812 */ /* 0x010fe400078ec0ff */
[----:B------:R-:W3:Y:S01]  /*c5bc0*/  LDL.LU R138, [R1+0x4e4c] ;  /* 0x004e4c00018a7983 */ /* 0x000ee20000300800 */
[----:B------:R-:W-:Y:S02]  /*c5bd0*/  PRMT R59, R137, 0x3340, R0 ;  /* 0x00003340893b7816 */ /* 0x000fe40000000000 */
[----:B------:R-:W-:Y:S02]  /*c5be0*/  PRMT R60, R63, 0x3340, R62 ;  /* 0x000033403f3c7816 */ /* 0x000fe4000000003e */
[----:B------:R-:W-:-:S02]  /*c5bf0*/  SHF.R.U32.HI R63, RZ, 0x8, R63 ;  /* 0x00000008ff3f7819 */ /* 0x000fc4000001163f */
[----:B------:R-:W-:Y:S02]  /*c5c00*/  PRMT R250, R60, 0x5410, R59 ;  /* 0x000054103cfa7816 */ /* 0x000fe4000000003b */
[----:B------:R-:W-:Y:S02]  /*c5c10*/  SHF.R.U32.HI R60, RZ, 0x8, R62 ;  /* 0x00000008ff3c7819 */ /* 0x000fe4000001163e */
[----:B------:R-:W-:Y:S02]  /*c5c20*/  LOP3.LUT R62, R63, 0xffff, RZ, 0xc0, !PT ;  /* 0x0000ffff3f3e7812 */ /* 0x000fe400078ec0ff */
[----:B------:R-:W-:-:S04]  /*c5c30*/  LOP3.LUT R60, R60, 0xffff, RZ, 0xc0, !PT ;  /* 0x0000ffff3c3c7812 */ /* 0x000fc800078ec0ff */
[----:B------:R-:W-:Y:S02]  /*c5c40*/  PRMT R241, R62, 0x3340, R60 ;  /* 0x000033403ef17816 */ /* 0x000fe4000000003c */
[----:B------:R-:W-:Y:S02]  /*c5c50*/  LOP3.LUT R65, R70, 0xffff, RZ, 0xc0, !PT ;  /* 0x0000ffff46417812 */ /* 0x000fe400078ec0ff */
[----:B------:R-:W-:-:S04]  /*c5c60*/  LOP3.LUT R63, R69, 0xffff, RZ, 0xc0, !PT ;  /* 0x0000ffff453f7812 */ /* 0x000fc800078ec0ff */
[----:B------:R-:W-:Y:S02]  /*c5c70*/  PRMT R60, R63, 0x3340, R0 ;  /* 0x000033403f3c7816 */ /* 0x000fe40000000000 */
[----:B------:R-:W-:-:S04]  /*c5c80*/  LOP3.LUT R64, R68, 0xffff, RZ, 0xc0, !PT ;  /* 0x0000ffff44407812 */ /* 0x000fc800078ec0ff */
[----:B------:R-:W-:Y:S01]  /*c5c90*/  PRMT R62, R65, 0x3340, R64 ;  /* 0x00003340413e7816 */ /* 0x000fe20000000040 */
[----:B------:R-:W-:Y:S03]  /*c5ca0*/  STL [R1+0x5434], R250 ;  /* 0x005434fa01007387 */ /* 0x000fe60000100800 */
[----:B------:R-:W-:Y:S01]  /*c5cb0*/  PRMT R242, R62, 0x5410, R60 ;  /* 0x000054103ef27816 */ /* 0x000fe2000000003c */
[----:B------:R-:W-:Y:S04]  /*c5cc0*/  STL [R1+0x5438], R241 ;  /* 0x005438f101007387 */ /* 0x000fe80000100800 */
[----:B------:R-:W-:Y:S04]  /*c5cd0*/  STL [R1+0x543c], R242 ;  /* 0x00543cf201007387 */ /* 0x000fe80000100800 */
[----:B------:R-:W4:Y:S04]  /*c5ce0*/  LDL.LU R70, [R1+0x50ec] ;  /* 0x0050ec0001467983 */ /* 0x000f280000300800 */
[----:B------:R-:W4:Y:S04]  /*c5cf0*/  LDL.LU R68, [R1+0x4dbc] ;  /* 0x004dbc0001447983 */ /* 0x000f280000300800 */
        /* <DEDUP_REMOVED lines=8> */
[----:B------:R-:W-:-:S02]  /*c5d80*/  LOP3.LUT R60, R60, 0xffff, RZ, 0xc0, !PT ;  /* 0x0000ffff3c3c7812 */ /* 0x000fc400078ec0ff */
[----:B------:R-:W-:Y:S02]  /*c5d90*/  SHF.R.U32.HI R61, RZ, 0x8, R66 ;  /* 0x00000008ff3d7819 */ /* 0x000fe40000011642 */
[----:B------:R-:W-:Y:S02]  /*c5da0*/  SHF.R.U32.HI R59, RZ, 0x8, R67 ;  /* 0x00000008ff3b7819 */ /* 0x000fe40000011643 */
[----:B------:R-:W-:Y:S01]  /*c5db0*/  LOP3.LUT R64, R64, 0xffff, RZ, 0xc0, !PT ;  /* 0x0000ffff40407812 */ /* 0x000fe200078ec0ff */
[----:B------:R0:W-:Y:S01]  /*c5dc0*/  STL.64 [R1+0x3e8], R8 ;  /* 0x0003e80801007387 */ /* 0x0001e20000100a00 */
[----:B------:R-:W-:Y:S02]  /*c5dd0*/  LOP3.LUT R67, R72, 0xffff, RZ, 0xc0, !PT ;  /* 0x0000ffff48437812 */ /* 0x000fe400078ec0ff */
[----:B0-----:R-:W-:Y:S02]  /*c5de0*/  PRMT R8, R63, 0x3340, R60 ;  /* 0x000033403f087816 */ /* 0x001fe4000000003c */
[----:B------:R-:W-:-:S03]  /*c5df0*/  PRMT R60, R64, 0x3340, R0 ;  /* 0x00003340403c7816 */ /* 0x000fc60000000000 */
[----:B------:R0:W-:Y:S01]  /*c5e00*/  STL [R1+0xc4], R8 ;  /* 0x0000c40801007387 */ /* 0x0001e20000100800 */
[----:B------:R-:W-:-:S05]  /*c5e10*/  IADD3 R10, P2, R139, R0, RZ ;  /* 0x000000008b0a7210 */ /* 0x000fca0007f5e0ff */
[----:B------:R-:W-:Y:S01]  /*c5e20*/  IMAD.X R11, R62, 0x1, R7, P2 ;  /* 0x000000013e0b7824 */ /* 0x000fe200010e0607 */
[----:B--2---:R-:W-:-:S04]  /*c5e30*/  LOP3.LUT R65, R71, 0xffff, RZ, 0xc0, !PT ;  /* 0x0000ffff47417812 */ /* 0x004fc800078ec0ff */
[----:B------:R-:W-:Y:S02]  /*c5e40*/  PRMT R63, R65, 0x3340, R0 ;  /* 0x00003340413f7816 */ /* 0x000fe40000000000 */
[----:B---3--:R-:W-:-:S04]  /*c5e50*/  LOP3.LUT R66, R138, 0xffff, RZ, 0xc0, !PT ;  /* 0x0000ffff8a427812 */ /* 0x008fc800078ec0ff */
[----:B------:R-:W-:-:S04]  /*c5e60*/  PRMT R64, R67, 0x3340, R66 ;  /* 0x0000334043407816 */ /* 0x000fc80000000042 */
[----:B------:R-:W-:-:S05]  /*c5e70*/  PRMT R9, R64, 0x5410, R63 ;  /* 0x0000541040097816 */ /* 0x000fca000000003f */
[----:B------:R-:W-:Y:S04]  /*c5e80*/  STL [R1+0x5440], R9 ;  /* 0x0054400901007387 */ /* 0x000fe80000100800 */
[----:B------:R-:W2:Y:S04]  /*c5e90*/  LDL.LU R75, [R1+0x50b4] ;  /* 0x0050b400014b7983 */ /* 0x000ea80000300800 */
[----:B------:R-:W3:Y:S04]  /*c5ea0*/  LDL.LU R138, [R1+0x4668] ;  /* 0x00466800018a7983 */ /* 0x000ee80000300800 */
[----:B------:R-:W3:Y:S01]  /*c5eb0*/  LDL.LU R74, [R1+0x4e60] ;  /* 0x004e6000014a7983 */ /* 0x000ee20000300800 */
[----:B------:R-:W-:-:S02]  /*c5ec0*/  SHF.R.U32.HI R64, RZ, 0x8, R67 ;  /* 0x00000008ff407819 */ /* 0x000fc40000011643 */
[----:B------:R-:W-:Y:S02]  /*c5ed0*/  SHF.R.U32.HI R63, RZ, 0x8, R66 ;  /* 0x00000008ff3f7819 */ /* 0x000fe40000011642 */
[----:B------:R-:W-:Y:S02]  /*c5ee0*/  LOP3.LUT R64, R64, 0xffff, RZ, 0xc0, !PT ;  /* 0x0000ffff40407812 */ /* 0x000fe400078ec0ff */
[----:B------:R-:W-:Y:S02]  /*c5ef0*/  LOP3.LUT R63, R63, 0xffff, RZ, 0xc0, !PT ;  /* 0x0000ffff3f3f7812 */ /* 0x000fe400078ec0ff */
[----:B------:R-:W-:Y:S02]  /*c5f00*/  SHF.R.U32.HI R65, RZ, 0x8, R65 ;  /* 0x00000008ff417819 */ /* 0x000fe40000011641 */
[----:B0-----:R-:W-:Y:S02]  /*c5f10*/  PRMT R8, R64, 0x3340, R63 ;  /* 0x0000334040087816 */ /* 0x001fe4000000003f */
[----:B------:R-:W-:Y:S01]  /*c5f20*/  LOP3.LUT R65, R65, 0xffff, RZ, 0xc0, !PT ;  /* 0x0000ffff41417812 */ /* 0x000fe200078ec0ff */
[----:B------:R-:W-:Y:S03]  /*c5f30*/  STL.64 [R1+0x3e0], R10 ;  /* 0x0003e00a01007387 */ /* 0x000fe60000100a00 */
[----:B------:R-:W-:Y:S01]  /*c5f40*/  PRMT R64, R65, 0x3340, R0 ;  /* 0x0000334041407816 */ /* 0x000fe20000000000 */
[----:B------:R0:W-:Y:S01]  /*c5f50*/  STL [R1+0xc0], R8 ;  /* 0x0000c00801007387 */ /* 0x0001e20000100800 */
[----:B----4-:R-:W-:-:S02]  /*c5f60*/  LOP3.LUT R67, R70, 0xffff, RZ, 0xc0, !PT ;  /* 0x0000ffff46437812 */ /* 0x010fc400078ec0ff */
[----:B------:R-:W-:Y:S02]  /*c5f70*/  LOP3.LUT R68, R68, 0xffff, RZ, 0xc0, !PT ;  /* 0x0000ffff44447812 */ /* 0x000fe400078ec0ff */
[----:B------:R-:W-:Y:S02]  /*c5f80*/  LOP3.LUT R66, R69, 0xffff, RZ, 0xc0, !PT ;  /* 0x0000ffff45427812 */ /* 0x000fe400078ec0ff */
[----:B------:R-:W-:Y:S01]  /*c5f90*/  PRMT R63, R68, 0x3340, R0 ;  /* 0x00003340443f7816 */ /* 0x000fe20000000000 */
[----:B------:R-:W4:Y:S01]  /*c5fa0*/  LDL.LU R69, [R1+0x50f4] ;  /* 0x0050f40001457983 */ /* 0x000f220000300800 */
[----:B------:R-:W-:Y:S02]  /*c5fb0*/  PRMT R65, R67, 0x3340, R66 ;  /* 0x0000334043417816 */ /* 0x000fe40000000042 */
[----:B0-----:R-:W-:Y:S01]  /*c5fc0*/  IADD3 R8, P2, R139, R6, RZ ;  /* 0x000000068b087210 */ /* 0x001fe20007f5e0ff */
[----:B------:R-:W4:Y:S01]  /*c5fd0*/  LDL.LU R71, [R1+0x4dd0] ;  /* 0x004dd00001477983 */ /* 0x000f220000300800 */
[----:B------:R-:W-:-:S03]  /*c5fe0*/  PRMT R246, R65, 0x5410, R63 ;  /* 0x0000541041f67816 */ /* 0x000fc6000000003f */
[----:B------:R-:W-:Y:S01]  /*c5ff0*/  IMAD.X R9, R62, 0x1, R5, P2 ;  /* 0x000000013e097824 */ /* 0x000fe200010e0605 */
[----:B------:R-:W4:Y:S04]  /*c6000*/  LDL.LU R73, [R1+0x4ef4] ;  /* 0x004ef40001497983 */ /* 0x000f280000300800 */
[----:B------:R-:W4:Y:S04]  /*c6010*/  LDL.LU R72, [R1+0x50f8] ;  /* 0x0050f80001487983 */ /* 0x000f280000300800 */
[----:B------:R-:W4:Y:S04]  /*c6020*/  LDL.LU R70, [R1+0x4dd4] ;  /* 0x004dd40001467983 */ /* 0x000f280000300800 */
[----:B------:R-:W-:Y:S04]  /*c6030*/  STL [R1+0x5444], R246 ;  /* 0x005444f601007387 */ /* 0x000fe80000100800 */
[----:B------:R0:W-:Y:S02]  /*c6040*/  STL.64 [R1+0x3d8], R8 ;  /* 0x0003d80801007387 */ /* 0x0001e40000100a00 */
[----:B0-----:R-:W-:-:S02]  /*c6050*/  IADD3 R8, P2, R139, R4, RZ ;  /* 0x000000048b087210 */ /* 0x001fc40007f5e0ff */
[----:B------:R-:W4:Y:S03]  /*c6060*/  LDL.LU R139, [R1+0x4ef8] ;  /* 0x004ef800018b7983 */ /* 0x000f260000300800 */
[----:B------:R-:W-:-:S05]  /*c6070*/  IMAD.X R9, R62, 0x1, R3, P2 ;  /* 0x000000013e097824 */ /* 0x000fca00010e0603 */
[----:B------:R0:W-:Y:S04]  /*c6080*/  STL.64 [R1+0x3d0], R8 ;  /* 0x0003d00801007387 */ /* 0x0001e80000100a00 */
[----:B------:R-:W4:Y:S01]  /*c6090*/  LDL.LU R84, [R1+0xd64] ;  /* 0x000d640001547983 */ /* 0x000f220000300800 */
[----:B------:R-:W-:Y:S02]  /*c60a0*/  SHF.R.U32.HI R63, RZ, 0x8, R67 ;  /* 0x00000008ff3f7819 */ /* 0x000fe40000011643 */
[----:B------:R-:W-:Y:S02]  /*c60b0*/  SHF.R.U32.HI R62, RZ, 0x8, R66 ;  /* 0x00000008ff3e7819 */ /* 0x000fe40000011642 */
[----:B------:R-:W-:Y:S02]  /*c60c0*/  LOP3.LUT R63, R63, 0xffff, RZ, 0xc0, !PT ;  /* 0x0000ffff3f3f7812 */ /* 0x000fe400078ec0ff */
[----:B------:R-:W-:-:S04]  /*c60d0*/  LOP3.LUT R62, R62, 0xffff, RZ, 0xc0, !PT ;  /* 0x0000ffff3e3e7812 */ /* 0x000fc800078ec0ff */
[----:B0-----:R-:W-:-:S05]  /*c60e0*/  PRMT R8, R63, 0x3340, R62 ;  /* 0x000033403f087816 */ /* 0x001fca000000003e */
[----:B------:R0:W-:Y:S01]  /*c60f0*/  STL [R1+0xb8], R8 ;  /* 0x0000b80801007387 */ /* 0x0001e20000100800 */
[----:B--2---:R-:W-:Y:S02]  /*c6100*/  LOP3.LUT R66, R75, 0xffff, RZ, 0xc0, !PT ;  /* 0x0000ffff4b427812 */ /* 0x004fe400078ec0ff */
[----:B---3--:R-:W-:Y:S02]  /*c6110*/  LOP3.LUT R138, R138, 0xffff, RZ, 0xc0, !PT ;  /* 0x0000ffff8a8a7812 */ /* 0x008fe400078ec0ff */
[----:B------:R-:W-:Y:S02]  /*c6120*/  LOP3.LUT R65, R74, 0xffff, RZ, 0xc0, !PT ;  /* 0x0000ffff4a417812 */ /* 0x000fe400078ec0ff */
[----:B------:R-:W-:Y:S02]  /*c6130*/  PRMT R62, R138, 0x3340, R0 ;  /* 0x000033408a3e7816 */ /* 0x000fe40000000000 */
[----:B------:R-:W-:Y:S02]  /*c6140*/  PRMT R63, R66, 0x3340, R65 ;  /* 0x00003340423f7816 */ /* 0x000fe40000000041 */
[----:B------:R-:W-:-:S02]  /*c6150*/  SHF.R.U32.HI R66, RZ, 0x8, R66 ;  /* 0x00000008ff427819 */ /* 0x000fc40000011642 */
[----:B------:R-:W-:Y:S02]  /*c6160*/  PRMT R248, R63, 0x5410, R62 ;  /* 0x000054103ff87816 */ /* 0x000fe4000000003e */
[----:B------:R-:W-:Y:S02]  /*c6170*/  SHF.R.U32.HI R63, RZ, 0x8, R65 ;  /* 0x00000008ff3f7819 */ /* 0x000fe40000011641 */
[----:B------:R-:W-:Y:S02]  /*c6180*/  LOP3.LUT R65, R66, 0xffff, RZ, 0xc0, !PT ;  /* 0x0000ffff42417812 */ /* 0x000fe400078ec0ff */
[----:B------:R-:W-:-:S04]  /*c6190*/  LOP3.LUT R63, R63, 0xffff, RZ, 0xc0, !PT ;  /* 0x0000ffff3f3f7812 */ /* 0x000fc800078ec0ff */
[----:B------:R-:W-:Y:S01]  /*c61a0*/  PRMT R11, R65, 0x3340, R63 ;  /* 0x00003340410b7816 */ /* 0x000fe2000000003f */
[----:B------:R-:W-:Y:S04]  /*c61b0*/  STL [R1+0x5448], R248 ;  /* 0x005448f801007387 */ /* 0x000fe80000100800 */
[----:B------:R-:W-:Y:S04]  /*c61c0*/  STL [R1+0x544c], R11 ;  /* 0x00544c0b01007387 */ /* 0x000fe80000100800 */
[----:B------:R-:W2:Y:S04]  /*c61d0*/  LDL.LU R85, [R1+0x50c0] ;  /* 0x0050c00001557983 */ /* 0x000ea80000300800 */
[----:B------:R-:W3:Y:S04]  /*c61e0*/  LDL.LU R75, [R1+0x4670] ;  /* 0x00467000014b7983 */ /* 0x000ee80000300800 */
[----:B------:R-:W3:Y:S01]  /*c61f0*/  LDL.LU R74, [R1+0x4e78] ;  /* 0x004e7800014a7983 */ /* 0x000ee20000300800 */
[----:B----4-:R-:W-:-:S02]  /*c6200*/  LOP3.LUT R69, R69, 0xffff, RZ, 0xc0, !PT ;  /* 0x0000ffff45457812 */ /* 0x010fc400078ec0ff */
[----:B------:R-:W-:Y:S02]  /*c6210*/  LOP3.LUT R71, R71, 0xffff, RZ, 0xc0, !PT ;  /* 0x0000ffff47477812 */ /* 0x000fe400078ec0ff */
[----:B------:R-:W-:Y:S02]  /*c6220*/  LOP3.LUT R67, R73, 0xffff, RZ, 0xc0, !PT ;  /* 0x0000ffff49437812 */ /* 0x000fe400078ec0ff */
[----:B------:R-:W-:Y:S02]  /*c6230*/  SHF.R.U32.HI R62, RZ, 0x8, R68 ;  /* 0x00000008ff3e7819 */ /* 0x000fe40000011644 */
[----:B------:R-:W-:Y:S02]  /*c6240*/  PRMT R63, R71, 0x3340, R0 ;  /* 0x00003340473f7816 */ /* 0x000fe40000000000 */
[----:B------:R-:W-:Y:S02]  /*c6250*/  PRMT R65, R69, 0x3340, R67 ;  /* 0x0000334045417816 */ /* 0x000fe40000000043 */
[----:B------:R-:W-:-:S02]  /*c6260*/  LOP3.LUT R68, R72, 0xffff, RZ, 0xc0, !PT ;  /* 0x0000ffff48447812 */ /* 0x000fc400078ec0ff */
[----:B------:R-:W-:Y:S02]  /*c6270*/  LOP3.LUT R70, R70, 0xffff, RZ, 0xc0, !PT ;  /* 0x0000ffff46467812 */ /* 0x000fe400078ec0ff */
[----:B------:R-:W-:Y:S02]  /*c6280*/  PRMT R234, R65, 0x5410, R63 ;  /* 0x0000541041ea7816 */ /* 0x000fe4000000003f */
[----:B------:R-:W-:Y:S02]  /*c6290*/  PRMT R63, R70, 0x3340, R0 ;  /* 0x00003340463f7816 */ /* 0x000fe40000000000 */
[----:B------:R-:W-:Y:S02]  /*c62a0*/  SHF.R.U32.HI R69, RZ, 0x8, R69 ;  /* 0x00000008ff457819 */ /* 0x000fe40000011645 */
[----:B------:R-:W-:-:S04]  /*c62b0*/  LOP3.LUT R66, R139, 0xffff, RZ, 0xc0, !PT ;  /* 0x0000ffff8b427812 */ /* 0x000fc800078ec0ff */
[----:B------:R-:W-:-:S04]  /*c62c0*/  PRMT R65, R68, 0x3340, R66 ;  /* 0x0000334044417816 */ /* 0x000fc80000000042 */
[----:B------:R-:W-:Y:S02]  /*c62d0*/  PRMT R237, R65, 0x5410, R63 ;  /* 0x0000541041ed7816 */ /* 0x000fe4000000003f */
[----:B------:R-:W-:Y:S02]  /*c62e0*/  SHF.R.S32.HI R65, RZ, 0x1f, R84 ;  /* 0x0000001fff417819 */ /* 0x000fe40000011454 */
[----:B0-----:R-:W-:Y:S02]  /*c62f0*/  IADD3 R8, P2, R84, R2, RZ ;  /* 0x0000000254087210 */ /* 0x001fe40007f5e0ff */
[----:B------:R-:W-:Y:S02]  /*c6300*/  SHF.R.U32.HI R68, RZ, 0x8, R68 ;  /* 0x00000008ff447819 */ /* 0x000fe40000011644 */
[----:B------:R-:W-:Y:S01]  /*c6310*/  SHF.R.U32.HI R63, RZ, 0x8, R66 ;  /* 0x00000008ff3f7819 */ /* 0x000fe20000011642 */
[----:B------:R-:W-:Y:S01]  /*c6320*/  IMAD.X R9, R65, 0x1, R13, P2 ;  /* 0x0000000141097824 */ /* 0x000fe200010e060d */
[----:B------:R-:W-:Y:S01]  /*c6330*/  SHF.R.U32.HI R67, RZ, 0x8, R67 ;  /* 0x00000008ff437819 */ /* 0x000fe20000011643 */
[----:B------:R-:W-:Y:S01]  /*c6340*/  STL [R1+0x5450], R234 ;  /* 0x005450ea01007387 */ /* 0x000fe20000100800 */
[----:B------:R-:W-:-:S02]  /*c6350*/  LOP3.LUT R66, R68, 0xffff, RZ, 0xc0, !PT ;  /* 0x0000ffff44427812 */ /* 0x000fc400078ec0ff */
[----:B------:R-:W-:Y:S01]  /*c6360*/  LOP3.LUT R63, R63, 0xffff, RZ, 0xc0, !PT ;  /* 0x0000ffff3f3f7812 */ /* 0x000fe200078ec0ff */
[----:B------:R-:W-:Y:S01]  /*c6370*/  STL [R1+0x5454], R237 ;  /* 0x005454ed01007387 */ /* 0x000fe20000100800 */
[----:B------:R-:W-:Y:S02]  /*c6380*/  LOP3.LUT R68, R69, 0xffff, RZ, 0xc0, !PT ;  /* 0x0000ffff45447812 */ /* 0x000fe400078ec0ff */
[----:B------:R-:W-:Y:S01]  /*c6390*/  LOP3.LUT R67, R67, 0xffff, RZ, 0xc0, !PT ;  /* 0x0000ffff43437812 */ /* 0x000fe200078ec0ff */
[----:B------:R0:W-:Y:S04]  /*c63a0*/  STL.64 [R1+0x3c8], R8 ;  /* 0x0003c80801007387 */ /* 0x0001e80000100a00 */
[----:B------:R-:W4:Y:S01]  /*c63b0*/  LDL.LU R73, [R1+0x50c8] ;  /* 0x0050c80001497983 */ /* 0x000f220000300800 */
[----:B0-----:R-:W-:-:S02]  /*c63c0*/  PRMT R9, R66, 0x3340, R63 ;  /* 0x0000334042097816 */ /* 0x001fc4000000003f */
[----:B------:R-:W-:-:S03]  /*c63d0*/  PRMT R8, R68, 0x3340, R67 ;  /* 0x0000334044087816 */ /* 0x000fc60000000043 */
[----:B------:R-:W-:Y:S04]  /*c63e0*/  STL [R1+0xa8], R9 ;  /* 0x0000a80901007387 */ /* 0x000fe80000100800 */
[----:B------:R-:W4:Y:S04]  /*c63f0*/  LDL.LU R139, [R1+0x4674] ;  /* 0x00467400018b7983 */ /* 0x000f280000300800 */
[----:B------:R0:W-:Y:S04]  /*c6400*/  STL [R1+0xa4], R8 ;  /* 0x0000a40801007387 */ /* 0x0001e80000100800 */
[----:B------:R-:W4:Y:S01]  /*c6410*/  LDL.LU R72, [R1+0x4e84] ;  /* 0x004e840001487983 */ /* 0x000f220000300800 */
[----:B0-----:R-:W-:-:S05]  /*c6420*/  IADD3 R8, P2, R84, R0, RZ ;  /* 0x0000000054087210 */ /* 0x001fca0007f5e0ff */
[----:B------:R-:W-:Y:S01]  /*c6430*/  IMAD.X R9, R65, 0x1, R7, P2 ;  /* 0x0000000141097824 */ /* 0x000fe200010e0607 */
[----:B------:R-:W-:Y:S02]  /*c6440*/  SHF.R.U32.HI R63, RZ, 0x8, R71 ;  /* 0x00000008ff3f7819 */ /* 0x000fe40000011647 */
[----:B------:R-:W-:Y:S02]  /*c6450*/  SHF.R.U32.HI R67, RZ, 0x8, R70 ;  /* 0x00000008ff437819 */ /* 0x000fe40000011646 */
[----:B------:R0:W-:Y:S04]  /*c6460*/  STL.64 [R1+0x3c0], R8 ;  /* 0x0003c00801007387 */ /* 0x0001e80000100a00 */
[----:B------:R-:W4:Y:S01]  /*c6470*/  LDL.LU R86, [R1+0x5108] ;  /* 0x0051080001567983 */ /* 0x000f220000300800 */
[----:B0-----:R-:W-:-:S05]  /*c6480*/  IADD3 R8, P2, R84, R6, RZ ;  /* 0x0000000654087210 */ /* 0x001fca0007f5e0ff */
[----:B------:R-:W-:Y:S01]  /*c6490*/  IMAD.X R9, R65, 0x1, R5, P2 ;  /* 0x0000000141097824 */ /* 0x000fe200010e0605 */
[----:B--2---:R-:W-:Y:S02]  /*c64a0*/  LOP3.LUT R70, R85, 0xffff, RZ, 0xc0, !PT ;  /* 0x0000ffff55467812 */ /* 0x004fe400078ec0ff */
[----:B------:R-:W2:Y:S01]  /*c64b0*/  LDL.LU R85, [R1+0x4e08] ;  /* 0x004e080001557983 */ /* 0x000ea20000300800 */
[----:B---3--:R-:W-:Y:S02]  /*c64c0*/  LOP3.LUT R71, R75, 0xffff, RZ, 0xc0, !PT ;  /* 0x0000ffff4b477812 */ /* 0x008fe400078ec0ff */
[----:B------:R-:W-:Y:S02]  /*c64d0*/  LOP3.LUT R69, R74, 0xffff, RZ, 0xc0, !PT ;  /* 0x0000ffff4a457812 */ /* 0x000fe400078ec0ff */
[----:B------:R-:W3:Y:S01]  /*c64e0*/  LDL.LU R74, [R1+0x4f0c] ;  /* 0x004f0c00014a7983 */ /* 0x000ee20000300800 */
[----:B------:R-:W-:Y:S02]  /*c64f0*/  PRMT R66, R71, 0x3340, R0 ;  /* 0x0000334047427816 */ /* 0x000fe40000000000 */
        /* <DEDUP_REMOVED lines=14> */
[----:B----4-:R-:W-:-:S03]  /*c65e0*/  LOP3.LUT R69, R73, 0xffff, RZ, 0xc0, !PT ;  /* 0x0000ffff49457812 */ /* 0x010fc600078ec0ff */
[----:B------:R-:W4:Y:S04]  /*c65f0*/  LDL.LU R73, [R1+0x50d4] ;  /* 0x0050d40001497983 */ /* 0x000f280000300800 */
[----:B------:R-:W4:Y:S01]  /*c6600*/  LDL.LU R84, [R1+0x4678] ;  /* 0x0046780001547983 */ /* 0x000f220000300800 */
[----:B------:R-:W-:-:S03]  /*c6610*/  LOP3.LUT R68, R72, 0xffff, RZ, 0xc0, !PT ;  /* 0x0000ffff48447812 */ /* 0x000fc600078ec0ff */
        /* <DEDUP_REMOVED lines=8> */
[----:B------:R-:W-:Y:S02]  /*c66a0*/  LOP3.LUT R68, R69, 0xffff, RZ, 0xc0, !PT ;  /* 0x0000ffff45447812 */ /* 0x000fe400078ec0ff */
[----:B------:R-:W-:Y:S02]  /*c66b0*/  LOP3.LUT R65, R65, 0xffff, RZ, 0xc0, !PT ;  /* 0x0000ffff41417812 */ /* 0x000fe400078ec0ff */
[----:B------:R-:W-:Y:S02]  /*c66c0*/  LOP3.LUT R71, R86, 0xffff, RZ, 0xc0, !PT ;  /* 0x0000ffff56477812 */ /* 0x000fe400078ec0ff */
[----:B0-----:R-:W-:Y:S01]  /*c66d0*/  PRMT R8, R68, 0x3340, R65 ;  /* 0x0000334044087816 */ /* 0x001fe20000000041 */
[----:B------:R-:W-:Y:S04]  /*c66e0*/  STL [R1+0x545c], R244 ;  /* 0x00545cf401007387 */ /* 0x000fe80000100800 */
[----:B------:R0:W-:Y:S01]  /*c66f0*/  STL [R1+0x5460], R8 ;  /* 0x0054600801007387 */ /* 0x0001e20000100800 */
        /* <DEDUP_REMOVED lines=17> */
[----:B------:R-:W-:Y:S01]  /*c6810*/  LOP3.LUT R70, R70, 0xffff, RZ, 0xc0, !PT ;  /* 0x0000ffff46467812 */ /* 0x000fe200078ec0ff */
[----:B------:R0:W-:Y:S02]  /*c6820*/  STL.64 [R1+0x3a8], R8 ;  /* 0x0003a80801007387 */ /* 0x0001e40000100a00 */
[----:B0-----:R-:W-:Y:S02]  /*c6830*/  PRMT R8, R69, 0x3340, R65 ;  /* 0x0000334045087816 */ /* 0x001fe40000000041 */
[----:B------:R-:W-:-:S03]  /*c6840*/  PRMT R65, R70, 0x3340, R0 ;  /* 0x0000334046417816 */ /* 0x000fc60000000000 */
[----:B------:R0:W-:Y:S01]  /*c6850*/  STL [R1+0x8c], R8 ;  /* 0x00008c0801007387 */ /* 0x0001e20000100800 */
[----:B----4-:R-:W-:Y:S02]  /*c6860*/  LOP3.LUT R73, R73, 0xffff, RZ, 0xc0, !PT ;  /* 0x0000ffff49497812 */ /* 0x010fe400078ec0ff */
[----:B------:R-:W-:-:S04]  /*c6870*/  LOP3.LUT R71, R84, 0xffff, RZ, 0xc0, !PT ;  /* 0x0000ffff54477812 */ /* 0x000fc800078ec0ff */
[----:B------:R-:W-:Y:S02]  /*c6880*/  PRMT R69, R71, 0x3340, R0 ;  /* 0x0000334047457816 */ /* 0x000fe40000000000 */
[----:B------:R-:W-:-:S04]  /*c6890*/  LOP3.LUT R72, R72, 0xffff, RZ, 0xc0, !PT ;  /* 0x0000ffff48487812 */ /* 0x000fc800078ec0ff */
[----:B------:R-:W-:-:S04]  /*c68a0*/  PRMT R70, R73, 0x3340, R72 ;  /* 0x0000334049467816 */ /* 0x000fc80000000048 */
[----:B------:R-:W-:-:S05]  /*c68b0*/  PRMT R228, R70, 0x5410, R69 ;  /* 0x0000541046e47816 */ /* 0x000fca0000000045 */
[----:B------:R-:W-:Y:S04]  /*c68c0*/  STL [R1+0x5468], R228 ;  /* 0x005468e401007387 */ /* 0x000fe80000100800 */
[----:B------:R-:W4:Y:S04]  /*c68d0*/  LDL.LU R87, [R1+0x50d8] ;  /* 0x0050d80001577983 */ /* 0x000f280000300800 */
[----:B------:R-:W4:Y:S04]  /*c68e0*/  LDL.LU R85, [R1+0x47e4] ;  /* 0x0047e40001557983 */ /* 0x000f280000300800 */
        /* <DEDUP_REMOVED lines=14> */
[----:B0-----:R-:W-:-:S05]  /*c69d0*/  IADD3 R8, P2, R75, R6, RZ ;  /* 0x000000064b087210 */ /* 0x001fca0007f5e0ff */
[----:B------:R-:W-:Y:S01]  /*c69e0*/  IMAD.X R9, R68, 0x1, R5, P2 ;  /* 0x0000000144097824 */ /* 0x000fe200010e0605 */
[----:B--2---:R-:W-:Y:S02]  /*c69f0*/  LOP3.LUT R73, R182, 0xffff, RZ, 0xc0, !PT ;  /* 0x0000ffffb6497812 */ /* 0x004fe400078ec0ff */
[----:B---3--:R-:W-:Y:S02]  /*c6a00*/  LOP3.LUT R74, R74, 0xffff, RZ, 0xc0, !PT ;  /* 0x0000ffff4a4a7812 */ /* 0x008fe400078ec0ff */
[----:B------:R-:W-:Y:S02]  /*c6a10*/  LOP3.LUT R72, R86, 0xffff, RZ, 0xc0, !PT ;  /* 0x0000ffff56487812 */ /* 0x000fe400078ec0ff */
[----:B------:R-:W-:Y:S02]  /*c6a20*/  PRMT R69, R74, 0x3340, R0 ;  /* 0x000033404a457816 */ /* 0x000fe40000000000 */
[----:B------:R-:W-:-:S04]  /*c6a30*/  PRMT R71, R73, 0x3340, R72 ;  /* 0x0000334049477816 */ /* 0x000fc80000000048 */
[----:B------:R-:W-:-:S05]  /*c6a40*/  PRMT R225, R71, 0x5410, R69 ;  /* 0x0000541047e17816 */ /* 0x000fca0000000045 */
[----:B------:R-:W-:Y:S04]  /*c6a50*/  STL [R1+0x546c], R225 ;  /* 0x00546ce101007387 */ /* 0x000fe80000100800 */
[----:B------:R0:W-:Y:S01]  /*c6a60*/  STL.64 [R1+0x398], R8 ;  /* 0x0003980801007387 */ /* 0x0001e20000100a00 */
[----:B------:R-:W-:Y:S02]  /*c6a70*/  SHF.R.U32.HI R69, RZ, 0x8, R73 ;  /* 0x00000008ff457819 */ /* 0x000fe40000011649 */
[----:B0-----:R-:W-:Y:S02]  /*c6a80*/  IADD3 R8, P2, R75, R4, RZ ;  /* 0x000000044b087210 */ /* 0x001fe40007f5e0ff */
[----:B------:R-:W2:Y:S03]  /*c6a90*/  LDL.LU R75, [R1+0x5124] ;  /* 0x00512400014b7983 */ /* 0x000ea60000300800 */
[----:B------:R-:W-:Y:S01]  /*c6aa0*/  IMAD.X R9, R68, 0x1, R3, P2 ;  /* 0x0000000144097824 */ /* 0x000fe200010e0603 */
[----:B------:R-:W-:Y:S01]  /*c6ab0*/  SHF.R.U32.HI R68, RZ, 0x8, R72 ;  /* 0x00000008ff447819 */ /* 0x000fe20000011648 */
[----:B------:R-:W3:Y:S01]  /*c6ac0*/  LDL.LU R86, [R1+0x4e28] ;  /* 0x004e280001567983 */ /* 0x000ee20000300800 */
[----:B------:R-:W-:-:S03]  /*c6ad0*/  LOP3.LUT R69, R69, 0xffff, RZ, 0xc0, !PT ;  /* 0x0000ffff45457812 */ /* 0x000fc600078ec0ff */
[----:B------:R-:W3:Y:S01]  /*c6ae0*/  LDL.LU R182, [R1+0x4f2c] ;  /* 0x004f2c0001b67983 */ /* 0x000ee20000300800 */
[----:B------:R-:W-:-:S03]  /*c6af0*/  LOP3.LUT R68, R68, 0xffff, RZ, 0xc0, !PT ;  /* 0x0000ffff44447812 */ /* 0x000fc600078ec0ff */
[----:B------:R0:W-:Y:S04]  /*c6b00*/  STL.64 [R1+0x390], R8 ;  /* 0x0003900801007387 */ /* 0x0001e80000100a00 */
[----:B------:R-:W3:Y:S01]  /*c6b10*/  LDL.LU R199, [R1+0xd70] ;  /* 0x000d700001c77983 */ /* 0x000ee20000300800 */
[----:B0-----:R-:W-:-:S05]  /*c6b20*/  PRMT R8, R69, 0x3340, R68 ;  /* 0x0000334045087816 */ /* 0x001fca0000000044 */
[----:B------:R0:W-:Y:S01]  /*c6b30*/  STL [R1+0x84], R8 ;  /* 0x0000840801007387 */ /* 0x0001e20000100800 */
[----:B----4-:R-:W-:Y:S02]  /*c6b40*/  LOP3.LUT R72, R87, 0xffff, RZ, 0xc0, !PT ;  /* 0x0000ffff57487812 */ /* 0x010fe400078ec0ff */
[----:B------:R-:W-:Y:S02]  /*c6b50*/  LOP3.LUT R73, R85, 0xffff, RZ, 0xc0, !PT ;  /* 0x0000ffff55497812 */ /* 0x000fe400078ec0ff */
[----:B------:R-:W4:Y:S01]  /*c6b60*/  LDL.LU R85, [R1+0x50e4] ;  /* 0x0050e40001557983 */ /* 0x000f220000300800 */
[----:B------:R-:W-:-:S03]  /*c6b70*/  LOP3.LUT R71, R84, 0xffff, RZ, 0xc0, !PT ;  /* 0x0000ffff54477812 */ /* 0x000fc600078ec0ff */
[----:B------:R-:W4:Y:S04]  /*c6b80*/  LDL.LU R87, [R1+0x47f0] ;  /* 0x0047f00001577983 */ /* 0x000f280000300800 */
[----:B------:R-:W4:Y:S01]  /*c6b90*/  LDL.LU R84, [R1+0x4eb4] ;  /* 0x004eb40001547983 */ /* 0x000f220000300800 */
[----:B------:R-:W-:Y:S02]  /*c6ba0*/  PRMT R68, R73, 0x3340, R0 ;  /* 0x0000334049447816 */ /* 0x000fe40000000000 */
[----:B------:R-:W-:Y:S02]  /*c6bb0*/  PRMT R69, R72, 0x3340, R71 ;  /* 0x0000334048457816 */ /* 0x000fe40000000047 */
[----:B------:R-:W-:Y:S02]  /*c6bc0*/  SHF.R.U32.HI R72, RZ, 0x8, R72 ;  /* 0x00000008ff487819 */ /* 0x000fe40000011648 */
[----:B------:R-:W-:-:S02]  /*c6bd0*/  PRMT R231, R69, 0x5410, R68 ;  /* 0x0000541045e77816 */ /* 0x000fc40000000044 */
[----:B------:R-:W-:Y:S02]  /*c6be0*/  SHF.R.U32.HI R69, RZ, 0x8, R71 ;  /* 0x00000008ff457819 */ /* 0x000fe40000011647 */
[----:B------:R-:W-:Y:S02]  /*c6bf0*/  LOP3.LUT R71, R72, 0xffff, RZ, 0xc0, !PT ;  /* 0x0000ffff48477812 */ /* 0x000fe400078ec0ff */
[----:B------:R-:W-:Y:S02]  /*c6c00*/  LOP3.LUT R69, R69, 0xffff, RZ, 0xc0, !PT ;  /* 0x0000ffff45457812 */ /* 0x000fe400078ec0ff */
[----:B------:R-:W-:Y:S02]  /*c6c10*/  SHF.R.U32.HI R68, RZ, 0x8, R74 ;  /* 0x00000008ff447819 */ /* 0x000fe4000001164a */
[----:B------:R-:W-:Y:S02]  /*c6c20*/  PRMT R10, R71, 0x3340, R69 ;  /* 0x00003340470a7816 */ /* 0x000fe40000000045 */
[----:B------:R-:W-:-:S02]  /*c6c30*/  SHF.R.U32.HI R69, RZ, 0x8, R73 ;  /* 0x00000008ff457819 */ /* 0x000fc40000011649 */
[----:B------:R-:W-:Y:S02]  /*c6c40*/  SHF.R.S32.HI R71, RZ, 0x1f, R215 ;  /* 0x0000001fff477819 */ /* 0x000fe400000114d7 */
[----:B0-----:R-:W-:Y:S01]  /*c6c50*/  IADD3 R8, P2, R215, R2, RZ ;  /* 0x00000002d7087210 */ /* 0x001fe20007f5e0ff */
[----:B------:R-:W-:Y:S04]  /*c6c60*/  STL [R1+0x5470], R231 ;  /* 0x005470e701007387 */ /* 0x000fe80000100800 */
[----:B------:R-:W-:Y:S01]  /*c6c70*/  IMAD.X R9, R71, 0x1, R13, P2 ;  /* 0x0000000147097824 */ /* 0x000fe200010e060d */
[----:B------:R-:W-:Y:S04]  /*c6c80*/  STL [R1+0x80], R10 ;  /* 0x0000800a01007387 */ /* 0x000fe80000100800 */
[----:B------:R0:W-:Y:S01]  /*c6c90*/  STL.64 [R1+0x388], R8 ;  /* 0x0003880801007387 */ /* 0x0001e20000100a00 */
[----:B--2---:R-:W-:-:S02]  /*c6ca0*/  LOP3.LUT R75, R75, 0xffff, RZ, 0xc0, !PT ;  /* 0x0000ffff4b4b7812 */ /* 0x004fc400078ec0ff */
[----:B---3--:R-:W-:Y:S02]  /*c6cb0*/  LOP3.LUT R86, R86, 0xffff, RZ, 0xc0, !PT ;  /* 0x0000ffff56567812 */ /* 0x008fe400078ec0ff */
[----:B------:R-:W-:Y:S02]  /*c6cc0*/  LOP3.LUT R74, R182, 0xffff, RZ, 0xc0, !PT ;  /* 0x0000ffffb64a7812 */ /* 0x000fe400078ec0ff */
[----:B------:R-:W-:Y:S02]  /*c6cd0*/  PRMT R72, R86, 0x3340, R0 ;  /* 0x0000334056487816 */ /* 0x000fe40000000000 */
[----:B------:R-:W-:Y:S02]  /*c6ce0*/  PRMT R73, R75, 0x3340, R74 ;  /* 0x000033404b497816 */ /* 0x000fe4000000004a */
[----:B------:R-:W-:Y:S02]  /*c6cf0*/  SHF.R.U32.HI R75, RZ, 0x8, R75 ;  /* 0x00000008ff4b7819 */ /* 0x000fe4000001164b */
[----:B------:R-:W-:-:S02]  /*c6d00*/  PRMT R18, R73, 0x5410, R72 ;  /* 0x0000541049127816 */ /* 0x000fc40000000048 */
[----:B------:R-:W-:Y:S02]  /*c6d10*/  SHF.R.U32.HI R73, RZ, 0x8, R74 ;  /* 0x00000008ff497819 */ /* 0x000fe4000001164a */
[----:B------:R-:W-:Y:S02]  /*c6d20*/  LOP3.LUT R74, R75, 0xffff, RZ, 0xc0, !PT ;  /* 0x0000ffff4b4a7812 */ /* 0x000fe400078ec0ff */
[----:B------:R-:W-:Y:S01]  /*c6d30*/  LOP3.LUT R73, R73, 0xffff, RZ, 0xc0, !PT ;  /* 0x0000ffff49497812 */ /* 0x000fe200078ec0ff */
[----:B------:R-:W-:Y:S01]  /*c6d40*/  STL [R1+0x5474], R18 ;  /* 0x0054741201007387 */ /* 0x000fe20000100800 */
[----:B------:R-:W-:Y:S02]  /*c6d50*/  SHF.R.S32.HI R72, RZ, 0x1f, R199 ;  /* 0x0000001fff487819 */ /* 0x000fe400000114c7 */
[----:B0-----:R-:W-:Y:S01]  /*c6d60*/  IADD3 R8, P2, R199, R2, RZ ;  /* 0x00000002c7087210 */ /* 0x001fe20007f5e0ff */
[----:B------:R0:W-:Y:S04]  /*c6d70*/  STL [R1+0x5478], R2 ;  /* 0x0054780201007387 */ /* 0x0001e80000100800 */
[----:B------:R-:W-:Y:S01]  /*c6d80*/  IMAD.X R9, R72, 0x1, R13, P2 ;  /* 0x0000000148097824 */ /* 0x000fe200010e060d */
[----:B0-----:R-:W-:Y:S01]  /*c6d90*/  PRMT R2, R74, 0x3340, R73 ;  /* 0x000033404a027816 */ /* 0x001fe20000000049 */
[----:B------:R-:W-:Y:S04]  /*c6da0*/  STL [R1+0x547c], R13 ;  /* 0x00547c0d01007387 */ /* 0x000fe80000100800 */
[----:B------:R0:W-:Y:S04]  /*c6db0*/  STL.64 [R1+0x380], R8 ;  /* 0x0003800801007387 */ /* 0x0001e80000100a00 */
[----:B------:R-:W-:Y:S01]  /*c6dc0*/  STL [R1+0x7c], R2 ;  /* 0x00007c0201007387 */ /* 0x000fe20000100800 */
[----:B----4-:R-:W-:-:S02]  /*c6dd0*/  LOP3.LUT R85, R85, 0xffff, RZ, 0xc0, !PT ;  /* 0x0000ffff55557812 */ /* 0x010fc400078ec0ff */
[----:B------:R-:W-:Y:S02]  /*c6de0*/  LOP3.LUT R87, R87, 0xffff, RZ, 0xc0, !PT ;  /* 0x0000ffff57577812 */ /* 0x000fe400078ec0ff */
[----:B------:R-:W-:Y:S02]  /*c6df0*/  LOP3.LUT R84, R84, 0xffff, RZ, 0xc0, !PT ;  /* 0x0000ffff54547812 */ /* 0x000fe400078ec0ff */
[----:B------:R-:W-:Y:S02]  /*c6e00*/  PRMT R73, R87, 0x3340, R0 ;  /* 0x0000334057497816 */ /* 0x000fe40000000000 */
[----:B------:R-:W-:-:S04]  /*c6e10*/  PRMT R74, R85, 0x3340, R84 ;  /* 0x00003340554a7816 */ /* 0x000fc80000000054 */
[----:B------:R-:W-:-:S05]  /*c6e20*/  PRMT R216, R74, 0x5410, R73 ;  /* 0x000054104ad87816 */ /* 0x000fca0000000049 */
[----:B------:R-:W-:Y:S04]  /*c6e30*/  STL [R1+0x5480], R216 ;  /* 0x005480d801007387 */ /* 0x000fe80000100800 */
[----:B------:R-:W2:Y:S01]  /*c6e40*/  LDL.LU R182, [R1+0x47e0] ;  /* 0x0047e00001b67983 */ /* 0x000ea20000300800 */
        /* <DEDUP_REMOVED lines=9> */
[----:B------:R-:W3:Y:S01]  /*c6ee0*/  LDL.LU R206, [R1+0x47dc] ;  /* 0x0047dc0001ce7983 */ /* 0x000ee20000300800 */
[----:B0-----:R-:W-:-:S05]  /*c6ef0*/  IADD3 R8, P2, R199, R6, RZ ;  /* 0x00000006c7087210 */ /* 0x001fca0007f5e0ff */
[----:B------:R-:W-:-:S05]  /*c6f00*/  IMAD.X R9, R72, 0x1, R5, P2 ;  /* 0x0000000148097824 */ /* 0x000fca00010e0605 */
[----:B------:R0:W-:Y:S04]  /*c6f10*/  STL.64 [R1+0x360], R8 ;  /* 0x0003600801007387 */ /* 0x0001e80000100a00 */
[----:B------:R-:W4:Y:S01]  /*c6f20*/  LDL.LU R202, [R1+0x4654] ;  /* 0x0046540001ca7983 */ /* 0x000f220000300800 */
[----:B0-----:R-:W-:-:S05]  /*c6f30*/  IADD3 R8, P2, R199, R4, RZ ;  /* 0x00000004c7087210 */ /* 0x001fca0007f5e0ff */
[----:B------:R-:W-:-:S05]  /*c6f40*/  IMAD.X R9, R72, 0x1, R3, P2 ;  /* 0x0000000148097824 */ /* 0x000fca00010e0603 */
[----:B------:R0:W-:Y:S04]  /*c6f50*/  STL.64 [R1+0x358], R8 ;  /* 0x0003580801007387 */ /* 0x0001e80000100a00 */
[----:B------:R-:W4:Y:S04]  /*c6f60*/  LDL.LU R203, [R1+0x4644] ;  /* 0x0046440001cb7983 */ /* 0x000f280000300800 */
[----:B------:R-:W4:Y:S01]  /*c6f70*/  LDL.LU R199, [R1+0x463c] ;  /* 0x00463c0001c77983 */ /* 0x000f220000300800 */
[----:B0-----:R-:W-:-:S03]  /*c6f80*/  IADD3 R8, P2, R215, R4, RZ ;  /* 0x00000004d7087210 */ /* 0x001fc60007f5e0ff */
[----:B------:R-:W4:Y:S02]  /*c6f90*/  LDL.LU R215, [R1+0x4634] ;  /* 0x0046340001d77983 */ /* 0x000f240000300800 */
[----:B------:R-:W-:Y:S01]  /*c6fa0*/  IMAD.X R9, R71, 0x1, R3, P2 ;  /* 0x0000000147097824 */ /* 0x000fe200010e0603 */
[----:B------:R-:W-:Y:S02]  /*c6fb0*/  PRMT R6, R82, 0x3340, R6 ;  /* 0x0000334052067816 */ /* 0x000fe40000000006 */
[----:B------:R-:W-:Y:S02]  /*c6fc0*/  PRMT R73, R96, 0x3340, R0 ;  /* 0x0000334060497816 */ /* 0x000fe40000000000 */
[----:B------:R-:W-:Y:S01]  /*c6fd0*/  STL.64 [R1+0x350], R8 ;  /* 0x0003500801007387 */ /* 0x000fe20000100a00 */
[----:B------:R-:W-:Y:S02]  /*c6fe0*/  SHF.R.U32.HI R31, RZ, 0x8, R76 ;  /* 0x00000008ff1f7819 */ /* 0x000fe4000001164c */
[----:B------:R-:W-:Y:S01]  /*c6ff0*/  PRMT R4, R76, 0x3340, R4 ;  /* 0x000033404c047816 */ /* 0x000fe20000000004 */
[----:B------:R0:W-:Y:S01]  /*c7000*/  STL [R1+0x5484], R3 ;  /* 0x0054840301007387 */ /* 0x0001e20000100800 */
[----:B------:R-:W-:-:S02]  /*c7010*/  PRMT R82, R123, 0x3340, R110 ;  /* 0x000033407b527816 */ /* 0x000fc4000000006e */
[----:B------:R-:W-:Y:S01]  /*c7020*/  PRMT R76, R78, 0x3340, R77 ;  /* 0x000033404e4c7816 */ /* 0x000fe2000000004d */
[----:B------:R-:W4:Y:S01]  /*c7030*/  LDL.LU R96, [R1+0x5518] ;  /* 0x0055180001607983 */ /* 0x000f220000300800 */
[----:B------:R-:W-:Y:S02]  /*c7040*/  SHF.R.U32.HI R92, RZ, 0x8, R111 ;  /* 0x00000008ff5c7819 */ /* 0x000fe4000001166f */
[----:B------:R-:W-:Y:S01]  /*c7050*/  PRMT R78, R114, 0x3340, R83 ;  /* 0x00003340724e7816 */ /* 0x000fe20000000053 */
[----:B------:R-:W4:Y:S01]  /*c7060*/  LDL.LU R110, [R1+0x5514] ;  /* 0x00551400016e7983 */ /* 0x000f220000300800 */
[----:B------:R-:W-:Y:S02]  /*c7070*/  PRMT R74, R111, 0x3340, R0 ;  /* 0x000033406f4a7816 */ /* 0x000fe40000000000 */
[----:B------:R-:W-:Y:S01]  /*c7080*/  PRMT R83, R15, 0x3340, R124 ;  /* 0x000033400f537816 */ /* 0x000fe2000000007c */
[----:B------:R-:W4:Y:S04]  /*c7090*/  LDL.LU R123, [R1+0x5510] ;  /* 0x00551000017b7983 */ /* 0x000f280000300800 */
[----:B------:R-:W4:Y:S04]  /*c70a0*/  LDL.LU R111, [R1+0x550c] ;  /* 0x00550c00016f7983 */ /* 0x000f280000300800 */
[----:B------:R-:W4:Y:S04]  /*c70b0*/  LDL.LU R124, [R1+0x5508] ;  /* 0x00550800017c7983 */ /* 0x000f280000300800 */
[----:B------:R-:W4:Y:S01]  /*c70c0*/  LDL.LU R15, [R1+0x5504] ;  /* 0x00550400010f7983 */ /* 0x000f220000300800 */
[----:B------:R-:W-:-:S02]  /*c70d0*/  PRMT R77, R81, 0x3340, R80 ;  /* 0x00003340514d7816 */ /* 0x000fc40000000050 */
[----:B------:R-:W-:Y:S02]  /*c70e0*/  PRMT R80, R133, 0x3340, R129 ;  /* 0x0000334085507816 */ /* 0x000fe40000000081 */
[----:B--2---:R-:W-:Y:S02]  /*c70f0*/  LOP3.LUT R129, R182, 0xffff, RZ, 0xc0, !PT ;  /* 0x0000ffffb6817812 */ /* 0x004fe400078ec0ff */
[----:B------:R-:W2:Y:S01]  /*c7100*/  LDL.LU R182, [R1+0xcc] ;  /* 0x0000cc0001b67983 */ /* 0x000ea20000300800 */
[----:B------:R-:W-:Y:S02]  /*c7110*/  SHF.R.U32.HI R176, RZ, 0x8, R125 ;  /* 0x00000008ffb07819 */ /* 0x000fe4000001167d */
[--C-:B------:R-:W-:Y:S02]  /*c7120*/  PRMT R75, R129, 0x3340, R0.reuse ;  /* 0x00003340814b7816 */ /* 0x100fe40000000000 */
[----:B------:R-:W-:Y:S02]  /*c7130*/  PRMT R71, R125, 0x3340, R0 ;  /* 0x000033407d477816 */ /* 0x000fe40000000000 */
[----:B------:R-:W-:-:S02]  /*c7140*/  PRMT R2, R89, 0x5410, R4 ;  /* 0x0000541059027816 */ /* 0x000fc40000000004 */
[----:B------:R-:W-:Y:S02]  /*c7150*/  PRMT R5, R79, 0x3340, R5 ;  /* 0x000033404f057816 */ /* 0x000fe40000000005 */
[----:B0-----:R-:W-:Y:S01]  /*c7160*/  PRMT R3, R76, 0x5410, R75 ;  /* 0x000054104c037816 */ /* 0x001fe2000000004b */
[----:B------:R0:W-:Y:S01]  /*c7170*/  STL [R1+0x462c], R2 ;  /* 0x00462c0201007387 */ /* 0x0001e20000100800 */
[----:B------:R-:W-:-:S03]  /*c7180*/  PRMT R79, R122, 0x3340, R119 ;  /* 0x000033407a4f7816 */ /* 0x000fc60000000077 */
[----:B------:R-:W-:Y:S01]  /*c7190*/  STL [R1+0x4630], R3 ;  /* 0x0046300301007387 */ /* 0x000fe20000100800 */
[----:B0-----:R-:W-:Y:S02]  /*c71a0*/  PRMT R2, R90, 0x5410, R5 ;  /* 0x000054105a027816 */ /* 0x001fe40000000005 */
[----:B------:R-:W-:-:S03]  /*c71b0*/  PRMT R7, R116, 0x3340, R7 ;  /* 0x0000334074077816 */ /* 0x000fc60000000007 */
[----:B------:R0:W-:Y:S02]  /*c71c0*/  STL [R1+0x4638], R2 ;  /* 0x0046380201007387 */ /* 0x0001e40000100800 */
[----:B0-----:R-:W-:Y:S02]  /*c71d0*/  PRMT R2, R91, 0x5410, R6 ;  /* 0x000054105b027816 */ /* 0x001fe40000000006 */
[----:B---3--:R-:W-:-:S04]  /*c71e0*/  LOP3.LUT R125, R206, 0xffff, RZ, 0xc0, !PT ;  /* 0x0000ffffce7d7812 */ /* 0x008fc800078ec0ff */
[----:B------:R-:W-:-:S04]  /*c71f0*/  PRMT R4, R125, 0x3340, R0 ;  /* 0x000033407d047816 */ /* 0x000fc80000000000 */
[----:B------:R-:W-:-:S05]  /*c7200*/  PRMT R3, R77, 0x5410, R4 ;  /* 0x000054104d037816 */ /* 0x000fca0000000004 */
[----:B------:R0:W-:Y:S01]  /*c7210*/  STL [R1+0x4640], R3 ;  /* 0x0046400301007387 */ /* 0x0001e20000100800 */
[----:B----4-:R-:W-:-:S04]  /*c7220*/  LOP3.LUT R122, R202, 0xffff, RZ, 0xc0, !PT ;  /* 0x0000ffffca7a7812 */ /* 0x010fc800078ec0ff */
[----:B------:R-:W-:Y:S01]  /*c7230*/  PRMT R4, R122, 0x3340, R0 ;  /* 0x000033407a047816 */ /* 0x000fe20000000000 */
[----:B------:R1:W-:Y:S03]  /*c7240*/  STL [R1+0x4648], R2 ;  /* 0x0046480201007387 */ /* 0x0003e60000100800 */
[----:B0-----:R-:W-:-:S05]  /*c7250*/  PRMT R3, R78, 0x5410, R4 ;  /* 0x000054104e037816 */ /* 0x001fca0000000004 */
[----:B------:R0:W-:Y:S01]  /*c7260*/  STL [R1+0x464c], R3 ;  /* 0x00464c0301007387 */ /* 0x0001e20000100800 */
[----:B-1----:R-:W-:Y:S02]  /*c7270*/  PRMT R2, R113, 0x5410, R7 ;  /* 0x0000541071027816 */ /* 0x002fe40000000007 */
[----:B------:R-:W-:-:S04]  /*c7280*/  LOP3.LUT R119, R203, 0xffff, RZ, 0xc0, !PT ;  /* 0x0000ffffcb777812 */ /* 0x000fc800078ec0ff */
[----:B------:R-:W-:Y:S02]  /*c7290*/  PRMT R4, R119, 0x3340, R0 ;  /* 0x0000334077047816 */ /* 0x000fe40000000000 */
[----:B------:R-:W-:Y:S02]  /*c72a0*/  LOP3.LUT R116, R199, 0xffff, RZ, 0xc0, !PT ;  /* 0x0000ffffc7747812 */ /* 0x000fe400078ec0ff */
[----:B0-----:R-:W-:Y:S01]  /*c72b0*/  PRMT R3, R79, 0x5410, R4 ;  /* 0x000054104f037816 */ /* 0x001fe20000000004 */
[----:B------:R0:W-:Y:S01]  /*c72c0*/  STL [R1+0x4644], R2 ;  /* 0x0046440201007387 */ /* 0x0001e20000100800 */
[--C-:B------:R-:W-:Y:S02]  /*c72d0*/  PRMT R4, R116, 0x3340, R0.reuse ;  /* 0x0000334074047816 */ /* 0x100fe40000000000 */
[----:B------:R-:W-:Y:S01]  /*c72e0*/  PRMT R72, R173, 0x3340, R0 ;  /* 0x00003340ad487816 */ /* 0x000fe20000000000 */
[----:B------:R1:W-:Y:S04]  /*c72f0*/  STL [R1+0x463c], R3 ;  /* 0x00463c0301007387 */ /* 0x0003e80000100800 */
[----:B------:R-:W3:Y:S01]  /*c7300*/  LDL.LU R206, [R1+0x5148] ;  /* 0x0051480001ce7983 */ /* 0x000ee20000300800 */
[----:B0-----:R-:W-:-:S03]  /*c7310*/  PRMT R2, R115, 0x5410, R71 ;  /* 0x0000541073027816 */ /* 0x001fc60000000047 */
[----:B------:R-:W4:Y:S01]  /*c7320*/  LDL.LU R202, [R1+0x4e50] ;  /* 0x004e500001ca7983 */ /* 0x000f220000300800 */
[----:B-1----:R-:W-:-:S03]  /*c7330*/  PRMT R3, R80, 0x5410, R4 ;  /* 0x0000541050037816 */ /* 0x002fc60000000004 */
[----:B------:R0:W-:Y:S04]  /*c7340*/  STL [R1+0x4650], R2 ;  /* 0x0046500201007387 */ /* 0x0001e80000100800 */
[----:B------:R-:W4:Y:S01]  /*c7350*/  LDL.LU R203, [R1+0x4f54] ;  /* 0x004f540001cb7983 */ /* 0x000f220000300800 */
[----:B0-----:R-:W-:-:S03]  /*c7360*/  PRMT R2, R132, 0x5410, R72 ;  /* 0x0000541084027816 */ /* 0x001fc60000000048 */
[----:B------:R-:W-:Y:S04]  /*c7370*/  STL [R1+0x4654], R3 ;  /* 0x0046540301007387 */ /* 0x000fe80000100800 */
[----:B------:R0:W-:Y:S01]  /*c7380*/  STL [R1+0x4634], R2 ;  /* 0x0046340201007387 */ /* 0x0001e20000100800 */
[----:B------:R-:W-:-:S03]  /*c7390*/  LOP3.LUT R172, R15, 0xffff, RZ, 0xc0, !PT ;  /* 0x0000ffff0fac7812 */ /* 0x000fc600078ec0ff */
[----:B------:R-:W4:Y:S01]  /*c73a0*/  LDL.LU R15, [R1+0x5500] ;  /* 0x00550000010f7983 */ /* 0x000f220000300800 */
[----:B------:R-:W-:Y:S02]  /*c73b0*/  PRMT R81, R171, 0x3340, R142 ;  /* 0x00003340ab517816 */ /* 0x000fe4000000008e */
[----:B------:R-:W-:-:S04]  /*c73c0*/  LOP3.LUT R171, R215, 0xffff, RZ, 0xc0, !PT ;  /* 0x0000ffffd7ab7812 */ /* 0x000fc800078ec0ff */
[----:B------:R-:W-:-:S04]  /*c73d0*/  PRMT R4, R171, 0x3340, R0 ;  /* 0x00003340ab047816 */ /* 0x000fc80000000000 */
[----:B0-----:R-:W-:Y:S02]  /*c73e0*/  PRMT R2, R81, 0x5410, R4 ;  /* 0x0000541051027816 */ /* 0x001fe40000000004 */
[----:B------:R-:W-:Y:S02]  /*c73f0*/  PRMT R4, R172, 0x3340, R0 ;  /* 0x00003340ac047816 */ /* 0x000fe40000000000 */
[----:B------:R-:W-:Y:S01]  /*c7400*/  PRMT R5, R140, 0x5410, R73 ;  /* 0x000054108c057816 */ /* 0x000fe20000000049 */
[----:B------:R0:W-:Y:S01]  /*c7410*/  STL [R1+0x4658], R2 ;  /* 0x0046580201007387 */ /* 0x0001e20000100800 */
[----:B------:R-:W-:-:S03]  /*c7420*/  PRMT R3, R82, 0x5410, R4 ;  /* 0x0000541052037816 */ /* 0x000fc60000000004 */
[----:B------:R-:W-:Y:S01]  /*c7430*/  STL [R1+0x465c], R5 ;  /* 0x00465c0501007387 */ /* 0x000fe20000100800 */
[----:B0-----:R-:W-:-:S03]  /*c7440*/  PRMT R2, R112, 0x5410, R74 ;  /* 0x0000541070027816 */ /* 0x001fc6000000004a */
[----:B------:R-:W4:Y:S04]  /*c7450*/  LDL.LU R112, [R1+0x54fc] ;  /* 0x0054fc0001707983 */ /* 0x000f280000300800 */
[----:B------:R-:W-:Y:S04]  /*c7460*/  STL [R1+0x4660], R3 ;  /* 0x0046600301007387 */ /* 0x000fe80000100800 */
[----:B------:R0:W-:Y:S04]  /*c7470*/  STL [R1+0x4664], R2 ;  /* 0x0046640201007387 */ /* 0x0001e80000100800 */
[----:B------:R-:W4:Y:S04]  /*c7480*/  LDL.LU R199, [R1+0x50f0] ;  /* 0x0050f00001c77983 */ /* 0x000f280000300800 */
[----:B------:R-:W4:Y:S01]  /*c7490*/  LDL.LU R215, [R1+0x47f4] ;  /* 0x0047f40001d77983 */ /* 0x000f220000300800 */
[----:B--2---:R-:W-:-:S04]  /*c74a0*/  LOP3.LUT R173, R182, 0xffff, RZ, 0xc0, !PT ;  /* 0x0000ffffb6ad7812 */ /* 0x004fc800078ec0ff */
[----:B------:R-:W-:-:S04]  /*c74b0*/  PRMT R4, R173, 0x3340, R0 ;  /* 0x00003340ad047816 */ /* 0x000fc80000000000 */
[----:B0-----:R-:W-:-:S05]  /*c74c0*/  PRMT R2, R83, 0x5410, R4 ;  /* 0x0000541053027816 */ /* 0x001fca0000000004 */
[----:B------:R0:W-:Y:S04]  /*c74d0*/  STL [R1+0x4668], R2 ;  /* 0x0046680201007387 */ /* 0x0001e80000100800 */
[----:B------:R-:W2:Y:S01]  /*c74e0*/  LDL.LU R182, [R1+0x4edc] ;  /* 0x004edc0001b67983 */ /* 0x000ea20000300800 */
[----:B------:R-:W-:-:S04]  /*c74f0*/  SHF.R.U32.HI R6, RZ, 0x8, R85 ;  /* 0x00000008ff067819 */ /* 0x000fc80000011655 */
[----:B------:R-:W-:Y:S02]  /*c7500*/  LOP3.LUT R6, R6, 0xffff, RZ, 0xc0, !PT ;  /* 0x0000ffff06067812 */ /* 0x000fe400078ec0ff */
[----:B---3--:R-:W-:Y:S02]  /*c7510*/  LOP3.LUT R71, R206, 0xffff, RZ, 0xc0, !PT ;  /* 0x0000ffffce477812 */ /* 0x008fe400078ec0ff */
[----:B----4-:R-:W-:Y:S02]  /*c7520*/  LOP3.LUT R73, R202, 0xffff, RZ, 0xc0, !PT ;  /* 0x0000ffffca497812 */ /* 0x010fe400078ec0ff */
[----:B------:R-:W-:Y:S02]  /*c7530*/  LOP3.LUT R7, R203, 0xffff, RZ, 0xc0, !PT ;  /* 0x0000ffffcb077812 */ /* 0x000fe400078ec0ff */
[----:B------:R-:W-:-:S04]  /*c7540*/  LOP3.LUT R132, R15, 0xffff, RZ, 0xc0, !PT ;  /* 0x0000ffff0f847812 */ /* 0x000fc800078ec0ff */
[----:B------:R-:W-:-:S04]  /*c7550*/  PRMT R5, R132, 0x3340, R0 ;  /* 0x0000334084057816 */ /* 0x000fc80000000000 */
[----:B------:R-:W-:Y:S02]  /*c7560*/  PRMT R15, R88, 0x5410, R5 ;  /* 0x00005410580f7816 */ /* 0x000fe40000000005 */
[----:B------:R-:W-:-:S04]  /*c7570*/  SHF.R.U32.HI R5, RZ, 0x8, R84 ;  /* 0x00000008ff057819 */ /* 0x000fc80000011654 */
[----:B------:R-:W-:-:S04]  /*c7580*/  LOP3.LUT R5, R5, 0xffff, RZ, 0xc0, !PT ;  /* 0x0000ffff05057812 */ /* 0x000fc800078ec0ff */
[----:B0-----:R-:W-:Y:S02]  /*c7590*/  PRMT R2, R6, 0x3340, R5 ;  /* 0x0000334006027816 */ /* 0x001fe40000000005 */
[----:B------:R-:W-:Y:S02]  /*c75a0*/  PRMT R5, R73, 0x3340, R0 ;  /* 0x0000334049057816 */ /* 0x000fe40000000000 */
[----:B------:R-:W-:Y:S02]  /*c75b0*/  PRMT R6, R71, 0x3340, R7 ;  /* 0x0000334047067816 */ /* 0x000fe40000000007 */
[----:B------:R-:W-:Y:S02]  /*c75c0*/  SHF.R.U32.HI R71, RZ, 0x8, R71 ;  /* 0x00000008ff477819 */ /* 0x000fe40000011647 */
[----:B------:R-:W-:Y:S02]  /*c75d0*/  PRMT R17, R6, 0x5410, R5 ;  /* 0x0000541006117816 */ /* 0x000fe40000000005 */
[----:B------:R-:W-:-:S02]  /*c75e0*/  SHF.R.U32.HI R6, RZ, 0x8, R7 ;  /* 0x00000008ff067819 */ /* 0x000fc40000011607 */
[----:B------:R-:W-:Y:S02]  /*c75f0*/  LOP3.LUT R7, R71, 0xffff, RZ, 0xc0, !PT ;  /* 0x0000ffff47077812 */ /* 0x000fe400078ec0ff */
[----:B------:R-:W-:Y:S01]  /*c7600*/  LOP3.LUT R6, R6, 0xffff, RZ, 0xc0, !PT ;  /* 0x0000ffff06067812 */ /* 0x000fe200078ec0ff */
[----:B------:R-:W-:Y:S04]  /*c7610*/  STL [R1+0x5488], R15 ;  /* 0x0054880f01007387 */ /* 0x000fe80000100800 */
[----:B------:R0:W-:Y:S04]  /*c7620*/  STL [R1+0x68], R2 ;  /* 0x0000680201007387 */ /* 0x0001e80000100800 */
[----:B------:R-:W3:Y:S04]  /*c7630*/  LDL.LU R211, [R1+0x5154] ;  /* 0x0051540001d37983 */ /* 0x000ee80000300800 */
[----:B------:R-:W4:Y:S01]  /*c7640*/  LDL.LU R209, [R1+0x4e64] ;  /* 0x004e640001d17983 */ /* 0x000f220000300800 */
[----:B0-----:R-:W-:-:S03]  /*c7650*/  PRMT R2, R7, 0x3340, R6 ;  /* 0x0000334007027816 */ /* 0x001fc60000000006 */
[----:B------:R-:W4:Y:S04]  /*c7660*/  LDL.LU R208, [R1+0x4f68] ;  /* 0x004f680001d07983 */ /* 0x000f280000300800 */
[----:B------:R0:W-:Y:S01]  /*c7670*/  STL [R1+0x548c], R17 ;  /* 0x00548c1101007387 */ /* 0x0001e20000100800 */
[----:B------:R-:W-:-:S03]  /*c7680*/  LOP3.LUT R72, R199, 0xffff, RZ, 0xc0, !PT ;  /* 0x0000ffffc7487812 */ /* 0x000fc600078ec0ff */
[----:B------:R1:W-:Y:S04]  /*c7690*/  STL [R1+0x64], R2 ;  /* 0x0000640201007387 */ /* 0x0003e80000100800 */
[----:B------:R-:W4:Y:S04]  /*c76a0*/  LDL.LU R206, [R1+0x515c] ;  /* 0x00515c0001ce7983 */ /* 0x000f280000300800 */
[----:B------:R-:W4:Y:S04]  /*c76b0*/  LDL.LU R202, [R1+0x4e68] ;  /* 0x004e680001ca7983 */ /* 0x000f280000300800 */
[----:B------:R-:W4:Y:S04]  /*c76c0*/  LDL.LU R203, [R1+0x4f74] ;  /* 0x004f740001cb7983 */ /* 0x000f280000300800 */
[----:B------:R-:W4:Y:S01]  /*c76d0*/  LDL.LU R199, [R1+0x5100] ;  /* 0x0051000001c77983 */ /* 0x000f220000300800 */
[----:B------:R-:W-:-:S03]  /*c76e0*/  LOP3.LUT R115, R215, 0xffff, RZ, 0xc0, !PT ;  /* 0x0000ffffd7737812 */ /* 0x000fc600078ec0ff */
[----:B------:R-:W4:Y:S01]  /*c76f0*/  LDL.LU R215, [R1+0x47f8] ;  /* 0x0047f80001d77983 */ /* 0x000f220000300800 */
[----:B--2---:R-:W-:-:S03]  /*c7700*/  LOP3.LUT R71, R182, 0xffff, RZ, 0xc0, !PT ;  /* 0x0000ffffb6477812 */ /* 0x004fc600078ec0ff */
        /* <DEDUP_REMOVED lines=8> */
[----:B------:R-:W-:-:S04]  /*c7790*/  LOP3.LUT R7, R7, 0xffff, RZ, 0xc0, !PT ;  /* 0x0000ffff07077812 */ /* 0x000fc800078ec0ff */
[----:B------:R-:W-:Y:S02]  /*c77a0*/  PRMT R222, R71, 0x3340, R7 ;  /* 0x0000334047de7816 */ /* 0x000fe40000000007 */
[----:B---3--:R-:W-:Y:S02]  /*c77b0*/  LOP3.LUT R74, R211, 0xffff, RZ, 0xc0, !PT ;  /* 0x0000ffffd34a7812 */ /* 0x008fe400078ec0ff */
[----:B------:R-:W3:Y:S01]  /*c77c0*/  LDL.LU R211, [R1+0x5104] ;  /* 0x0051040001d37983 */ /* 0x000ee20000300800 */
[----:B----4-:R-:W-:-:S03]  /*c77d0*/  LOP3.LUT R72, R209, 0xffff, RZ, 0xc0, !PT ;  /* 0x0000ffffd1487812 */ /* 0x010fc600078ec0ff */
[----:B------:R-:W4:Y:S01]  /*c77e0*/  LDL.LU R209, [R1+0x47fc] ;  /* 0x0047fc0001d17983 */ /* 0x000f220000300800 */
[----:B------:R-:W-:-:S03]  /*c77f0*/  LOP3.LUT R73, R208, 0xffff, RZ, 0xc0, !PT ;  /* 0x0000ffffd0497812 */ /* 0x000fc600078ec0ff */
[----:B------:R-:W4:Y:S01]  /*c7800*/  LDL.LU R208, [R1+0x4efc] ;  /* 0x004efc0001d07983 */ /* 0x000f220000300800 */
[----:B------:R-:W-:Y:S02]  /*c7810*/  PRMT R7, R72, 0x3340, R0 ;  /* 0x0000334048077816 */ /* 0x000fe40000000000 */
[----:B------:R-:W-:-:S04]  /*c7820*/  PRMT R71, R74, 0x3340, R73 ;  /* 0x000033404a477816 */ /* 0x000fc80000000049 */
[----:B------:R-:W-:Y:S02]  /*c7830*/  PRMT R221, R71, 0x5410, R7 ;  /* 0x0000541047dd7816 */ /* 0x000fe40000000007 */
[----:B------:R-:W-:Y:S02]  /*c7840*/  SHF.R.U32.HI R7, RZ, 0x8, R73 ;  /* 0x00000008ff077819 */ /* 0x000fe40000011649 */
[----:B------:R-:W-:Y:S02]  /*c7850*/  LOP3.LUT R75, R199, 0xffff, RZ, 0xc0, !PT ;  /* 0x0000ffffc74b7812 */ /* 0x000fe400078ec0ff */
[----:B------:R-:W3:Y:S01]  /*c7860*/  LDL.LU R199, [R1+0x5160] ;  /* 0x0051600001c77983 */ /* 0x000ee20000300800 */
[----:B------:R-:W-:-:S03]  /*c7870*/  LOP3.LUT R77, R215, 0xffff, RZ, 0xc0, !PT ;  /* 0x0000ffffd74d7812 */ /* 0x000fc600078ec0ff */
[----:B------:R-:W4:Y:S01]  /*c7880*/  LDL.LU R215, [R1+0x4e80] ;  /* 0x004e800001d77983 */ /* 0x000f220000300800 */
[----:B--2---:R-:W-:-:S03]  /*c7890*/  LOP3.LUT R73, R182, 0xffff, RZ, 0xc0, !PT ;  /* 0x0000ffffb6497812 */ /* 0x004fc600078ec0ff */
[----:B------:R-:W2:Y:S01]  /*c78a0*/  LDL.LU R182, [R1+0x4f84] ;  /* 0x004f840001b67983 */ /* 0x000ea20000300800 */
[----:B------:R-:W-:Y:S02]  /*c78b0*/  SHF.R.U32.HI R71, RZ, 0x8, R74 ;  /* 0x00000008ff477819 */ /* 0x000fe4000001164a */
[----:B------:R-:W-:Y:S02]  /*c78c0*/  SHF.R.U32.HI R72, RZ, 0x8, R72 ;  /* 0x00000008ff487819 */ /* 0x000fe40000011648 */
[----:B------:R-:W-:Y:S02]  /*c78d0*/  LOP3.LUT R71, R71, 0xffff, RZ, 0xc0, !PT ;  /* 0x0000ffff47477812 */ /* 0x000fe400078ec0ff */
[----:B------:R-:W-:Y:S02]  /*c78e0*/  LOP3.LUT R7, R7, 0xffff, RZ, 0xc0, !PT ;  /* 0x0000ffff07077812 */ /* 0x000fe400078ec0ff */
[----:B------:R-:W-:Y:S02]  /*c78f0*/  LOP3.LUT R72, R72, 0xffff, RZ, 0xc0, !PT ;  /* 0x0000ffff48487812 */ /* 0x000fe400078ec0ff */
[----:B------:R-:W-:-:S02]  /*c7900*/  LOP3.LUT R76, R206, 0xffff, RZ, 0xc0, !PT ;  /* 0x0000ffffce4c7812 */ /* 0x000fc400078ec0ff */
[----:B------:R-:W-:Y:S01]  /*c7910*/  LOP3.LUT R78, R202, 0xffff, RZ, 0xc0, !PT ;  /* 0x0000ffffca4e7812 */ /* 0x000fe200078ec0ff */
[----:B------:R-:W2:Y:S01]  /*c7920*/  LDL.LU R206, [R1+0x5164] ;  /* 0x0051640001ce7983 */ /* 0x000ea20000300800 */
[----:B------:R-:W-:Y:S02]  /*c7930*/  LOP3.LUT R74, R203, 0xffff, RZ, 0xc0, !PT ;  /* 0x0000ffffcb4a7812 */ /* 0x000fe400078ec0ff */
[----:B0-----:R-:W-:Y:S01]  /*c7940*/  PRMT R17, R71, 0x3340, R7 ;  /* 0x0000334047117816 */ /* 0x001fe20000000007 */
[----:B------:R-:W2:Y:S01]  /*c7950*/  LDL.LU R202, [R1+0x4e88] ;  /* 0x004e880001ca7983 */ /* 0x000ea20000300800 */
[--C-:B------:R-:W-:Y:S02]  /*c7960*/  PRMT R7, R72, 0x3340, R0.reuse ;  /* 0x0000334048077816 */ /* 0x100fe40000000000 */
[----:B------:R-:W-:Y:S01]  /*c7970*/  PRMT R71, R78, 0x3340, R0 ;  /* 0x000033404e477816 */ /* 0x000fe20000000000 */
[----:B------:R-:W2:Y:S01]  /*c7980*/  LDL.LU R203, [R1+0x4f8c] ;  /* 0x004f8c0001cb7983 */ /* 0x000ea20000300800 */
[----:B------:R-:W-:-:S04]  /*c7990*/  PRMT R72, R76, 0x3340, R74 ;  /* 0x000033404c487816 */ /* 0x000fc8000000004a */
[----:B------:R-:W-:Y:S02]  /*c79a0*/  PRMT R249, R72, 0x5410, R71 ;  /* 0x0000541048f97816 */ /* 0x000fe40000000047 */
[----:B------:R-:W-:Y:S02]  /*c79b0*/  PRMT R71, R77, 0x3340, R0 ;  /* 0x000033404d477816 */ /* 0x000fe40000000000 */
[----:B------:R-:W-:-:S04]  /*c79c0*/  PRMT R72, R75, 0x3340, R73 ;  /* 0x000033404b487816 */ /* 0x000fc80000000049 */
[----:B------:R-:W-:Y:S02]  /*c79d0*/  PRMT R235, R72, 0x5410, R71 ;  /* 0x0000541048eb7816 */ /* 0x000fe40000000047 */
[----:B------:R-:W-:Y:S02]  /*c79e0*/  SHF.R.U32.HI R72, RZ, 0x8, R76 ;  /* 0x00000008ff487819 */ /* 0x000fe4000001164c */
[----:B------:R-:W-:Y:S02]  /*c79f0*/  SHF.R.U32.HI R71, RZ, 0x8, R74 ;  /* 0x00000008ff477819 */ /* 0x000fe4000001164a */
[----:B------:R-:W-:Y:S02]  /*c7a00*/  LOP3.LUT R72, R72, 0xffff, RZ, 0xc0, !PT ;  /* 0x0000ffff48487812 */ /* 0x000fe400078ec0ff */
[----:B------:R-:W-:-:S04]  /*c7a10*/  LOP3.LUT R71, R71, 0xffff, RZ, 0xc0, !PT ;  /* 0x0000ffff47477812 */ /* 0x000fc800078ec0ff */
[----:B------:R-:W-:Y:S02]  /*c7a20*/  PRMT R3, R72, 0x3340, R71 ;  /* 0x0000334048037816 */ /* 0x000fe40000000047 */
[----:B------:R-:W-:Y:S02]  /*c7a30*/  SHF.R.U32.HI R72, RZ, 0x8, R78 ;  /* 0x00000008ff487819 */ /* 0x000fe4000001164e */
[----:B---3--:R-:W-:Y:S02]  /*c7a40*/  LOP3.LUT R78, R199, 0xffff, RZ, 0xc0, !PT ;  /* 0x0000ffffc74e7812 */ /* 0x008fe400078ec0ff */
[----:B------:R-:W3:Y:S01]  /*c7a50*/  LDL.LU R199, [R1+0x5110] ;  /* 0x0051100001c77983 */ /* 0x000ee20000300800 */
[----:B----4-:R-:W-:-:S03]  /*c7a60*/  LOP3.LUT R79, R215, 0xffff, RZ, 0xc0, !PT ;  /* 0x0000ffffd74f7812 */ /* 0x010fc600078ec0ff */
[----:B------:R-:W4:Y:S01]  /*c7a70*/  LDL.LU R215, [R1+0x4800] ;  /* 0x0048000001d77983 */ /* 0x000f220000300800 */
[----:B--2---:R-:W-:-:S03]  /*c7a80*/  LOP3.LUT R76, R182, 0xffff, RZ, 0xc0, !PT ;  /* 0x0000ffffb64c7812 */ /* 0x004fc600078ec0ff */
[----:B------:R-:W2:Y:S01]  /*c7a90*/  LDL.LU R182, [R1+0x4f08] ;  /* 0x004f080001b67983 */ /* 0x000ea20000300800 */
[----:B------:R-:W-:Y:S02]  /*c7aa0*/  SHF.R.U32.HI R74, RZ, 0x8, R75 ;  /* 0x00000008ff4a7819 */ /* 0x000fe4000001164b */
[----:B------:R-:W-:Y:S02]  /*c7ab0*/  SHF.R.U32.HI R73, RZ, 0x8, R73 ;  /* 0x00000008ff497819 */ /* 0x000fe40000011649 */
[----:B------:R-:W-:Y:S02]  /*c7ac0*/  LOP3.LUT R74, R74, 0xffff, RZ, 0xc0, !PT ;  /* 0x0000ffff4a4a7812 */ /* 0x000fe400078ec0ff */
[----:B------:R-:W-:Y:S02]  /*c7ad0*/  LOP3.LUT R73, R73, 0xffff, RZ, 0xc0, !PT ;  /* 0x0000ffff49497812 */ /* 0x000fe400078ec0ff */
[----:B------:R-:W-:Y:S02]  /*c7ae0*/  SHF.R.U32.HI R71, RZ, 0x8, R77 ;  /* 0x00000008ff477819 */ /* 0x000fe4000001164d */
[----:B------:R-:W-:-:S02]  /*c7af0*/  LOP3.LUT R77, R211, 0xffff, RZ, 0xc0, !PT ;  /* 0x0000ffffd34d7812 */ /* 0x000fc400078ec0ff */
[----:B------:R-:W-:Y:S01]  /*c7b00*/  LOP3.LUT R114, R209, 0xffff, RZ, 0xc0, !PT ;  /* 0x0000ffffd1727812 */ /* 0x000fe200078ec0ff */
[----:B------:R-:W2:Y:S01]  /*c7b10*/  LDL.LU R211, [R1+0x5118] ;  /* 0x0051180001d37983 */ /* 0x000ea20000300800 */
[----:B------:R-:W-:Y:S02]  /*c7b20*/  LOP3.LUT R75, R208, 0xffff, RZ, 0xc0, !PT ;  /* 0x0000ffffd04b7812 */ /* 0x000fe400078ec0ff */
[----:B------:R-:W-:Y:S01]  /*c7b30*/  PRMT R15, R74, 0x3340, R73 ;  /* 0x000033404a0f7816 */ /* 0x000fe20000000049 */
[----:B------:R-:W2:Y:S01]  /*c7b40*/  LDL.LU R209, [R1+0x4804] ;  /* 0x0048040001d17983 */ /* 0x000ea20000300800 */
[----:B------:R-:W-:Y:S02]  /*c7b50*/  PRMT R73, R114, 0x3340, R0 ;  /* 0x0000334072497816 */ /* 0x000fe40000000000 */
[----:B------:R-:W-:Y:S01]  /*c7b60*/  PRMT R74, R77, 0x3340, R75 ;  /* 0x000033404d4a7816 */ /* 0x000fe2000000004b */
[----:B------:R-:W2:Y:S03]  /*c7b70*/  LDL.LU R208, [R1+0x4f10] ;  /* 0x004f100001d07983 */ /* 0x000ea60000300800 */
[----:B------:R-:W-:-:S02]  /*c7b80*/  PRMT R16, R74, 0x5410, R73 ;  /* 0x000054104a107816 */ /* 0x000fc40000000049 */
        /* <DEDUP_REMOVED lines=9> */
[----:B------:R-:W-:Y:S02]  /*c7c20*/  PRMT R216, R76, 0x3340, R75 ;  /* 0x000033404cd87816 */ /* 0x000fe4000000004b */
[----:B------:R-:W-:Y:S02]  /*c7c30*/  LOP3.LUT R76, R206, 0xffff, RZ, 0xc0, !PT ;  /* 0x0000ffffce4c7812 */ /* 0x000fe400078ec0ff */
[----:B------:R-:W2:Y:S01]  /*c7c40*/  LDL.LU R206, [R1+0x5168] ;  /* 0x0051680001ce7983 */ /* 0x000ea20000300800 */
[----:B------:R-:W-:-:S03]  /*c7c50*/  LOP3.LUT R75, R203, 0xffff, RZ, 0xc0, !PT ;  /* 0x0000ffffcb4b7812 */ /* 0x000fc600078ec0ff */
[----:B------:R-:W2:Y:S04]  /*c7c60*/  LDL.LU R202, [R1+0x4ea0] ;  /* 0x004ea00001ca7983 */ /* 0x000ea80000300800 */
[----:B------:R-:W2:Y:S01]  /*c7c70*/  LDL.LU R203, [R1+0x4fa8] ;  /* 0x004fa80001cb7983 */ /* 0x000ea20000300800 */
[----:B------:R-:W-:Y:S02]  /*c7c80*/  SHF.R.U32.HI R74, RZ, 0x8, R77 ;  /* 0x00000008ff4a7819 */ /* 0x000fe4000001164d */
[----:B------:R-:W-:Y:S02]  /*c7c90*/  LOP3.LUT R73, R73, 0xffff, RZ, 0xc0, !PT ;  /* 0x0000ffff49497812 */ /* 0x000fe400078ec0ff */
[----:B------:R-:W-:-:S04]  /*c7ca0*/  LOP3.LUT R74, R74, 0xffff, RZ, 0xc0, !PT ;  /* 0x0000ffff4a4a7812 */ /* 0x000fc800078ec0ff */
[----:B------:R-:W-:Y:S02]  /*c7cb0*/  PRMT R252, R74, 0x3340, R73 ;  /* 0x000033404afc7816 */ /* 0x000fe40000000049 */
[----:B------:R-:W-:Y:S02]  /*c7cc0*/  PRMT R73, R78, 0x3340, R0 ;  /* 0x000033404e497816 */ /* 0x000fe40000000000 */
[----:B------:R-:W-:Y:S02]  /*c7cd0*/  PRMT R74, R76, 0x3340, R75 ;  /* 0x000033404c4a7816 */ /* 0x000fe4000000004b */
[----:B------:R-:W-:Y:S02]  /*c7ce0*/  SHF.R.U32.HI R76, RZ, 0x8, R76 ;  /* 0x00000008ff4c7819 */ /* 0x000fe4000001164c */
[----:B------:R-:W-:Y:S02]  /*c7cf0*/  PRMT R10, R74, 0x5410, R73 ;  /* 0x000054104a0a7816 */ /* 0x000fe40000000049 */
[----:B------:R-:W-:-:S02]  /*c7d00*/  SHF.R.U32.HI R73, RZ, 0x8, R79 ;  /* 0x00000008ff497819 */ /* 0x000fc4000001164f */
[----:B------:R-:W-:Y:S02]  /*c7d10*/  SHF.R.U32.HI R74, RZ, 0x8, R75 ;  /* 0x00000008ff4a7819 */ /* 0x000fe4000001164b */
[----:B------:R-:W-:Y:S02]  /*c7d20*/  LOP3.LUT R75, R76, 0xffff, RZ, 0xc0, !PT ;  /* 0x0000ffff4c4b7812 */ /* 0x000fe400078ec0ff */
[----:B---3--:R-:W-:Y:S02]  /*c7d30*/  LOP3.LUT R77, R199, 0xffff, RZ, 0xc0, !PT ;  /* 0x0000ffffc74d7812 */ /* 0x008fe400078ec0ff */
[----:B------:R-:W3:Y:S01]  /*c7d40*/  LDL.LU R199, [R1+0x516c] ;  /* 0x00516c0001c77983 */ /* 0x000ee20000300800 */
[----:B----4-:R-:W-:-:S03]  /*c7d50*/  LOP3.LUT R79, R215, 0xffff, RZ, 0xc0, !PT ;  /* 0x0000ffffd74f7812 */ /* 0x010fc600078ec0ff */
[----:B------:R-:W4:Y:S01]  /*c7d60*/  LDL.LU R215, [R1+0x4ea4] ;  /* 0x004ea40001d77983 */ /* 0x000f220000300800 */
[----:B--2---:R-:W-:-:S03]  /*c7d70*/  LOP3.LUT R76, R182, 0xffff, RZ, 0xc0, !PT ;  /* 0x0000ffffb64c7812 */ /* 0x004fc600078ec0ff */
[----:B------:R-:W2:Y:S01]  /*c7d80*/  LDL.LU R182, [R1+0x4fac] ;  /* 0x004fac0001b67983 */ /* 0x000ea20000300800 */
        /* <DEDUP_REMOVED lines=11> */
[----:B------:R-:W-:Y:S02]  /*c7e40*/  LOP3.LUT R113, R209, 0xffff, RZ, 0xc0, !PT ;  /* 0x0000ffffd1717812 */ /* 0x000fe400078ec0ff */
[----:B------:R-:W-:-:S02]  /*c7e50*/  LOP3.LUT R77, R208, 0xffff, RZ, 0xc0, !PT ;  /* 0x0000ffffd04d7812 */ /* 0x000fc400078ec0ff */
[----:B-1----:R-:W-:Y:S02]  /*c7e60*/  PRMT R2, R76, 0x3340, R75 ;  /* 0x000033404c027816 */ /* 0x002fe4000000004b */
[----:B------:R-:W-:Y:S02]  /*c7e70*/  PRMT R75, R113, 0x3340, R0 ;  /* 0x00003340714b7816 */ /* 0x000fe40000000000 */
[----:B------:R-:W-:-:S04]  /*c7e80*/  PRMT R76, R78, 0x3340, R77 ;  /* 0x000033404e4c7816 */ /* 0x000fc8000000004d */
[----:B------:R-:W-:Y:S02]  /*c7e90*/  PRMT R20, R76, 0x5410, R75 ;  /* 0x000054104c147816 */ /* 0x000fe4000000004b */
[----:B------:R-:W-:Y:S02]  /*c7ea0*/  SHF.R.U32.HI R75, RZ, 0x8, R79 ;  /* 0x00000008ff4b7819 */ /* 0x000fe4000001164f */
[----:B------:R-:W-:Y:S02]  /*c7eb0*/  LOP3.LUT R81, R206, 0xffff, RZ, 0xc0, !PT ;  /* 0x0000ffffce517812 */ /* 0x000fe400078ec0ff */
[----:B------:R-:W2:Y:S01]  /*c7ec0*/  LDL.LU R206, [R1+0x512c] ;  /* 0x00512c0001ce7983 */ /* 0x000ea20000300800 */
[----:B------:R-:W-:-:S03]  /*c7ed0*/  LOP3.LUT R83, R202, 0xffff, RZ, 0xc0, !PT ;  /* 0x0000ffffca537812 */ /* 0x000fc600078ec0ff */
[----:B------:R-:W2:Y:S01]  /*c7ee0*/  LDL.LU R202, [R1+0x4808] ;  /* 0x0048080001ca7983 */ /* 0x000ea20000300800 */
[----:B------:R-:W-:-:S03]  /*c7ef0*/  LOP3.LUT R79, R203, 0xffff, RZ, 0xc0, !PT ;  /* 0x0000ffffcb4f7812 */ /* 0x000fc600078ec0ff */
[----:B------:R-:W2:Y:S01]  /*c7f00*/  LDL.LU R203, [R1+0x4f20] ;  /* 0x004f200001cb7983 */ /* 0x000ea20000300800 */
[----:B------:R-:W-:Y:S02]  /*c7f10*/  SHF.R.U32.HI R78, RZ, 0x8, R78 ;  /* 0x00000008ff4e7819 */ /* 0x000fe4000001164e */
        /* <DEDUP_REMOVED lines=8> */
[----:B------:R-:W-:-:S03]  /*c7fa0*/  LOP3.LUT R76, R76, 0xffff, RZ, 0xc0, !PT ;  /* 0x0000ffff4c4c7812 */ /* 0x000fc600078ec0ff */
[----:B------:R-:W2:Y:S01]  /*c7fb0*/  LDL.LU R211, [R1+0x5170] ;  /* 0x0051700001d37983 */ /* 0x000ea20000300800 */
[----:B------:R-:W-:Y:S02]  /*c7fc0*/  PRMT R250, R77, 0x3340, R76 ;  /* 0x000033404dfa7816 */ /* 0x000fe4000000004c */
[----:B------:R-:W-:Y:S01]  /*c7fd0*/  PRMT R76, R83, 0x3340, R0 ;  /* 0x00003340534c7816 */ /* 0x000fe20000000000 */
[----:B------:R-:W2:Y:S01]  /*c7fe0*/  LDL.LU R209, [R1+0x4ebc] ;  /* 0x004ebc0001d17983 */ /* 0x000ea20000300800 */
[----:B------:R-:W-:-:S03]  /*c7ff0*/  PRMT R77, R81, 0x3340, R79 ;  /* 0x00003340514d7816 */ /* 0x000fc6000000004f */
[----:B------:R-:W2:Y:S01]  /*c8000*/  LDL.LU R208, [R1+0x4fc0] ;  /* 0x004fc00001d07983 */ /* 0x000ea20000300800 */
[----:B------:R-:W-:Y:S02]  /*c8010*/  PRMT R19, R77, 0x5410, R76 ;  /* 0x000054104d137816 */ /* 0x000fe4000000004c */
[----:B------:R-:W-:Y:S02]  /*c8020*/  PRMT R76, R82, 0x3340, R0 ;  /* 0x00003340524c7816 */ /* 0x000fe40000000000 */
[----:B------:R-:W-:-:S04]  /*c8030*/  PRMT R77, R80, 0x3340, R78 ;  /* 0x00003340504d7816 */ /* 0x000fc8000000004e */
[----:B------:R-:W-:Y:S02]  /*c8040*/  PRMT R12, R77, 0x5410, R76 ;  /* 0x000054104d0c7816 */ /* 0x000fe4000000004c */
[----:B------:R-:W-:Y:S02]  /*c8050*/  SHF.R.U32.HI R77, RZ, 0x8, R80 ;  /* 0x00000008ff4d7819 */ /* 0x000fe40000011650 */
[----:B------:R-:W-:Y:S02]  /*c8060*/  SHF.R.U32.HI R76, RZ, 0x8, R78 ;  /* 0x00000008ff4c7819 */ /* 0x000fe4000001164e */
[----:B------:R-:W-:Y:S02]  /*c8070*/  LOP3.LUT R77, R77, 0xffff, RZ, 0xc0, !PT ;  /* 0x0000ffff4d4d7812 */ /* 0x000fe400078ec0ff */
[----:B------:R-:W-:Y:S02]  /*c8080*/  LOP3.LUT R76, R76, 0xffff, RZ, 0xc0, !PT ;  /* 0x0000ffff4c4c7812 */ /* 0x000fe400078ec0ff */
[----:B------:R-:W-:-:S02]  /*c8090*/  SHF.R.U32.HI R81, RZ, 0x8, R81 ;  /* 0x00000008ff517819 */ /* 0x000fc40000011651 */
[----:B------:R-:W-:Y:S02]  /*c80a0*/  PRMT R231, R77, 0x3340, R76 ;  /* 0x000033404de77816 */ /* 0x000fe4000000004c */
[----:B------:R-:W-:Y:S02]  /*c80b0*/  SHF.R.U32.HI R77, RZ, 0x8, R82 ;  /* 0x00000008ff4d7819 */ /* 0x000fe40000011652 */
[----:B------:R-:W-:Y:S02]  /*c80c0*/  SHF.R.U32.HI R78, RZ, 0x8, R79 ;  /* 0x00000008ff4e7819 */ /* 0x000fe4000001164f */
[----:B------:R-:W-:Y:S02]  /*c80d0*/  LOP3.LUT R79, R81, 0xffff, RZ, 0xc0, !PT ;  /* 0x0000ffff514f7812 */ /* 0x000fe400078ec0ff */
[----:B------:R-:W-:Y:S02]  /*c80e0*/  LOP3.LUT R82, R206, 0xffff, RZ, 0xc0, !PT ;  /* 0x0000ffffce527812 */ /* 0x000fe400078ec0ff */
[----:B------:R-:W2:Y:S01]  /*c80f0*/  LDL.LU R206, [R1+0x5174] ;  /* 0x0051740001ce7983 */ /* 0x000ea20000300800 */
[----:B------:R-:W-:-:S03]  /*c8100*/  LOP3.LUT R80, R202, 0xffff, RZ, 0xc0, !PT ;  /* 0x0000ffffca507812 */ /* 0x000fc600078ec0ff */
[----:B------:R-:W2:Y:S01]  /*c8110*/  LDL.LU R202, [R1+0x4ec4] ;  /* 0x004ec40001ca7983 */ /* 0x000ea20000300800 */
[----:B------:R-:W-:-:S03]  /*c8120*/  LOP3.LUT R81, R203, 0xffff, RZ, 0xc0, !PT ;  /* 0x0000ffffcb517812 */ /* 0x000fc600078ec0ff */
[----:B------:R-:W2:Y:S01]  /*c8130*/  LDL.LU R203, [R1+0x4fcc] ;  /* 0x004fcc0001cb7983 */ /* 0x000ea20000300800 */
[----:B------:R-:W-:Y:S02]  /*c8140*/  LOP3.LUT R78, R78, 0xffff, RZ, 0xc0, !PT ;  /* 0x0000ffff4e4e7812 */ /* 0x000fe400078ec0ff */
[----:B------:R-:W-:Y:S02]  /*c8150*/  SHF.R.U32.HI R76, RZ, 0x8, R83 ;  /* 0x00000008ff4c7819 */ /* 0x000fe40000011653 */
[----:B------:R-:W-:Y:S02]  /*c8160*/  PRMT R18, R79, 0x3340, R78 ;  /* 0x000033404f127816 */ /* 0x000fe4000000004e */
[----:B------:R-:W-:Y:S02]  /*c8170*/  PRMT R78, R80, 0x3340, R0 ;  /* 0x00003340504e7816 */ /* 0x000fe40000000000 */
[----:B------:R-:W-:-:S04]  /*c8180*/  PRMT R79, R82, 0x3340, R81 ;  /* 0x00003340524f7816 */ /* 0x000fc80000000051 */
[----:B------:R-:W-:Y:S02]  /*c8190*/  PRMT R226, R79, 0x5410, R78 ;  /* 0x000054104fe27816 */ /* 0x000fe4000000004e */
[----:B------:R-:W-:Y:S02]  /*c81a0*/  SHF.R.U32.HI R78, RZ, 0x8, R81 ;  /* 0x00000008ff4e7819 */ /* 0x000fe40000011651 */
        /* <DEDUP_REMOVED lines=8> */
[----:B------:R-:W-:Y:S02]  /*c8230*/  LOP3.LUT R79, R79, 0xffff, RZ, 0xc0, !PT ;  /* 0x0000ffff4f4f7812 */ /* 0x000fe400078ec0ff */
[----:B------:R-:W-:Y:S02]  /*c8240*/  LOP3.LUT R78, R78, 0xffff, RZ, 0xc0, !PT ;  /* 0x0000ffff4e4e7812 */ /* 0x000fe400078ec0ff */
[----:B------:R-:W-:Y:S02]  /*c8250*/  LOP3.LUT R80, R80, 0xffff, RZ, 0xc0, !PT ;  /* 0x0000ffff50507812 */ /* 0x000fe400078ec0ff */
[----:B------:R-:W-:Y:S02]  /*c8260*/  PRMT R225, R79, 0x3340, R78 ;  /* 0x000033404fe17816 */ /* 0x000fe4000000004e */
[----:B------:R-:W-:-:S02]  /*c8270*/  PRMT R78, R80, 0x3340, R0 ;  /* 0x00003340504e7816 */ /* 0x000fc40000000000 */
        /* <DEDUP_REMOVED lines=9> */
[----:B------:R-:W-:Y:S02]  /*c8310*/  LOP3.LUT R84, R211, 0xffff, RZ, 0xc0, !PT ;  /* 0x0000ffffd3547812 */ /* 0x000fe400078ec0ff */
[----:B------:R-:W-:Y:S01]  /*c8320*/  LOP3.LUT R82, R209, 0xffff, RZ, 0xc0, !PT ;  /* 0x0000ffffd1527812 */ /* 0x000fe200078ec0ff */
[----:B------:R-:W2:Y:S01]  /*c8330*/  LDL.LU R211, [R1+0x5140] ;  /* 0x0051400001d37983 */ /* 0x000ea20000300800 */
[----:B------:R-:W-:-:S02]  /*c8340*/  LOP3.LUT R83, R208, 0xffff, RZ, 0xc0, !PT ;  /* 0x0000ffffd0537812 */ /* 0x000fc400078ec0ff */
[----:B------:R-:W-:Y:S01]  /*c8350*/  PRMT R228, R80, 0x3340, R79 ;  /* 0x0000334050e47816 */ /* 0x000fe2000000004f */
[----:B------:R-:W2:Y:S01]  /*c8360*/  LDL.LU R209, [R1+0x4860] ;  /* 0x0048600001d17983 */ /* 0x000ea20000300800 */
[--C-:B------:R-:W-:Y:S02]  /*c8370*/  PRMT R79, R81, 0x3340, R0.reuse ;  /* 0x00003340514f7816 */ /* 0x100fe40000000000 */
[----:B------:R-:W-:Y:S01]  /*c8380*/  PRMT R80, R82, 0x3340, R0 ;  /* 0x0000334052507816 */ /* 0x000fe20000000000 */
[----:B------:R-:W2:Y:S01]  /*c8390*/  LDL.LU R208, [R1+0x4f44] ;  /* 0x004f440001d07983 */ /* 0x000ea20000300800 */
[----:B------:R-:W-:Y:S02]  /*c83a0*/  PRMT R81, R84, 0x3340, R83 ;  /* 0x0000334054517816 */ /* 0x000fe40000000053 */
[----:B------:R-:W-:Y:S02]  /*c83b0*/  SHF.R.U32.HI R4, RZ, 0x8, R86 ;  /* 0x00000008ff047819 */ /* 0x000fe40000011656 */
[----:B------:R-:W-:-:S02]  /*c83c0*/  PRMT R22, R81, 0x5410, R80 ;  /* 0x0000541051167816 */ /* 0x000fc40000000050 */
[----:B------:R-:W-:Y:S02]  /*c83d0*/  LOP3.LUT R86, R206, 0xffff, RZ, 0xc0, !PT ;  /* 0x0000ffffce567812 */ /* 0x000fe400078ec0ff */
[----:B------:R-:W-:Y:S01]  /*c83e0*/  SHF.R.U32.HI R81, RZ, 0x8, R84 ;  /* 0x00000008ff517819 */ /* 0x000fe20000011654 */
[----:B------:R-:W2:Y:S01]  /*c83f0*/  LDL.LU R206, [R1+0x5178] ;  /* 0x0051780001ce7983 */ /* 0x000ea20000300800 */
[----:B------:R-:W-:Y:S02]  /*c8400*/  LOP3.LUT R88, R202, 0xffff, RZ, 0xc0, !PT ;  /* 0x0000ffffca587812 */ /* 0x000fe400078ec0ff */
[----:B------:R-:W-:Y:S01]  /*c8410*/  LOP3.LUT R84, R203, 0xffff, RZ, 0xc0, !PT ;  /* 0x0000ffffcb547812 */ /* 0x000fe200078ec0ff */
[----:B------:R-:W2:Y:S04]  /*c8420*/  LDL.LU R202, [R1+0x4ecc] ;  /* 0x004ecc0001ca7983 */ /* 0x000ea80000300800 */
[----:B------:R-:W2:Y:S01]  /*c8430*/  LDL.LU R203, [R1+0x4fe0] ;  /* 0x004fe00001cb7983 */ /* 0x000ea20000300800 */
[----:B------:R-:W-:-:S02]  /*c8440*/  SHF.R.U32.HI R5, RZ, 0x8, R87 ;  /* 0x00000008ff057819 */ /* 0x000fc40000011657 */
        /* <DEDUP_REMOVED lines=14> */
[----:B------:R-:W-:-:S04]  /*c8530*/  PRMT R82, R86, 0x3340, R84 ;  /* 0x0000334056527816 */ /* 0x000fc80000000054 */
[----:B------:R-:W-:Y:S02]  /*c8540*/  PRMT R14, R82, 0x5410, R81 ;  /* 0x00005410520e7816 */ /* 0x000fe40000000051 */
        /* <DEDUP_REMOVED lines=14> */
[----:B------:R-:W-:Y:S02]  /*c8630*/  LOP3.LUT R84, R208, 0xffff, RZ, 0xc0, !PT ;  /* 0x0000ffffd0547812 */ /* 0x000fe400078ec0ff */
[----:B------:R-:W-:Y:S02]  /*c8640*/  PRMT R244, R82, 0x3340, R81 ;  /* 0x0000334052f47816 */ /* 0x000fe40000000051 */
[----:B------:R-:W-:-:S02]  /*c8650*/  SHF.R.U32.HI R81, RZ, 0x8, R87 ;  /* 0x00000008ff517819 */ /* 0x000fc40000011657 */
[----:B------:R-:W-:Y:S02]  /*c8660*/  SHF.R.U32.HI R142, RZ, 0x8, R88 ;  /* 0x00000008ff8e7819 */ /* 0x000fe40000011658 */
[----:B------:R-:W-:Y:S02]  /*c8670*/  PRMT R82, R91, 0x3340, R0 ;  /* 0x000033405b527816 */ /* 0x000fe40000000000 */
[----:B------:R-:W-:Y:S02]  /*c8680*/  PRMT R83, R86, 0x3340, R84 ;  /* 0x0000334056537816 */ /* 0x000fe40000000054 */
[----:B------:R-:W-:Y:S02]  /*c8690*/  LOP3.LUT R87, R206, 0xffff, RZ, 0xc0, !PT ;  /* 0x0000ffffce577812 */ /* 0x000fe400078ec0ff */
[----:B------:R-:W-:Y:S01]  /*c86a0*/  LOP3.LUT R88, R202, 0xffff, RZ, 0xc0, !PT ;  /* 0x0000ffffca587812 */ /* 0x000fe200078ec0ff */
[----:B------:R-:W2:Y:S01]  /*c86b0*/  LDL.LU R206, [R1+0x517c] ;  /* 0x00517c0001ce7983 */ /* 0x000ea20000300800 */
[----:B------:R-:W-:-:S02]  /*c86c0*/  LOP3.LUT R85, R203, 0xffff, RZ, 0xc0, !PT ;  /* 0x0000ffffcb557812 */ /* 0x000fc400078ec0ff */
[----:B------:R-:W-:Y:S01]  /*c86d0*/  PRMT R229, R83, 0x5410, R82 ;  /* 0x0000541053e57816 */ /* 0x000fe20000000052 */
[----:B------:R-:W2:Y:S01]  /*c86e0*/  LDL.LU R202, [R1+0x4ee0] ;  /* 0x004ee00001ca7983 */ /* 0x000ea20000300800 */
[----:B------:R-:W-:Y:S02]  /*c86f0*/  PRMT R82, R88, 0x3340, R0 ;  /* 0x0000334058527816 */ /* 0x000fe40000000000 */
[----:B------:R-:W-:Y:S01]  /*c8700*/  PRMT R83, R87, 0x3340, R85 ;  /* 0x0000334057537816 */ /* 0x000fe20000000055 */
[----:B------:R-:W2:Y:S01]  /*c8710*/  LDL.LU R203, [R1+0x4fec] ;  /* 0x004fec0001cb7983 */ /* 0x000ea20000300800 */
[----:B------:R-:W-:Y:S02]  /*c8720*/  SHF.R.U32.HI R87, RZ, 0x8, R87 ;  /* 0x00000008ff577819 */ /* 0x000fe40000011657 */
[----:B------:R-:W-:Y:S02]  /*c8730*/  PRMT R232, R83, 0x5410, R82 ;  /* 0x0000541053e87816 */ /* 0x000fe40000000052 */
[----:B------:R-:W-:-:S02]  /*c8740*/  SHF.R.U32.HI R82, RZ, 0x8, R84 ;  /* 0x00000008ff527819 */ /* 0x000fc40000011654 */
        /* <DEDUP_REMOVED lines=11> */
[----:B------:R-:W-:Y:S02]  /*c8800*/  LOP3.LUT R83, R83, 0xffff, RZ, 0xc0, !PT ;  /* 0x0000ffff53537812 */ /* 0x000fe400078ec0ff */
[----:B------:R-:W-:Y:S01]  /*c8810*/  LOP3.LUT R82, R82, 0xffff, RZ, 0xc0, !PT ;  /* 0x0000ffff52527812 */ /* 0x000fe200078ec0ff */
[----:B------:R-:W2:Y:S03]  /*c8820*/  LDL.LU R166, [R1+0x5194] ;  /* 0x0051940001a67983 */ /* 0x000ea60000300800 */
[----:B------:R-:W-:Y:S01]  /*c8830*/  PRMT R241, R83, 0x3340, R82 ;  /* 0x0000334053f17816 */ /* 0x000fe20000000052 */
[----:B------:R-:W2:Y:S01]  /*c8840*/  LDL.LU R212, [R1+0x5190] ;  /* 0x0051900001d47983 */ /* 0x000ea20000300800 */
[----:B------:R-:W-:Y:S02]  /*c8850*/  PRMT R82, R86, 0x3340, R0 ;  /* 0x0000334056527816 */ /* 0x000fe40000000000 */
[----:B------:R-:W-:Y:S01]  /*c8860*/  PRMT R83, R85, 0x3340, R84 ;  /* 0x0000334055537816 */ /* 0x000fe20000000054 */
[----:B------:R-:W2:Y:S04]  /*c8870*/  LDL.LU R210, [R1+0x519c] ;  /* 0x00519c0001d27983 */ /* 0x000ea80000300800 */
[----:B------:R-:W2:Y:S01]  /*c8880*/  LDL.LU R211, [R1+0x5198] ;  /* 0x0051980001d37983 */ /* 0x000ea20000300800 */
[----:B------:R-:W-:-:S02]  /*c8890*/  PRMT R243, R83, 0x5410, R82 ;  /* 0x0000541053f37816 */ /* 0x000fc40000000052 */
[----:B------:R-:W-:Y:S01]  /*c88a0*/  SHF.R.U32.HI R83, RZ, 0x8, R85 ;  /* 0x00000008ff537819 */ /* 0x000fe20000011655 */
[----:B------:R-:W2:Y:S01]  /*c88b0*/  LDL.LU R209, [R1+0x51b4] ;  /* 0x0051b40001d17983 */ /* 0x000ea20000300800 */
[----:B------:R-:W-:Y:S02]  /*c88c0*/  SHF.R.U32.HI R82, RZ, 0x8, R84 ;  /* 0x00000008ff527819 */ /* 0x000fe40000011654 */
[----:B------:R-:W-:Y:S01]  /*c88d0*/  LOP3.LUT R83, R83, 0xffff, RZ, 0xc0, !PT ;  /* 0x0000ffff53537812 */ /* 0x000fe200078ec0ff */
[----:B------:R-:W2:Y:S01]  /*c88e0*/  LDL.LU R208, [R1+0x51ac] ;  /* 0x0051ac0001d07983 */ /* 0x000ea20000300800 */
[----:B------:R-:W-:-:S04]  /*c88f0*/  LOP3.LUT R82, R82, 0xffff, RZ, 0xc0, !PT ;  /* 0x0000ffff52527812 */ /* 0x000fc800078ec0ff */
[----:B------:R-:W-:Y:S02]  /*c8900*/  PRMT R237, R83, 0x3340, R82 ;  /* 0x0000334053ed7816 */ /* 0x000fe40000000052 */
[----:B------:R-:W-:Y:S02]  /*c8910*/  LOP3.LUT R85, R206, 0xffff, RZ, 0xc0, !PT ;  /* 0x0000ffffce557812 */ /* 0x000fe400078ec0ff */
[----:B------:R-:W2:Y:S01]  /*c8920*/  LDL.LU R206, [R1+0x51a4] ;  /* 0x0051a40001ce7983 */ /* 0x000ea20000300800 */
[----:B------:R-:W-:-:S03]  /*c8930*/  LOP3.LUT R87, R202, 0xffff, RZ, 0xc0, !PT ;  /* 0x0000ffffca577812 */ /* 0x000fc600078ec0ff */
[----:B------:R-:W2:Y:S01]  /*c8940*/  LDL.LU R202, [R1+0x51a0] ;  /* 0x0051a00001ca7983 */ /* 0x000ea20000300800 */
[----:B------:R-:W-:-:S03]  /*c8950*/  LOP3.LUT R84, R203, 0xffff, RZ, 0xc0, !PT ;  /* 0x0000ffffcb547812 */ /* 0x000fc600078ec0ff */
[----:B------:R-:W2:Y:S01]  /*c8960*/  LDL.LU R203, [R1+0x51a8] ;  /* 0x0051a80001cb7983 */ /* 0x000ea20000300800 */
[----:B------:R-:W-:Y:S02]  /*c8970*/  PRMT R82, R87, 0x3340, R0 ;  /* 0x0000334057527816 */ /* 0x000fe40000000000 */
[----:B------:R-:W-:-:S04]  /*c8980*/  PRMT R83, R85, 0x3340, R84 ;  /* 0x0000334055537816 */ /* 0x000fc80000000054 */
[----:B------:R-:W-:Y:S02]  /*c8990*/  PRMT R223, R83, 0x5410, R82 ;  /* 0x0000541053df7816 */ /* 0x000fe40000000052 */
[----:B------:R-:W-:Y:S02]  /*c89a0*/  SHF.R.U32.HI R82, RZ, 0x8, R86 ;  /* 0x00000008ff527819 */ /* 0x000fe40000011656 */
[----:B------:R-:W-:Y:S02]  /*c89b0*/  SHF.R.U32.HI R85, RZ, 0x8, R85 ;  /* 0x00000008ff557819 */ /* 0x000fe40000011655 */
[----:B------:R-:W-:Y:S02]  /*c89c0*/  SHF.R.U32.HI R83, RZ, 0x8, R84 ;  /* 0x00000008ff537819 */ /* 0x000fe40000011654 */
[----:B------:R-:W-:Y:S02]  /*c89d0*/  LOP3.LUT R84, R85, 0xffff, RZ, 0xc0, !PT ;  /* 0x0000ffff55547812 */ /* 0x000fe400078ec0ff */
[----:B---3--:R-:W-:-:S02]  /*c89e0*/  LOP3.LUT R86, R199, 0xffff, RZ, 0xc0, !PT ;  /* 0x0000ffffc7567812 */ /* 0x008fc400078ec0ff */
        /* <DEDUP_REMOVED lines=14> */
[----:B------:R-:W-:Y:S02]  /*c8ad0*/  SHF.R.U32.HI R87, RZ, 0x8, R210 ;  /* 0x00000008ff577819 */ /* 0x000fe400000116d2 */
[----:B------:R-:W-:Y:S02]  /*c8ae0*/  SHF.R.U32.HI R86, RZ, 0x8, R211 ;  /* 0x00000008ff567819 */ /* 0x000fe400000116d3 */
[----:B------:R-:W-:Y:S02]  /*c8af0*/  LOP3.LUT R87, R87, 0xffff, RZ, 0xc0, !PT ;  /* 0x0000ffff57577812 */ /* 0x000fe400078ec0ff */
[----:B------:R-:W-:-:S02]  /*c8b00*/  LOP3.LUT R86, R86, 0xffff, RZ, 0xc0, !PT ;  /* 0x0000ffff56567812 */ /* 0x000fc400078ec0ff */
[----:B------:R-:W-:Y:S02]  /*c8b10*/  SHF.R.U32.HI R133, RZ, 0x8, R88 ;  /* 0x00000008ff857819 */ /* 0x000fe40000011658 */
[----:B------:R-:W-:Y:S02]  /*c8b20*/  PRMT R11, R87, 0x3340, R86 ;  /* 0x00003340570b7816 */ /* 0x000fe40000000056 */
[----:B------:R-:W-:Y:S02]  /*c8b30*/  SHF.R.U32.HI R87, RZ, 0x8, R206 ;  /* 0x00000008ff577819 */ /* 0x000fe400000116ce */
[----:B------:R-:W-:Y:S02]  /*c8b40*/  SHF.R.U32.HI R86, RZ, 0x8, R202 ;  /* 0x00000008ff567819 */ /* 0x000fe400000116ca */
[----:B------:R-:W-:Y:S02]  /*c8b50*/  SHF.R.U32.HI R88, RZ, 0x8, R203 ;  /* 0x00000008ff587819 */ /* 0x000fe400000116cb */
[----:B------:R-:W-:-:S02]  /*c8b60*/  LOP3.LUT R87, R87, 0xffff, RZ, 0xc0, !PT ;  /* 0x0000ffff57577812 */ /* 0x000fc400078ec0ff */
[----:B------:R-:W-:Y:S02]  /*c8b70*/  LOP3.LUT R86, R86, 0xffff, RZ, 0xc0, !PT ;  /* 0x0000ffff56567812 */ /* 0x000fe400078ec0ff */
[----:B------:R-:W-:Y:S02]  /*c8b80*/  LOP3.LUT R88, R88, 0xffff, RZ, 0xc0, !PT ;  /* 0x0000ffff58587812 */ /* 0x000fe400078ec0ff */
[----:B------:R-:W-:Y:S02]  /*c8b90*/  PRMT R246, R87, 0x3340, R86 ;  /* 0x0000334057f67816 */ /* 0x000fe40000000056 */
[----:B------:R-:W-:Y:S02]  /*c8ba0*/  PRMT R86, R88, 0x3340, R0 ;  /* 0x0000334058567816 */ /* 0x000fe40000000000 */
[----:B---3--:R-:W-:Y:S02]  /*c8bb0*/  SHF.R.U32.HI R88, RZ, 0x8, R199 ;  /* 0x00000008ff587819 */ /* 0x008fe400000116c7 */
[----:B------:R-:W3:Y:S01]  /*c8bc0*/  LDL.LU R199, [R1+0x4ed8] ;  /* 0x004ed80001c77983 */ /* 0x000ee20000300800 */
[----:B--2---:R-:W-:-:S03]  /*c8bd0*/  SHF.R.U32.HI R89, RZ, 0x8, R182 ;  /* 0x00000008ff597819 */ /* 0x004fc600000116b6 */
[----:B------:R-:W2:Y:S01]  /*c8be0*/  LDL.LU R182, [R1+0x4bfc] ;  /* 0x004bfc0001b67983 */ /* 0x000ea20000300800 */
[----:B----4-:R-:W-:-:S03]  /*c8bf0*/  SHF.R.U32.HI R87, RZ, 0x8, R215 ;  /* 0x00000008ff577819 */ /* 0x010fc600000116d7 */
[----:B------:R-:W4:Y:S01]  /*c8c00*/  LDL.LU R215, [R1+0x4bc8] ;  /* 0x004bc80001d77983 */ /* 0x000f220000300800 */
[----:B------:R-:W-:Y:S02]  /*c8c10*/  PRMT R111, R124, 0x5410, R111 ;  /* 0x000054107c6f7816 */ /* 0x000fe4000000006f */
[----:B------:R-:W-:Y:S02]  /*c8c20*/  PRMT R110, R123, 0x5410, R110 ;  /* 0x000054107b6e7816 */ /* 0x000fe4000000006e */
[----:B---3--:R-:W-:-:S05]  /*c8c30*/  PRMT R112, R199, 0x5410, R112 ;  /* 0x00005410c7707816 */ /* 0x008fca0000000070 */
[----:B------:R-:W-:Y:S04]  /*c8c40*/  STL [R1+0x4628], R112 ;  /* 0x0046287001007387 */ /* 0x000fe80000100800 */
[----:B------:R-:W-:Y:S04]  /*c8c50*/  STL [R1+0x1634], R111 ;  /* 0x0016346f01007387 */ /* 0x000fe80000100800 */
[----:B------:R-:W-:Y:S04]  /*c8c60*/  STL [R1+0xd74], R110 ;  /* 0x000d746e01007387 */ /* 0x000fe80000100800 */
[----:B------:R-:W3:Y:S01]  /*c8c70*/  LDL.LU R199, [R1+0x47c0] ;  /* 0x0047c00001c77983 */ /* 0x000ee20000300800 */
[----:B--2---:R-:W-:-:S03]  /*c8c80*/  PRMT R96, R182, 0x5410, R96 ;  /* 0x00005410b6607816 */ /* 0x004fc60000000060 */
[----:B------:R-:W2:Y:S01]  /*c8c90*/  LDL.LU R182, [R1+0x4bb8] ;  /* 0x004bb80001b67983 */ /* 0x000ea20000300800 */
[----:B------:R-:W-:Y:S02]  /*c8ca0*/  LOP3.LUT R95, R95, 0xffff, RZ, 0xc0, !PT ;  /* 0x0000ffff5f5f7812 */ /* 0x000fe400078ec0ff */
[----:B------:R-:W-:Y:S02]  /*c8cb0*/  LOP3.LUT R94, R94, 0xffff, RZ, 0xc0, !PT ;  /* 0x0000ffff5e5e7812 */ /* 0x000fe400078ec0ff */
[--C-:B------:R-:W-:Y:S02]  /*c8cc0*/  PRMT R95, R95, 0x3340, R0.reuse ;  /* 0x000033405f5f7816 */ /* 0x100fe40000000000 */
[----:B------:R-:W-:Y:S02]  /*c8cd0*/  PRMT R94, R94, 0x3340, R0 ;  /* 0x000033405e5e7816 */ /* 0x000fe40000000000 */
[----:B------:R-:W-:Y:S02]  /*c8ce0*/  PRMT R95, R121, 0x5410, R95 ;  /* 0x00005410795f7816 */ /* 0x000fe4000000005f */
[----:B----4-:R-:W-:Y:S01]  /*c8cf0*/  PRMT R94, R215, 0x5410, R94 ;  /* 0x00005410d75e7816 */ /* 0x010fe2000000005e */
[----:B------:R-:W-:Y:S04]  /*c8d00*/  STL [R1+0xd70], R96 ;  /* 0x000d706001007387 */ /* 0x000fe80000100800 */
[----:B------:R-:W-:Y:S04]  /*c8d10*/  STL [R1+0xd6c], R95 ;  /* 0x000d6c5f01007387 */ /* 0x000fe80000100800 */
[----:B------:R-:W-:Y:S01]  /*c8d20*/  STL [R1+0xd68], R94 ;  /* 0x000d685e01007387 */ /* 0x000fe20000100800 */
[----:B------:R-:W-:-:S03]  /*c8d30*/  LOP3.LUT R93, R93, 0xffff, RZ, 0xc0, !PT ;  /* 0x0000ffff5d5d7812 */ /* 0x000fc600078ec0ff */
[----:B------:R-:W4:Y:S01]  /*c8d40*/  LDL.LU R215, [R1+0x47b8] ;  /* 0x0047b80001d77983 */ /* 0x000f220000300800 */
[----:B------:R-:W-:Y:S02]  /*c8d50*/  PRMT R93, R93, 0x3340, R0 ;  /* 0x000033405d5d7816 */ /* 0x000fe40000000000 */
[----:B------:R-:W-:Y:S02]  /*c8d60*/  LOP3.LUT R88, R88, 0xffff, RZ, 0xc0, !PT ;  /* 0x0000ffff58587812 */ /* 0x000fe400078ec0ff */
[----:B------:R-:W-:Y:S02]  /*c8d70*/  LOP3.LUT R87, R87, 0xffff, RZ, 0xc0, !PT ;  /* 0x0000ffff57577812 */ /* 0x000fe400078ec0ff */
[----:B------:R-:W-:Y:S02]  /*c8d80*/  LOP3.LUT R196, R196, 0xffff, RZ, 0xc0, !PT ;  /* 0x0000ffffc4c47812 */ /* 0x000fe400078ec0ff */
[----:B------:R-:W-:Y:S02]  /*c8d90*/  LOP3.LUT R89, R89, 0xffff, RZ, 0xc0, !PT ;  /* 0x0000ffff59597812 */ /* 0x000fe400078ec0ff */
[----:B------:R-:W-:-:S02]  /*c8da0*/  PRMT R93, R117, 0x5410, R93 ;  /* 0x00005410755d7816 */ /* 0x000fc4000000005d */
[----:B------:R-:W-:Y:S02]  /*c8db0*/  PRMT R9, R88, 0x3340, R87 ;  /* 0x0000334058097816 */ /* 0x000fe40000000057 */
[--C-:B------:R-:W-:Y:S02]  /*c8dc0*/  PRMT R196, R196, 0x3340, R0.reuse ;  /* 0x00003340c4c47816 */ /* 0x100fe40000000000 */
[----:B------:R-:W-:Y:S01]  /*c8dd0*/  PRMT R87, R89, 0x3340, R0 ;  /* 0x0000334059577816 */ /* 0x000fe20000000000 */
[----:B------:R4:W-:Y:S01]  /*c8de0*/  STL [R1+0xd64], R93 ;  /* 0x000d645d01007387 */ /* 0x0009e20000100800 */
[----:B------:R-:W-:Y:S02]  /*c8df0*/  SHF.R.U32.HI R89, RZ, 0x8, R91 ;  /* 0x00000008ff597819 */ /* 0x000fe4000001165b */
[----:B------:R-:W-:Y:S02]  /*c8e00*/  SHF.R.U32.HI R91, RZ, 0x8, R114 ;  /* 0x00000008ff5b7819 */ /* 0x000fe40000011672 */
[----:B------:R-:W-:-:S02]  /*c8e10*/  SHF.R.U32.HI R117, RZ, 0x8, R183 ;  /* 0x00000008ff757819 */ /* 0x000fc400000116b7 */
[----:B------:R-:W3:Y:S01]  /*c8e20*/  LDL.LU R183, [R1+0x47c4] ;  /* 0x0047c40001b77983 */ /* 0x000ee20000300800 */
[----:B------:R-:W-:-:S03]  /*c8e30*/  SHF.R.U32.HI R114, RZ, 0x8, R179 ;  /* 0x00000008ff727819 */ /* 0x000fc600000116b3 */
[----:B------:R-:W3:Y:S01]  /*c8e40*/  LDL.LU R179, [R1+0x5188] ;  /* 0x0051880001b37983 */ /* 0x000ee20000300800 */
[----:B--2---:R-:W-:-:S03]  /*c8e50*/  PRMT R196, R182, 0x5410, R196 ;  /* 0x00005410b6c47816 */ /* 0x004fc600000000c4 */
[----:B------:R-:W2:Y:S01]  /*c8e60*/  LDL.LU R182, [R1+0x518c] ;  /* 0x00518c0001b67983 */ /* 0x000ea20000300800 */
[----:B------:R-:W-:Y:S02]  /*c8e70*/  LOP3.LUT R92, R92, 0xffff, RZ, 0xc0, !PT ;  /* 0x0000ffff5c5c7812 */ /* 0x000fe400078ec0ff */
[----:B------:R-:W-:Y:S02]  /*c8e80*/  LOP3.LUT R84, R84, 0xffff, RZ, 0xc0, !PT ;  /* 0x0000ffff54547812 */ /* 0x000fe400078ec0ff */
[----:B------:R-:W-:Y:S02]  /*c8e90*/  PRMT R92, R92, 0x3340, R0 ;  /* 0x000033405c5c7816 */ /* 0x000fe40000000000 */
[----:B------:R-:W-:Y:S02]  /*c8ea0*/  PRMT R242, R85, 0x3340, R84 ;  /* 0x0000334055f27816 */ /* 0x000fe40000000054 */
[----:B------:R-:W-:Y:S02]  /*c8eb0*/  SHF.R.U32.HI R85, RZ, 0x8, R166 ;  /* 0x00000008ff557819 */ /* 0x000fe400000116a6 */
[----:B------:R-:W-:-:S02]  /*c8ec0*/  SHF.R.U32.HI R84, RZ, 0x8, R212 ;  /* 0x00000008ff547819 */ /* 0x000fc400000116d4 */
[----:B------:R-:W-:Y:S02]  /*c8ed0*/  LOP3.LUT R85, R85, 0xffff, RZ, 0xc0, !PT ;  /* 0x0000ffff55557812 */ /* 0x000fe400078ec0ff */
[----:B------:R-:W-:Y:S02]  /*c8ee0*/  LOP3.LUT R84, R84, 0xffff, RZ, 0xc0, !PT ;  /* 0x0000ffff54547812 */ /* 0x000fe400078ec0ff */
[----:B----4-:R-:W-:Y:S02]  /*c8ef0*/  PRMT R93, R215, 0x5410, R92 ;  /* 0x00005410d75d7816 */ /* 0x010fe4000000005c */
[----:B------:R-:W-:-:S03]  /*c8f00*/  SHF.R.U32.HI R92, RZ, 0x8, R189 ;  /* 0x00000008ff5c7819 */ /* 0x000fc600000116bd */
[----:B------:R0:W-:Y:S01]  /*c8f10*/  STL [R1+0xd60], R93 ;  /* 0x000d605d01007387 */ /* 0x0001e20000100800 */
[----:B------:R-:W-:-:S03]  /*c8f20*/  PRMT R248, R85, 0x3340, R84 ;  /* 0x0000334055f87816 */ /* 0x000fc60000000054 */
[----:B------:R-:W4:Y:S01]  /*c8f30*/  LDL.LU R189, [R1+0x54f8] ;  /* 0x0054f80001bd7983 */ /* 0x000f220000300800 */
[----:B------:R-:W-:Y:S02]  /*c8f40*/  SHF.R.U32.HI R84, RZ, 0x8, R209 ;  /* 0x00000008ff547819 */ /* 0x000fe400000116d1 */
[----:B0-----:R-:W-:Y:S02]  /*c8f50*/  SHF.R.U32.HI R93, RZ, 0x8, R188 ;  /* 0x00000008ff5d7819 */ /* 0x001fe400000116bc */
[----:B------:R-:W4:Y:S01]  /*c8f60*/  LDL.LU R188, [R1+0x54f4] ;  /* 0x0054f40001bc7983 */ /* 0x000f220000300800 */
[----:B------:R-:W-:-:S03]  /*c8f70*/  SHF.R.U32.HI R85, RZ, 0x8, R208 ;  /* 0x00000008ff557819 */ /* 0x000fc600000116d0 */
[----:B------:R-:W4:Y:S04]  /*c8f80*/  LDL.LU R210, [R1+0x47bc] ;  /* 0x0047bc0001d27983 */ /* 0x000f280000300800 */
[----:B------:R-:W4:Y:S04]  /*c8f90*/  LDL.LU R211, [R1+0x47b4] ;  /* 0x0047b40001d37983 */ /* 0x000f280000300800 */
[----:B------:R-:W4:Y:S04]  /*c8fa0*/  LDL.LU R209, [R1+0x47b0] ;  /* 0x0047b00001d17983 */ /* 0x000f280000300800 */
[----:B------:R-:W4:Y:S01]  /*c8fb0*/  LDL.LU R208, [R1+0x477c] ;  /* 0x00477c0001d07983 */ /* 0x000f220000300800 */
[----:B--2---:R-:W-:-:S03]  /*c8fc0*/  SHF.R.U32.HI R96, RZ, 0x8, R182 ;  /* 0x00000008ff607819 */ /* 0x004fc600000116b6 */
[----:B------:R-:W2:Y:S01]  /*c8fd0*/  LDL.LU R182, [R1+0x4778] ;  /* 0x0047780001b67983 */ /* 0x000ea20000300800 */
[----:B------:R-:W-:Y:S02]  /*c8fe0*/  LOP3.LUT R197, R197, 0xffff, RZ, 0xc0, !PT ;  /* 0x0000ffffc5c57812 */ /* 0x000fe400078ec0ff */
[----:B------:R-:W-:Y:S01]  /*c8ff0*/  LOP3.LUT R198, R198, 0xffff, RZ, 0xc0, !PT ;  /* 0x0000ffffc6c67812 */ /* 0x000fe200078ec0ff */
[----:B------:R-:W2:Y:S01]  /*c9000*/  LDL.LU R206, [R1+0x4774] ;  /* 0x0047740001ce7983 */ /* 0x000ea20000300800 */
[----:B------:R-:W-:Y:S02]  /*c9010*/  PRMT R197, R197, 0x3340, R0 ;  /* 0x00003340c5c57816 */ /* 0x000fe40000000000 */
[----:B------:R-:W-:Y:S01]  /*c9020*/  SHF.R.U32.HI R110, RZ, 0x8, R172 ;  /* 0x00000008ff6e7819 */ /* 0x000fe200000116ac */
[----:B------:R-:W2:Y:S01]  /*c9030*/  LDL.LU R202, [R1+0xc] ;  /* 0x00000c0001ca7983 */ /* 0x000ea20000300800 */
[----:B------:R-:W-:-:S03]  /*c9040*/  SHF.R.U32.HI R94, RZ, 0x8, R173 ;  /* 0x00000008ff5e7819 */ /* 0x000fc600000116ad */
[----:B------:R-:W2:Y:S01]  /*c9050*/  LDL.LU R172, [R1+0x476c] ;  /* 0x00476c0001ac7983 */ /* 0x000ea20000300800 */
[----:B------:R-:W-:Y:S02]  /*c9060*/  PRMT R198, R198, 0x3340, R0 ;  /* 0x00003340c6c67816 */ /* 0x000fe40000000000 */
[----:B---3--:R-:W-:Y:S01]  /*c9070*/  PRMT R197, R199, 0x5410, R197 ;  /* 0x00005410c7c57816 */ /* 0x008fe200000000c5 */
[----:B------:R-:W3:Y:S01]  /*c9080*/  LDL.LU R203, [R1+0x8] ;  /* 0x0000080001cb7983 */ /* 0x000ee20000300800 */
[----:B------:R-:W-:Y:S02]  /*c9090*/  SHF.R.U32.HI R88, RZ, 0x8, R90 ;  /* 0x00000008ff587819 */ /* 0x000fe4000001165a */
[----:B------:R-:W-:Y:S01]  /*c90a0*/  SHF.R.U32.HI R124, RZ, 0x8, R174 ;  /* 0x00000008ff7c7819 */ /* 0x000fe200000116ae */
[----:B------:R-:W3:Y:S01]  /*c90b0*/  LDL.LU R173, [R1+0x4768] ;  /* 0x0047680001ad7983 */ /* 0x000ee20000300800 */
[----:B------:R-:W-:Y:S02]  /*c90c0*/  SHF.R.U32.HI R90, RZ, 0x8, R113 ;  /* 0x00000008ff5a7819 */ /* 0x000fe40000011671 */
[----:B------:R-:W-:Y:S01]  /*c90d0*/  SHF.R.U32.HI R95, RZ, 0x8, R179 ;  /* 0x00000008ff5f7819 */ /* 0x000fe200000116b3 */
[----:B------:R-:W3:Y:S01]  /*c90e0*/  LDL.LU R199, [R1+0x4] ;  /* 0x0000040001c77983 */ /* 0x000ee20000300800 */
[----:B------:R-:W-:-:S03]  /*c90f0*/  SHF.R.U32.HI R113, RZ, 0x8, R171 ;  /* 0x00000008ff717819 */ /* 0x000fc600000116ab */
[----:B------:R-:W3:Y:S01]  /*c9100*/  LDL.LU R174, [R1+0x4764] ;  /* 0x0047640001ae7983 */ /* 0x000ee20000300800 */
[----:B------:R-:W-:Y:S02]  /*c9110*/  LOP3.LUT R204, R204, 0xffff, RZ, 0xc0, !PT ;  /* 0x0000ffffcccc7812 */ /* 0x000fe400078ec0ff */
[----:B------:R-:W-:Y:S01]  /*c9120*/  PRMT R198, R183, 0x5410, R198 ;  /* 0x00005410b7c67816 */ /* 0x000fe200000000c6 */
[----:B------:R-:W3:Y:S01]  /*c9130*/  LDL.LU R179, [R1] ;  /* 0x0000000001b37983 */ /* 0x000ee20000300800 */
[----:B------:R-:W-:-:S03]  /*c9140*/  LOP3.LUT R180, R180, 0xffff, RZ, 0xc0, !PT ;  /* 0x0000ffffb4b47812 */ /* 0x000fc600078ec0ff */
[----:B------:R-:W3:Y:S01]  /*c9150*/  LDL.LU R171, [R1+0x4760] ;  /* 0x0047600001ab7983 */ /* 0x000ee20000300800 */
[----:B------:R-:W-:Y:S02]  /*c9160*/  SHF.R.U32.HI R140, RZ, 0x8, R115 ;  /* 0x00000008ff8c7819 */ /* 0x000fe40000011673 */
[----:B------:R-:W-:Y:S01]  /*c9170*/  SHF.R.U32.HI R111, RZ, 0x8, R187 ;  /* 0x00000008ff6f7819 */ /* 0x000fe200000116bb */
[----:B------:R-:W3:Y:S01]  /*c9180*/  LDL.LU R183, [R1+0x4750] ;  /* 0x0047500001b77983 */ /* 0x000ee20000300800 */
[----:B------:R-:W-:Y:S02]  /*c9190*/  LOP3.LUT R190, R190, 0xffff, RZ, 0xc0, !PT ;  /* 0x0000ffffbebe7812 */ /* 0x000fe400078ec0ff */
[----:B------:R-:W-:Y:S01]  /*c91a0*/  SHF.R.U32.HI R115, RZ, 0x8, R195 ;  /* 0x00000008ff737819 */ /* 0x000fe200000116c3 */
[----:B------:R-:W3:Y:S01]  /*c91b0*/  LDL.LU R215, [R1+0x4744] ;  /* 0x0047440001d77983 */ /* 0x000ee20000300800 */
[----:B------:R-:W-:Y:S02]  /*c91c0*/  PRMT R204, R204, 0x3340, R0 ;  /* 0x00003340cccc7816 */ /* 0x000fe40000000000 */
[----:B------:R-:W-:Y:S01]  /*c91d0*/  SHF.R.U32.HI R112, RZ, 0x8, R191 ;  /* 0x00000008ff707819 */ /* 0x000fe200000116bf */
[----:B------:R-:W3:Y:S01]  /*c91e0*/  LDL.LU R187, [R1+0x4740] ;  /* 0x0047400001bb7983 */ /* 0x000ee20000300800 */
[----:B------:R-:W-:-:S03]  /*c91f0*/  LOP3.LUT R205, R205, 0xffff, RZ, 0xc0, !PT ;  /* 0x0000ffffcdcd7812 */ /* 0x000fc600078ec0ff */
[----:B------:R-:W3:Y:S01]  /*c9200*/  LDL.LU R195, [R1+0xd14] ;  /* 0x000d140001c37983 */ /* 0x000ee20000300800 */
[----:B------:R-:W-:-:S03]  /*c9210*/  PRMT R180, R180, 0x3340, R0 ;  /* 0x00003340b4b47816 */ /* 0x000fc60000000000 */
[----:B------:R-:W3:Y:S01]  /*c9220*/  LDL.LU R191, [R1+0xd0c] ;  /* 0x000d0c0001bf7983 */ /* 0x000ee20000300800 */
[----:B------:R-:W-:Y:S02]  /*c9230*/  PRMT R190, R190, 0x3340, R0 ;  /* 0x00003340bebe7816 */ /* 0x000fe40000000000 */
[----:B------:R-:W-:Y:S01]  /*c9240*/  SHF.R.U32.HI R123, RZ, 0x8, R161 ;  /* 0x00000008ff7b7819 */ /* 0x000fe200000116a1 */
[----:B------:R-:W3:Y:S01]  /*c9250*/  LDL.LU R163, [R1+0xd10] ;  /* 0x000d100001a37983 */ /* 0x000ee20000300800 */
[----:B------:R-:W-:Y:S02]  /*c9260*/  SHF.R.U32.HI R121, RZ, 0x8, R160 ;  /* 0x00000008ff797819 */ /* 0x000fe400000116a0 */
[----:B------:R-:W-:Y:S01]  /*c9270*/  PRMT R204, R120, 0x5410, R204 ;  /* 0x0000541078cc7816 */ /* 0x000fe200000000cc */
[----:B------:R-:W3:Y:S01]  /*c9280*/  LDL.LU R162, [R1+0xd08] ;  /* 0x000d080001a27983 */ /* 0x000ee20000300800 */
[----:B------:R-:W-:Y:S02]  /*c9290*/  PRMT R205, R205, 0x3340, R0 ;  /* 0x00003340cdcd7816 */ /* 0x000fe40000000000 */
[----:B------:R-:W-:Y:S01]  /*c92a0*/  SHF.R.U32.HI R120, RZ, 0x8, R159 ;  /* 0x00000008ff787819 */ /* 0x000fe2000001169f */
[----:B------:R-:W3:Y:S01]  /*c92b0*/  LDL.LU R161, [R1+0xd04] ;  /* 0x000d040001a17983 */ /* 0x000ee20000300800 */
[----:B----4-:R-:W-:-:S03]  /*c92c0*/  PRMT R180, R208, 0x5410, R180 ;  /* 0x00005410d0b47816 */ /* 0x010fc600000000b4 */
[----:B------:R-:W4:Y:S01]  /*c92d0*/  LDL.LU R160, [R1+0xcfc] ;  /* 0x000cfc0001a07983 */ /* 0x000f220000300800 */
[----:B------:R-:W-:Y:S02]  /*c92e0*/  LOP3.LUT R181, R181, 0xffff, RZ, 0xc0, !PT ;  /* 0x0000ffffb5b57812 */ /* 0x000fe400078ec0ff */
[----:B------:R-:W-:Y:S01]  /*c92f0*/  PRMT R190, R209, 0x5410, R190 ;  /* 0x00005410d1be7816 */ /* 0x000fe200000000be */
[----:B------:R-:W4:Y:S01]  /*c9300*/  LDL.LU R159, [R1+0xcf4] ;  /* 0x000cf400019f7983 */ /* 0x000f220000300800 */
[----:B------:R-:W-:-:S03]  /*c9310*/  PRMT R189, R211, 0x5410, R189 ;  /* 0x00005410d3bd7816 */ /* 0x000fc600000000bd */
[----:B------:R-:W4:Y:S01]  /*c9320*/  LDL.LU R208, [R1+0xcf8] ;  /* 0x000cf80001d07983 */ /* 0x000f220000300800 */
[----:B------:R-:W-:Y:S02]  /*c9330*/  PRMT R205, R118, 0x5410, R205 ;  /* 0x0000541076cd7816 */ /* 0x000fe400000000cd */
[----:B------:R-:W-:Y:S01]  /*c9340*/  PRMT R188, R210, 0x5410, R188 ;  /* 0x00005410d2bc7816 */ /* 0x000fe200000000bc */
[----:B------:R-:W4:Y:S01]  /*c9350*/  LDL.LU R209, [R1+0xcec] ;  /* 0x000cec0001d17983 */ /* 0x000f220000300800 */
[----:B------:R-:W-:-:S03]  /*c9360*/  SHF.R.U32.HI R118, RZ, 0x8, R201 ;  /* 0x00000008ff767819 */ /* 0x000fc600000116c9 */
[----:B------:R-:W4:Y:S01]  /*c9370*/  LDL.LU R211, [R1+0xce8] ;  /* 0x000ce80001d37983 */ /* 0x000f220000300800 */
[----:B------:R-:W-:-:S03]  /*c9380*/  PRMT R181, R181, 0x3340, R0 ;  /* 0x00003340b5b57816 */ /* 0x000fc60000000000 */
[----:B------:R-:W4:Y:S04]  /*c9390*/  LDL.LU R210, [R1+0xce4] ;  /* 0x000ce40001d27983 */ /* 0x000f280000300800 */
[----:B------:R-:W4:Y:S04]  /*c93a0*/  LDL.LU R201, [R1+0xcd4] ;  /* 0x000cd40001c97983 */ /* 0x000f280000300800 */
[----:B------:R-:W4:Y:S04]  /*c93b0*/  LDL.LU R212, [R1+0xcb0] ;  /* 0x000cb00001d47983 */ /* 0x000f280000300800 */
[----:B------:R-:W4:Y:S04]  /*c93c0*/  LDL.LU R164, [R1+0xcac] ;  /* 0x000cac0001a47983 */ /* 0x000f280000300800 */
[----:B------:R-:W4:Y:S04]  /*c93d0*/  LDL.LU R165, [R1+0xca8] ;  /* 0x000ca80001a57983 */ /* 0x000f280000300800 */
[----:B------:R-:W4:Y:S01]  /*c93e0*/  LDL.LU R166, [R1+0xca0] ;  /* 0x000ca00001a67983 */ /* 0x000f220000300800 */
[----:B--2---:R-:W-:-:S03]  /*c93f0*/  PRMT R181, R182, 0x5410, R181 ;  /* 0x00005410b6b57816 */ /* 0x004fc600000000b5 */
[----:B------:R-:W2:Y:S01]  /*c9400*/  LDL.LU R182, [R1+0x54f0] ;  /* 0x0054f00001b67983 */ /* 0x000ea20000300800 */
[----:B------:R-:W-:Y:S02]  /*c9410*/  PRMT R172, R172, 0x5410, R202 ;  /* 0x00005410acac7816 */ /* 0x000fe400000000ca */
[----:B---3--:R-:W-:Y:S02]  /*c9420*/  PRMT R173, R173, 0x5410, R203 ;  /* 0x00005410adad7816 */ /* 0x008fe400000000cb */
[----:B------:R-:W-:Y:S02]  /*c9430*/  PRMT R174, R174, 0x5410, R199 ;  /* 0x00005410aeae7816 */ /* 0x000fe400000000c7 */
[----:B------:R-:W-:Y:S02]  /*c9440*/  PRMT R171, R171, 0x5410, R179 ;  /* 0x00005410abab7816 */ /* 0x000fe400000000b3 */
[----:B--2---:R-:W-:Y:S02]  /*c9450*/  PRMT R182, R206, 0x5410, R182 ;  /* 0x00005410ceb67816 */ /* 0x004fe400000000b6 */
[----:B------:R-:W2:Y:S04]  /*c9460*/  LDL.LU R206, [R1+0x54ec] ;  /* 0x0054ec0001ce7983 */ /* 0x000ea80000300800 */
[----:B------:R-:W4:Y:S04]  /*c9470*/  LDL.LU R202, [R1+0x54e8] ;  /* 0x0054e80001ca7983 */ /* 0x000f280000300800 */
[----:B------:R-:W3:Y:S04]  /*c9480*/  LDL.LU R203, [R1+0x54e4] ;  /* 0x0054e40001cb7983 */ /* 0x000ee80000300800 */
[----:B------:R-:W2:Y:S04]  /*c9490*/  LDL.LU R199, [R1+0x54e0] ;  /* 0x0054e00001c77983 */ /* 0x000ea80000300800 */
[----:B------:R-:W4:Y:S02]  /*c94a0*/  LDL.LU R179, [R1+0x54dc] ;  /* 0x0054dc0001b37983 */ /* 0x000f240000300800 */
[----:B----4-:R-:W-:-:S02]  /*c94b0*/  PRMT R179, R183, 0x5410, R179 ;  /* 0x00005410b7b37816 */ /* 0x010fc400000000b3 */
[----:B------:R-:W4:Y:S02]  /*c94c0*/  LDL.LU R183, [R1+0x54d8] ;  /* 0x0054d80001b77983 */ /* 0x000f240000300800 */
[----:B----4-:R-:W-:Y:S02]  /*c94d0*/  PRMT R183, R215, 0x5410, R183 ;  /* 0x00005410d7b77816 */ /* 0x010fe400000000b7 */
[----:B------:R-:W4:Y:S02]  /*c94e0*/  LDL.LU R215, [R1+0x54d4] ;  /* 0x0054d40001d77983 */ /* 0x000f240000300800 */
[----:B----4-:R-:W-:Y:S02]  /*c94f0*/  PRMT R215, R187, 0x5410, R215 ;  /* 0x00005410bbd77816 */ /* 0x010fe400000000d7 */
[----:B------:R-:W4:Y:S04]  /*c9500*/  LDL.LU R187, [R1+0x54d0] ;  /* 0x0054d00001bb7983 */ /* 0x000f280000300800 */
[----:B------:R0:W-:Y:S04]  /*c9510*/  STL [R1+0xd5c], R215 ;  /* 0x000d5cd701007387 */ /* 0x0001e80000100800 */
[----:B0-----:R-:W3:Y:S01]  /*c9520*/  LDL R215, [R1+0x400] ;  /* 0x0004000001d77983 */ /* 0x001ee20000100800 */
[----:B----4-:R-:W-:-:S03]  /*c9530*/  PRMT R187, R195, 0x5410, R187 ;  /* 0x00005410c3bb7816 */ /* 0x010fc600000000bb */
[----:B------:R-:W4:Y:S01]  /*c9540*/  LDL.LU R195, [R1+0x54cc] ;  /* 0x0054cc0001c37983 */ /* 0x000f220000300800 */
[----:B------:R-:W-:Y:S02]  /*c9550*/  LOP3.LUT R207, R207, 0xffff, RZ, 0xc0, !PT ;  /* 0x0000ffffcfcf7812 */ /* 0x000fe400078ec0ff */
[----:B----4-:R-:W-:Y:S02]  /*c9560*/  PRMT R195, R191, 0x5410, R195 ;  /* 0x00005410bfc37816 */ /* 0x010fe400000000c3 */
[----:B------:R-:W4:Y:S01]  /*c9570*/  LDL.LU R191, [R1+0x54c8] ;  /* 0x0054c80001bf7983 */ /* 0x000f220000300800 */
[----:B------:R-:W-:Y:S02]  /*c9580*/  PRMT R207, R207, 0x3340, R0 ;  /* 0x00003340cfcf7816 */ /* 0x000fe40000000000 */
[----:B--2---:R-:W-:Y:S02]  /*c9590*/  PRMT R199, R162, 0x5410, R199 ;  /* 0x00005410a2c77816 */ /* 0x004fe400000000c7 */
[----:B---3--:R-:W-:-:S02]  /*c95a0*/  PRMT R203, R161, 0x5410, R203 ;  /* 0x00005410a1cb7816 */ /* 0x008fc400000000cb */
[----:B------:R-:W-:Y:S02]  /*c95b0*/  PRMT R202, R160, 0x5410, R202 ;  /* 0x00005410a0ca7816 */ /* 0x000fe400000000ca */
[----:B------:R-:W-:Y:S02]  /*c95c0*/  PRMT R206, R159, 0x5410, R206 ;  /* 0x000054109fce7816 */ /* 0x000fe400000000ce */
[----:B------:R-:W-:Y:S02]  /*c95d0*/  PRMT R207, R208, 0x5410, R207 ;  /* 0x00005410d0cf7816 */ /* 0x000fe400000000cf */
[----:B----4-:R-:W-:Y:S02]  /*c95e0*/  PRMT R191, R163, 0x5410, R191 ;  /* 0x00005410a3bf7816 */ /* 0x010fe400000000bf */
[----:B------:R-:W2:Y:S04]  /*c95f0*/  LDL.LU R163, [R1+0xc94] ;  /* 0x000c940001a37983 */ /* 0x000ea80000300800 */
[----:B------:R-:W3:Y:S04]  /*c9600*/  LDL.LU R162, [R1+0xc90] ;  /* 0x000c900001a27983 */ /* 0x000ee80000300800 */
[----:B------:R-:W4:Y:S04]  /*c9610*/  LDL.LU R161, [R1+0xc84] ;  /* 0x000c840001a17983 */ /* 0x000f280000300800 */
[----:B------:R-:W4:Y:S04]  /*c9620*/  LDL.LU R160, [R1+0xc8c] ;  /* 0x000c8c0001a07983 */ /* 0x000f280000300800 */
[----:B------:R-:W4:Y:S04]  /*c9630*/  LDL.LU R159, [R1+0xc80] ;  /* 0x000c8000019f7983 */ /* 0x000f280000300800 */
[----:B------:R-:W2:Y:S02]  /*c9640*/  LDL.LU R208, [R1+0x54c4] ;  /* 0x0054c40001d07983 */ /* 0x000ea40000300800 */
[----:B--2---:R-:W-:-:S02]  /*c9650*/  PRMT R208, R209, 0x5410, R208 ;  /* 0x00005410d1d07816 */ /* 0x004fc400000000d0 */
[----:B------:R-:W2:Y:S02]  /*c9660*/  LDL.LU R209, [R1+0x54c0] ;  /* 0x0054c00001d17983 */ /* 0x000ea40000300800 */
[----:B--2---:R-:W-:Y:S02]  /*c9670*/  PRMT R209, R211, 0x5410, R209 ;  /* 0x00005410d3d17816 */ /* 0x004fe400000000d1 */
[----:B------:R-:W2:Y:S02]  /*c9680*/  LDL.LU R211, [R1+0x54bc] ;  /* 0x0054bc0001d37983 */ /* 0x000ea40000300800 */
[----:B--2---:R-:W-:Y:S02]  /*c9690*/  PRMT R211, R210, 0x5410, R211 ;  /* 0x00005410d2d37816 */ /* 0x004fe400000000d3 */
[----:B------:R-:W2:Y:S02]  /*c96a0*/  LDL.LU R210, [R1+0x54b8] ;  /* 0x0054b80001d27983 */ /* 0x000ea40000300800 */
[----:B--2---:R-:W-:-:S02]  /*c96b0*/  PRMT R210, R201, 0x5410, R210 ;  /* 0x00005410c9d27816 */ /* 0x004fc400000000d2 */
[----:B------:R-:W2:Y:S01]  /*c96c0*/  LDL.LU R201, [R1+0x54b4] ;  /* 0x0054b40001c97983 */ /* 0x000ea20000300800 */
[----:B------:R-:W-:-:S04]  /*c96d0*/  LOP3.LUT R213, R213, 0xffff, RZ, 0xc0, !PT ;  /* 0x0000ffffd5d57812 */ /* 0x000fc800078ec0ff */
[----:B------:R-:W-:-:S04]  /*c96e0*/  PRMT R213, R213, 0x3340, R0 ;  /* 0x00003340d5d57816 */ /* 0x000fc80000000000 */
[----:B------:R-:W-:Y:S02]  /*c96f0*/  PRMT R213, R166, 0x5410, R213 ;  /* 0x00005410a6d57816 */ /* 0x000fe400000000d5 */
[----:B--2---:R-:W-:Y:S02]  /*c9700*/  PRMT R201, R212, 0x5410, R201 ;  /* 0x00005410d4c97816 */ /* 0x004fe400000000c9 */
[----:B------:R-:W2:Y:S04]  /*c9710*/  LDL.LU R212, [R1+0x54b0] ;  /* 0x0054b00001d47983 */ /* 0x000ea80000300800 */
[----:B------:R-:W-:Y:S04]  /*c9720*/  STL [R1+0xd58], R201 ;  /* 0x000d58c901007387 */ /* 0x000fe80000100800 */
[----:B------:R-:W2:Y:S01]  /*c9730*/  LDL.LU R166, [R1+0x404] ;  /* 0x0004040001a67983 */ /* 0x000ea20000300800 */
[----:B------:R-:W-:-:S02]  /*c9740*/  LOP3.LUT R176, R176, 0xffff, RZ, 0xc0, !PT ;  /* 0x0000ffffb0b07812 */ /* 0x000fc400078ec0ff */
[----:B------:R-:W-:Y:S02]  /*c9750*/  LOP3.LUT R214, R214, 0xffff, RZ, 0xc0, !PT ;  /* 0x0000ffffd6d67812 */ /* 0x000fe400078ec0ff */
[----:B------:R-:W-:Y:S02]  /*c9760*/  LOP3.LUT R175, R175, 0xffff, RZ, 0xc0, !PT ;  /* 0x0000ffffafaf7812 */ /* 0x000fe400078ec0ff */
[--C-:B------:R-:W-:Y:S02]  /*c9770*/  PRMT R176, R176, 0x3340, R0.reuse ;  /* 0x00003340b0b07816 */ /* 0x100fe40000000000 */
[----:B------:R-:W-:Y:S02]  /*c9780*/  LOP3.LUT R170, R170, 0xffff, RZ, 0xc0, !PT ;  /* 0x0000ffffaaaa7812 */ /* 0x000fe400078ec0ff */
[--C-:B------:R-:W-:Y:S02]  /*c9790*/  PRMT R214, R214, 0x3340, R0.reuse ;  /* 0x00003340d6d67816 */ /* 0x100fe40000000000 */
[----:B------:R-:W-:-:S02]  /*c97a0*/  PRMT R175, R175, 0x3340, R0 ;  /* 0x00003340afaf7816 */ /* 0x000fc40000000000 */
[----:B------:R-:W-:Y:S02]  /*c97b0*/  LOP3.LUT R169, R169, 0xffff, RZ, 0xc0, !PT ;  /* 0x0000ffffa9a97812 */ /* 0x000fe400078ec0ff */
[----:B------:R-:W-:Y:S02]  /*c97c0*/  PRMT R170, R170, 0x3340, R0 ;  /* 0x00003340aaaa7816 */ /* 0x000fe40000000000 */
[----:B------:R-:W-:Y:S02]  /*c97d0*/  LOP3.LUT R168, R168, 0xffff, RZ, 0xc0, !PT ;  /* 0x0000ffffa8a87812 */ /* 0x000fe400078ec0ff */
[----:B------:R-:W-:Y:S02]  /*c97e0*/  PRMT R176, R163, 0x5410, R176 ;  /* 0x00005410a3b07816 */ /* 0x000fe400000000b0 */
[----:B------:R-:W-:Y:S02]  /*c97f0*/  PRMT R214, R165, 0x5410, R214 ;  /* 0x00005410a5d67816 */ /* 0x000fe400000000d6 */
[----:B------:R-:W-:Y:S01]  /*c9800*/  PRMT R169, R169, 0x3340, R0 ;  /* 0x00003340a9a97816 */ /* 0x000fe20000000000 */
[----:B------:R-:W2:Y:S01]  /*c9810*/  LDL.LU R165, [R1+0x34c] ;  /* 0x00034c0001a57983 */ /* 0x000ea20000300800 */
[----:B---3--:R-:W-:-:S02]  /*c9820*/  PRMT R175, R162, 0x5410, R175 ;  /* 0x00005410a2af7816 */ /* 0x008fc400000000af */
[----:B------:R-:W-:Y:S02]  /*c9830*/  PRMT R168, R168, 0x3340, R0 ;  /* 0x00003340a8a87816 */ /* 0x000fe40000000000 */
[----:B----4-:R-:W-:Y:S02]  /*c9840*/  PRMT R170, R161, 0x5410, R170 ;  /* 0x00005410a1aa7816 */ /* 0x010fe400000000aa */
[----:B------:R-:W-:Y:S02]  /*c9850*/  PRMT R169, R160, 0x5410, R169 ;  /* 0x00005410a0a97816 */ /* 0x000fe400000000a9 */
[----:B------:R-:W-:Y:S02]  /*c9860*/  SHF.R.U32.HI R185, RZ, 0x8, R185 ;  /* 0x00000008ffb97819 */ /* 0x000fe400000116b9 */
[----:B------:R-:W-:Y:S02]  /*c9870*/  PRMT R168, R159, 0x5410, R168 ;  /* 0x000054109fa87816 */ /* 0x000fe400000000a8 */
[----:B------:R-:W-:-:S02]  /*c9880*/  LOP3.LUT R177, R177, 0xffff, RZ, 0xc0, !PT ;  /* 0x0000ffffb1b17812 */ /* 0x000fc400078ec0ff */
[----:B------:R-:W-:Y:S02]  /*c9890*/  LOP3.LUT R178, R178, 0xffff, RZ, 0xc0, !PT ;  /* 0x0000ffffb2b27812 */ /* 0x000fe400078ec0ff */
[----:B------:R-:W-:Y:S02]  /*c98a0*/  LOP3.LUT R184, R184, 0xffff, RZ, 0xc0, !PT ;  /* 0x0000ffffb8b87812 */ /* 0x000fe400078ec0ff */
[----:B------:R-:W-:Y:S02]  /*c98b0*/  LOP3.LUT R185, R185, 0xffff, RZ, 0xc0, !PT ;  /* 0x0000ffffb9b97812 */ /* 0x000fe400078ec0ff */
[----:B------:R-:W-:Y:S02]  /*c98c0*/  LOP3.LUT R186, R186, 0xffff, RZ, 0xc0, !PT ;  /* 0x0000ffffbaba7812 */ /* 0x000fe400078ec0ff */
[----:B------:R-:W-:Y:S02]  /*c98d0*/  PRMT R177, R177, 0x3340, R0 ;  /* 0x00003340b1b17816 */ /* 0x000fe40000000000 */
[----:B------:R-:W-:-:S02]  /*c98e0*/  LOP3.LUT R192, R192, 0xffff, RZ, 0xc0, !PT ;  /* 0x0000ffffc0c07812 */ /* 0x000fc400078ec0ff */
[--C-:B------:R-:W-:Y:S02]  /*c98f0*/  PRMT R178, R178, 0x3340, R0.reuse ;  /* 0x00003340b2b27816 */ /* 0x100fe40000000000 */
[----:B------:R-:W-:Y:S02]  /*c9900*/  LOP3.LUT R193, R193, 0xffff, RZ, 0xc0, !PT ;  /* 0x0000ffffc1c17812 */ /* 0x000fe400078ec0ff */
[--C-:B------:R-:W-:Y:S02]  /*c9910*/  PRMT R184, R184, 0x3340, R0.reuse ;  /* 0x00003340b8b87816 */ /* 0x100fe40000000000 */
[----:B------:R-:W-:Y:S02]  /*c9920*/  LOP3.LUT R194, R194, 0xffff, RZ, 0xc0, !PT ;  /* 0x0000ffffc2c27812 */ /* 0x000fe400078ec0ff */
[----:B------:R-:W-:Y:S02]  /*c9930*/  PRMT R185, R185, 0x3340, R0 ;  /* 0x00003340b9b97816 */ /* 0x000fe40000000000 */
[----:B------:R-:W-:-:S02]  /*c9940*/  LOP3.LUT R200, R200, 0xffff, RZ, 0xc0, !PT ;  /* 0x0000ffffc8c87812 */ /* 0x000fc400078ec0ff */
[--C-:B------:R-:W-:Y:S02]  /*c9950*/  PRMT R186, R186, 0x3340, R0.reuse ;  /* 0x00003340baba7816 */ /* 0x100fe40000000000 */
[--C-:B------:R-:W-:Y:S02]  /*c9960*/  PRMT R192, R192, 0x3340, R0.reuse ;  /* 0x00003340c0c07816 */ /* 0x100fe40000000000 */
[----:B------:R-:W-:Y:S02]  /*c9970*/  PRMT R23, R23, 0x5410, R177 ;  /* 0x0000541017177816 */ /* 0x000fe400000000b1 */
[----:B------:R-:W-:Y:S02]  /*c9980*/  PRMT R193, R193, 0x3340, R0 ;  /* 0x00003340c1c17816 */ /* 0x000fe40000000000 */
[----:B------:R-:W-:Y:S02]  /*c9990*/  PRMT R217, R217, 0x5410, R178 ;  /* 0x00005410d9d97816 */ /* 0x000fe400000000b2 */
[----:B------:R-:W-:-:S02]  /*c99a0*/  PRMT R194, R194, 0x3340, R0 ;  /* 0x00003340c2c27816 */ /* 0x000fc40000000000 */
        /* <DEDUP_REMOVED lines=8> */
[----:B------:R-:W-:Y:S02]  /*c9a30*/  PRMT R233, R233, 0x5410, R194 ;  /* 0x00005410e9e97816 */ /* 0x000fe400000000c2 */
[----:B------:R-:W-:Y:S02]  /*c9a40*/  PRMT R239, R239, 0x5410, R200 ;  /* 0x00005410efef7816 */ /* 0x000fe400000000c8 */
[----:B--2---:R-:W-:Y:S02]  /*c9a50*/  PRMT R212, R164, 0x5410, R212 ;  /* 0x00005410a4d47816 */ /* 0x004fe400000000d4 */
[----:B------:R-:W2:Y:S04]  /*c9a60*/  LDL.LU R164, [R1+0x340] ;  /* 0x0003400001a47983 */ /* 0x000ea80000300800 */
[----:B------:R-:W3:Y:S04]  /*c9a70*/  LDL.LU R163, [R1+0x344] ;  /* 0x0003440001a37983 */ /* 0x000ee80000300800 */
[----:B------:R-:W-:Y:S04]  /*c9a80*/  STL [R1+0xd50], R176 ;  /* 0x000d50b001007387 */ /* 0x000fe80000100800 */
[----:B------:R-:W4:Y:S04]  /*c9a90*/  LDL.LU R162, [R1+0x33c] ;  /* 0x00033c0001a27983 */ /* 0x000f280000300800 */
[----:B------:R-:W-:Y:S04]  /*c9aa0*/  STL [R1+0xd44], R175 ;  /* 0x000d44af01007387 */ /* 0x000fe80000100800 */
[----:B------:R-:W4:Y:S04]  /*c9ab0*/  LDL.LU R161, [R1+0x338] ;  /* 0x0003380001a17983 */ /* 0x000f280000300800 */
[----:B------:R-:W-:Y:S04]  /*c9ac0*/  STL [R1+0xd48], R170 ;  /* 0x000d48aa01007387 */ /* 0x000fe80000100800 */
[----:B------:R-:W4:Y:S04]  /*c9ad0*/  LDL.LU R160, [R1+0x334] ;  /* 0x0003340001a07983 */ /* 0x000f280000300800 */
[----:B------:R-:W-:Y:S04]  /*c9ae0*/  STL [R1+0xd40], R169 ;  /* 0x000d40a901007387 */ /* 0x000fe80000100800 */
[----:B------:R-:W4:Y:S04]  /*c9af0*/  LDL.LU R159, [R1+0x330] ;  /* 0x00033000019f7983 */ /* 0x000f280000300800 */
[----:B------:R0:W-:Y:S04]  /*c9b00*/  STL [R1+0xd34], R168 ;  /* 0x000d34a801007387 */ /* 0x0001e80000100800 */
[----:B0-----:R-:W4:Y:S04]  /*c9b10*/  LDL.LU R168, [R1+0x240] ;  /* 0x0002400001a87983 */ /* 0x001f280000300800 */
        /* <DEDUP_REMOVED lines=10> */
[----:B------:R-:W-:-:S03]  /*c9bc0*/  PRMT R167, R166, 0x5410, R167 ;  /* 0x00005410a6a77816 */ /* 0x000fc600000000a7 */
[----:B------:R-:W4:Y:S04]  /*c9bd0*/  LDL.LU R193, [R1+0x20c] ;  /* 0x00020c0001c17983 */ /* 0x000f280000300800 */
[----:B------:R-:W4:Y:S04]  /*c9be0*/  LDL.LU R194, [R1+0x208] ;  /* 0x0002080001c27983 */ /* 0x000f280000300800 */
[----:B------:R-:W4:Y:S04]  /*c9bf0*/  LDL.LU R200, [R1+0x200] ;  /* 0x0002000001c87983 */ /* 0x000f280000300800 */
[----:B------:R-:W4:Y:S04]  /*c9c00*/  LDL.LU R201, [R1+0x204] ;  /* 0x0002040001c97983 */ /* 0x000f280000300800 */
[----:B------:R-:W2:Y:S04]  /*c9c10*/  LDL.LU R166, [R1+0x54ac] ;  /* 0x0054ac0001a67983 */ /* 0x000ea80000300800 */
[----:B------:R0:W-:Y:S04]  /*c9c20*/  STL [R1+0xd38], R167 ;  /* 0x000d38a701007387 */ /* 0x0001e80000100800 */
[----:B0-----:R-:W4:Y:S01]  /*c9c30*/  LDL.LU R167, [R1+0x248] ;  /* 0x0002480001a77983 */ /* 0x001f220000300800 */
[----:B--2---:R-:W-:-:S03]  /*c9c40*/  PRMT R166, R165, 0x5410, R166 ;  /* 0x00005410a5a67816 */ /* 0x004fc600000000a6 */
[----:B------:R-:W2:Y:S04]  /*c9c50*/  LDL.LU R165, [R1+0x54a8] ;  /* 0x0054a80001a57983 */ /* 0x000ea80000300800 */
[----:B------:R0:W-:Y:S04]  /*c9c60*/  STL [R1+0xd30], R166 ;  /* 0x000d30a601007387 */ /* 0x0001e80000100800 */
[----:B0-----:R-:W4:Y:S01]  /*c9c70*/  LDL.LU R166, [R1+0x244] ;  /* 0x0002440001a67983 */ /* 0x001f220000300800 */
[----:B--2---:R-:W-:-:S03]  /*c9c80*/  PRMT R165, R164, 0x5410, R165 ;  /* 0x00005410a4a57816 */ /* 0x004fc600000000a5 */
[----:B------:R-:W3:Y:S04]  /*c9c90*/  LDL.LU R164, [R1+0x54a4] ;  /* 0x0054a40001a47983 */ /* 0x000ee80000300800 */
[----:B------:R0:W-:Y:S04]  /*c9ca0*/  STL [R1+0xd24], R165 ;  /* 0x000d24a501007387 */ /* 0x0001e80000100800 */
[----:B0-----:R-:W2:Y:S01]  /*c9cb0*/  LDL.LU R165, [R1+0x24c] ;  /* 0x00024c0001a57983 */ /* 0x001ea20000300800 */
[----:B---3--:R-:W-:-:S03]  /*c9cc0*/  PRMT R164, R163, 0x5410, R164 ;  /* 0x00005410a3a47816 */ /* 0x008fc600000000a4 */
[----:B------:R-:W4:Y:S04]  /*c9cd0*/  LDL.LU R163, [R1+0x54a0] ;  /* 0x0054a00001a37983 */ /* 0x000f280000300800 */
[----:B------:R0:W-:Y:S04]  /*c9ce0*/  STL [R1+0xd20], R164 ;  /* 0x000d20a401007387 */ /* 0x0001e80000100800 */
[----:B0-----:R-:W3:Y:S01]  /*c9cf0*/  LDL.LU R164, [R1+0x250] ;  /* 0x0002500001a47983 */ /* 0x001ee20000300800 */
[----:B----4-:R-:W-:-:S03]  /*c9d00*/  PRMT R163, R162, 0x5410, R163 ;  /* 0x00005410a2a37816 */ /* 0x010fc600000000a3 */
[----:B------:R-:W4:Y:S04]  /*c9d10*/  LDL.LU R162, [R1+0x549c] ;  /* 0x00549c0001a27983 */ /* 0x000f280000300800 */
[----:B------:R0:W-:Y:S04]  /*c9d20*/  STL [R1+0xd1c], R163 ;  /* 0x000d1ca301007387 */ /* 0x0001e80000100800 */
[----:B0-----:R-:W2:Y:S01]  /*c9d30*/  LDL.LU R163, [R1+0x254] ;  /* 0x0002540001a37983 */ /* 0x001ea20000300800 */
[----:B----4-:R-:W-:-:S03]  /*c9d40*/  PRMT R162, R161, 0x5410, R162 ;  /* 0x00005410a1a27816 */ /* 0x010fc600000000a2 */
        /* <DEDUP_REMOVED lines=8> */
[----:B------:R-:W4:Y:S01]  /*c9dd0*/  LDL.LU R159, [R1+0x5490] ;  /* 0x00549000019f7983 */ /* 0x000f220000300800 */
        /* <DEDUP_REMOVED lines=10> */
[--C-:B------:R-:W-:Y:S02]  /*c9e80*/  PRMT R155, R155, 0x3340, R0.reuse ;  /* 0x000033409b9b7816 */ /* 0x100fe40000000000 */
[----:B------:R-:W-:-:S02]  /*c9e90*/  PRMT R154, R154, 0x3340, R0 ;  /* 0x000033409a9a7816 */ /* 0x000fc40000000000 */
[----:B---3--:R-:W-:Y:S02]  /*c9ea0*/  PRMT R158, R162, 0x5410, R158 ;  /* 0x00005410a29e7816 */ /* 0x008fe4000000009e */
[--C-:B------:R-:W-:Y:S02]  /*c9eb0*/  PRMT R153, R153, 0x3340, R0.reuse ;  /* 0x0000334099997816 */ /* 0x100fe40000000000 */
[----:B--2---:R-:W-:Y:S01]  /*c9ec0*/  PRMT R157, R163, 0x5410, R157 ;  /* 0x00005410a39d7816 */ /* 0x004fe2000000009d */
[----:B------:R-:W-:Y:S01]  /*c9ed0*/  STL [R1+0xd08], R160 ;  /* 0x000d08a001007387 */ /* 0x000fe20000100800 */
[----:B------:R-:W-:Y:S02]  /*c9ee0*/  PRMT R152, R152, 0x3340, R0 ;  /* 0x0000334098987816 */ /* 0x000fe40000000000 */
[----:B------:R-:W-:Y:S02]  /*c9ef0*/  LOP3.LUT R148, R148, 0xffff, RZ, 0xc0, !PT ;  /* 0x0000ffff94947812 */ /* 0x000fe400078ec0ff */
        /* <DEDUP_REMOVED lines=22> */
[----:B----4-:R-:W-:-:S05]  /*ca060*/  PRMT R159, R161, 0x5410, R159 ;  /* 0x00005410a19f7816 */ /* 0x010fca000000009f */
        /* <DEDUP_REMOVED lines=20> */
[----:B0-----:R-:W2:Y:S04]  /*ca1b0*/  LDL.LU R153, [R1+0x1fc] ;  /* 0x0001fc0001997983 */ /* 0x001ea80000300800 */
[----:B------:R-:W-:Y:S04]  /*ca1c0*/  STL [R1+0xc94], R108 ;  /* 0x000c946c01007387 */ /* 0x000fe80000100800 */
[----:B------:R-:W3:Y:S04]  /*ca1d0*/  LDL.LU R154, [R1+0x1f8] ;  /* 0x0001f800019a7983 */ /* 0x000ee80000300800 */
        /* <DEDUP_REMOVED lines=29> */
[----:B------:R-:W-:-:S04]  /*ca3b0*/  LOP3.LUT R24, R24, 0xffff, RZ, 0xc0, !PT ;  /* 0x0000ffff18187812 */ /* 0x000fc800078ec0ff */
[--C-:B------:R-:W-:Y:S02]  /*ca3c0*/  PRMT R24, R24, 0x3340, R0.reuse ;  /* 0x0000334018187816 */ /* 0x100fe40000000000 */
[----:B------:R-:W-:Y:S02]  /*ca3d0*/  LOP3.LUT R28, R28, 0xffff, RZ, 0xc0, !PT ;  /* 0x0000ffff1c1c7812 */ /* 0x000fe400078ec0ff */
[----:B------:R-:W-:Y:S02]  /*ca3e0*/  LOP3.LUT R29, R29, 0xffff, RZ, 0xc0, !PT ;  /* 0x0000ffff1d1d7812 */ /* 0x000fe400078ec0ff */
[--C-:B------:R-:W-:Y:S02]  /*ca3f0*/  PRMT R28, R28, 0x3340, R0.reuse ;  /* 0x000033401c1c7816 */ /* 0x100fe40000000000 */
[----:B------:R-:W-:Y:S02]  /*ca400*/  LOP3.LUT R31, R31, 0xffff, RZ, 0xc0, !PT ;  /* 0x0000ffff1f1f7812 */ /* 0x000fe400078ec0ff */
[----:B------:R-:W-:-:S02]  /*ca410*/  PRMT R29, R29, 0x3340, R0 ;  /* 0x000033401d1d7816 */ /* 0x000fc40000000000 */
[--C-:B------:R-:W-:Y:S02]  /*ca420*/  PRMT R30, R30, 0x3340, R0.reuse ;  /* 0x000033401e1e7816 */ /* 0x100fe40000000000 */
[--C-:B------:R-:W-:Y:S02]  /*ca430*/  PRMT R31, R31, 0x3340, R0.reuse ;  /* 0x000033401f1f7816 */ /* 0x100fe40000000000 */
[----:B------:R-:W-:Y:S02]  /*ca440*/  LOP3.LUT R32, R32, 0xffff, RZ, 0xc0, !PT ;  /* 0x0000ffff20207812 */ /* 0x000fe400078ec0ff */
[----:B------:R-:W-:Y:S02]  /*ca450*/  LOP3.LUT R34, R34, 0xffff, RZ, 0xc0, !PT ;  /* 0x0000ffff22227812 */ /* 0x000fe400078ec0ff */
[--C-:B------:R-:W-:Y:S02]  /*ca460*/  PRMT R32, R32, 0x3340, R0.reuse ;  /* 0x0000334020207816 */ /* 0x100fe40000000000 */
[----:B------:R-:W-:-:S02]  /*ca470*/  PRMT R34, R34, 0x3340, R0 ;  /* 0x0000334022227816 */ /* 0x000fc40000000000 */
[----:B------:R-:W-:Y:S02]  /*ca480*/  LOP3.LUT R35, R35, 0xffff, RZ, 0xc0, !PT ;  /* 0x0000ffff23237812 */ /* 0x000fe400078ec0ff */
[----:B------:R-:W-:Y:S02]  /*ca490*/  LOP3.LUT R36, R36, 0xffff, RZ, 0xc0, !PT ;  /* 0x0000ffff24247812 */ /* 0x000fe400078ec0ff */
[----:B------:R-:W-:Y:S02]  /*ca4a0*/  LOP3.LUT R37, R37, 0xffff, RZ, 0xc0, !PT ;  /* 0x0000ffff25257812 */ /* 0x000fe400078ec0ff */
[--C-:B------:R-:W-:Y:S02]  /*ca4b0*/  PRMT R35, R35, 0x3340, R0.reuse ;  /* 0x0000334023237816 */ /* 0x100fe40000000000 */
[--C-:B------:R-:W-:Y:S02]  /*ca4c0*/  PRMT R36, R36, 0x3340, R0.reuse ;  /* 0x0000334024247816 */ /* 0x100fe40000000000 */
[----:B------:R-:W-:-:S02]  /*ca4d0*/  PRMT R37, R37, 0x3340, R0 ;  /* 0x0000334025257816 */ /* 0x000fc40000000000 */
[----:B------:R-:W-:Y:S02]  /*ca4e0*/  LOP3.LUT R39, R39, 0xffff, RZ, 0xc0, !PT ;  /* 0x0000ffff27277812 */ /* 0x000fe400078ec0ff */
[----:B------:R-:W-:Y:S02]  /*ca4f0*/  LOP3.LUT R40, R40, 0xffff, RZ, 0xc0, !PT ;  /* 0x0000ffff28287812 */ /* 0x000fe400078ec0ff */
[--C-:B------:R-:W-:Y:S02]  /*ca500*/  PRMT R39, R39, 0x3340, R0.reuse ;  /* 0x0000334027277816 */ /* 0x100fe40000000000 */
[----:B------:R-:W-:Y:S02]  /*ca510*/  PRMT R40, R40, 0x3340, R0 ;  /* 0x0000334028287816 */ /* 0x000fe40000000000 */
[----:B------:R-:W-:-:S04]  /*ca520*/  LOP3.LUT R45, R45, 0xffff, RZ, 0xc0, !PT ;  /* 0x0000ffff2d2d7812 */ /* 0x000fc800078ec0ff */
[----:B------:R-:W-:Y:S02]  /*ca530*/  PRMT R45, R45, 0x3340, R0 ;  /* 0x000033402d2d7816 */ /* 0x000fe40000000000 */
[----:B--2---:R-:W-:Y:S02]  /*ca540*/  PRMT R107, R153, 0x5410, R106 ;  /* 0x00005410996b7816 */ /* 0x004fe4000000006a */
[----:B---3--:R-:W-:-:S03]  /*ca550*/  PRMT R106, R154, 0x5410, R105 ;  /* 0x000054109a6a7816 */ /* 0x008fc60000000069 */
[----:B------:R-:W-:Y:S01]  /*ca560*/  STL [R1+0xc8c], R107 ;  /* 0x000c8c6b01007387 */ /* 0x000fe20000100800 */
[----:B----4-:R-:W-:-:S03]  /*ca570*/  PRMT R105, R155, 0x5410, R104 ;  /* 0x000054109b697816 */ /* 0x010fc60000000068 */
[----:B------:R-:W-:Y:S01]  /*ca580*/  STL [R1+0xc80], R106 ;  /* 0x000c806a01007387 */ /* 0x000fe20000100800 */
[----:B------:R-:W-:-:S03]  /*ca590*/  PRMT R104, R156, 0x5410, R103 ;  /* 0x000054109c687816 */ /* 0x000fc60000000067 */
        /* <DEDUP_REMOVED lines=18> */
[----:B------:R0:W-:Y:S01]  /*ca6c0*/  STL [R1+0x24c], R24 ;  /* 0x00024c1801007387 */ /* 0x0001e20000100800 */
[----:B------:R-:W-:-:S03]  /*ca6d0*/  PRMT R25, R166, 0x5410, R27 ;  /* 0x00005410a6197816 */ /* 0x000fc6000000001b */
[----:B------:R1:W-:Y:S01]  /*ca6e0*/  STL [R1+0x248], R26 ;  /* 0x0002481a01007387 */ /* 0x0003e20000100800 */
[----:B0-----:R-:W-:-:S03]  /*ca6f0*/  PRMT R24, R167, 0x5410, R28 ;  /* 0x00005410a7187816 */ /* 0x001fc6000000001c */
[----:B------:R0:W-:Y:S01]  /*ca700*/  STL [R1+0x244], R25 ;  /* 0x0002441901007387 */ /* 0x0001e20000100800 */
[----:B-1----:R-:W-:-:S03]  /*ca710*/  PRMT R26, R168, 0x5410, R29 ;  /* 0x00005410a81a7816 */ /* 0x002fc6000000001d */
[----:B------:R1:W-:Y:S01]  /*ca720*/  STL [R1+0x240], R24 ;  /* 0x0002401801007387 */ /* 0x0003e20000100800 */
[----:B0-----:R-:W-:-:S03]  /*ca730*/  PRMT R25, R169, 0x5410, R30 ;  /* 0x00005410a9197816 */ /* 0x001fc6000000001e */
[----:B------:R0:W-:Y:S01]  /*ca740*/  STL [R1+0x23c], R26 ;  /* 0x00023c1a01007387 */ /* 0x0001e20000100800 */
[----:B-1----:R-:W-:-:S03]  /*ca750*/  PRMT R24, R170, 0x5410, R31 ;  /* 0x00005410aa187816 */ /* 0x002fc6000000001f */
[----:B------:R1:W-:Y:S04]  /*ca760*/  STL [R1+0x238], R25 ;  /* 0x0002381901007387 */ /* 0x0003e80000100800 */
[----:B------:R2:W-:Y:S01]  /*ca770*/  STL [R1+0x234], R24 ;  /* 0x0002341801007387 */ /* 0x0005e20000100800 */
[----:B0-----:R-:W-:Y:S02]  /*ca780*/  PRMT R26, R175, 0x5410, R32 ;  /* 0x00005410af1a7816 */ /* 0x001fe40000000020 */
[----:B-1----:R-:W-:-:S03]  /*ca790*/  PRMT R25, R176, 0x5410, R33 ;  /* 0x00005410b0197816 */ /* 0x002fc60000000021 */
[----:B------:R0:W-:Y:S01]  /*ca7a0*/  STL [R1+0x22c], R26 ;  /* 0x00022c1a01007387 */ /* 0x0001e20000100800 */
[----:B--2---:R-:W-:-:S03]  /*ca7b0*/  PRMT R24, R177, 0x5410, R34 ;  /* 0x00005410b1187816 */ /* 0x004fc60000000022 */
        /* <DEDUP_REMOVED lines=10> */
[----:B------:R-:W-:Y:S01]  /*ca860*/  STL [R1+0x210], R26 ;  /* 0x0002101a01007387 */ /* 0x000fe20000100800 */
[----:B--2---:R-:W-:-:S03]  /*ca870*/  PRMT R24, R193, 0x5410, R40 ;  /* 0x00005410c1187816 */ /* 0x004fc60000000028 */
[----:B------:R-:W-:Y:S04]  /*ca880*/  STL [R1+0x20c], R25 ;  /* 0x00020c1901007387 */ /* 0x000fe80000100800 */
[----:B------:R0:W-:Y:S04]  /*ca890*/  STL [R1+0x208], R24 ;  /* 0x0002081801007387 */ /* 0x0001e80000100800 */
        /* <DEDUP_REMOVED lines=18> */
[----:B------:R-:W4:Y:S04]  /*ca9c0*/  LDL.LU R175, [R1+0xc0] ;  /* 0x0000c00001af7983 */ /* 0x000f280000300800 */
[----:B------:R-:W3:Y:S04]  /*ca9d0*/  LDL.LU R176, [R1+0xb8] ;  /* 0x0000b80001b07983 */ /* 0x000ee80000300800 */
[----:B------:R-:W3:Y:S04]  /*ca9e0*/  LDL.LU R177, [R1+0xa4] ;  /* 0x0000a40001b17983 */ /* 0x000ee80000300800 */
[----:B------:R-:W3:Y:S04]  /*ca9f0*/  LDL.LU R178, [R1+0xa8] ;  /* 0x0000a80001b27983 */ /* 0x000ee80000300800 */
[----:B------:R-:W2:Y:S04]  /*caa00*/  LDL.LU R184, [R1+0xa0] ;  /* 0x0000a00001b87983 */ /* 0x000ea80000300800 */
[----:B------:R-:W4:Y:S04]  /*caa10*/  LDL.LU R185, [R1+0x8c] ;  /* 0x00008c0001b97983 */ /* 0x000f280000300800 */
[----:B------:R-:W3:Y:S04]  /*caa20*/  LDL.LU R186, [R1+0x88] ;  /* 0x0000880001ba7983 */ /* 0x000ee80000300800 */
[----:B------:R-:W3:Y:S01]  /*caa30*/  LDL.LU R192, [R1+0x84] ;  /* 0x0000840001c07983 */ /* 0x000ee20000300800 */
[----:B------:R-:W-:-:S02]  /*caa40*/  PRMT R41, R194, 0x5410, R41 ;  /* 0x00005410c2297816 */ /* 0x000fc40000000029 */
[----:B------:R-:W-:Y:S01]  /*caa50*/  PRMT R45, R200, 0x5410, R45 ;  /* 0x00005410c82d7816 */ /* 0x000fe2000000002d */
[----:B------:R-:W3:Y:S01]  /*caa60*/  LDL.LU R193, [R1+0x80] ;  /* 0x0000800001c17983 */ /* 0x000ee20000300800 */
[----:B------:R-:W-:-:S03]  /*caa70*/  PRMT R43, R201, 0x5410, R43 ;  /* 0x00005410c92b7816 */ /* 0x000fc6000000002b */
[----:B------:R-:W3:Y:S04]  /*caa80*/  LDL.LU R194, [R1+0x7c] ;  /* 0x00007c0001c27983 */ /* 0x000ee80000300800 */
[----:B------:R-:W3:Y:S04]  /*caa90*/  LDL.LU R200, [R1+0x68] ;  /* 0x0000680001c87983 */ /* 0x000ee80000300800 */
[----:B------:R-:W3:Y:S01]  /*caaa0*/  LDL.LU R201, [R1+0x64] ;  /* 0x0000640001c97983 */ /* 0x000ee20000300800 */
[----:B------:R-:W-:Y:S02]  /*caab0*/  LOP3.LUT R71, R71, 0xffff, RZ, 0xc0, !PT ;  /* 0x0000ffff47477812 */ /* 0x000fe400078ec0ff */
[----:B------:R-:W-:-:S02]  /*caac0*/  LOP3.LUT R72, R72, 0xffff, RZ, 0xc0, !PT ;  /* 0x0000ffff48487812 */ /* 0x000fc400078ec0ff */
[----:B------:R-:W-:Y:S02]  /*caad0*/  LOP3.LUT R73, R73, 0xffff, RZ, 0xc0, !PT ;  /* 0x0000ffff49497812 */ /* 0x000fe400078ec0ff */
[----:B------:R-:W-:Y:S02]  /*caae0*/  LOP3.LUT R74, R74, 0xffff, RZ, 0xc0, !PT ;  /* 0x0000ffff4a4a7812 */ /* 0x000fe400078ec0ff */
[--C-:B------:R-:W-:Y:S02]  /*caaf0*/  PRMT R71, R71, 0x3340, R0.reuse ;  /* 0x0000334047477816 */ /* 0x100fe40000000000 */
[----:B------:R-:W-:Y:S02]  /*cab00*/  LOP3.LUT R75, R75, 0xffff, RZ, 0xc0, !PT ;  /* 0x0000ffff4b4b7812 */ /* 0x000fe400078ec0ff */
[----:B------:R-:W-:Y:S02]  /*cab10*/  LOP3.LUT R66, R66, 0xffff, RZ, 0xc0, !PT ;  /* 0x0000ffff42427812 */ /* 0x000fe400078ec0ff */
[----:B------:R-:W-:-:S02]  /*cab20*/  PRMT R72, R72, 0x3340, R0 ;  /* 0x0000334048487816 */ /* 0x000fc40000000000 */
[--C-:B------:R-:W-:Y:S02]  /*cab30*/  PRMT R73, R73, 0x3340, R0.reuse ;  /* 0x0000334049497816 */ /* 0x100fe40000000000 */
[--C-:B------:R-:W-:Y:S02]  /*cab40*/  PRMT R74, R74, 0x3340, R0.reuse ;  /* 0x000033404a4a7816 */ /* 0x100fe40000000000 */
[----:B------:R-:W-:Y:S02]  /*cab50*/  PRMT R32, R17, 0x5410, R7 ;  /* 0x0000541011207816 */ /* 0x000fe40000000007 */
[----:B------:R-:W-:Y:S01]  /*cab60*/  PRMT R75, R75, 0x3340, R0 ;  /* 0x000033404b4b7816 */ /* 0x000fe20000000000 */
[----:B------:R-:W3:Y:S01]  /*cab70*/  LDL.LU R17, [R1+0x548c] ;  /* 0x00548c0001117983 */ /* 0x000ee20000300800 */
[----:B------:R-:W-:Y:S02]  /*cab80*/  LOP3.LUT R76, R76, 0xffff, RZ, 0xc0, !PT ;  /* 0x0000ffff4c4c7812 */ /* 0x000fe400078ec0ff */
[----:B------:R-:W-:-:S02]  /*cab90*/  PRMT R71, R15, 0x5410, R71 ;  /* 0x000054100f477816 */ /* 0x000fc40000000047 */
[----:B------:R-:W-:Y:S01]  /*caba0*/  PRMT R66, R66, 0x3340, R0 ;  /* 0x0000334042427816 */ /* 0x000fe20000000000 */
[----:B------:R-:W3:Y:S01]  /*cabb0*/  LDL.LU R15, [R1+0x5488] ;  /* 0x00548800010f7983 */ /* 0x000ee20000300800 */
[----:B------:R-:W-:Y:S02]  /*cabc0*/  LOP3.LUT R77, R77, 0xffff, RZ, 0xc0, !PT ;  /* 0x0000ffff4d4d7812 */ /* 0x000fe400078ec0ff */
[----:B------:R-:W-:Y:S02]  /*cabd0*/  PRMT R72, R3, 0x5410, R72 ;  /* 0x0000541003487816 */ /* 0x000fe40000000048 */
[----:B------:R-:W3:Y:S01]  /*cabe0*/  LDL.LU R3, [R1+0x5484] ;  /* 0x0054840001037983 */ /* 0x000ee20000300800 */
[----:B------:R-:W-:Y:S02]  /*cabf0*/  PRMT R73, R216, 0x5410, R73 ;  /* 0x00005410d8497816 */ /* 0x000fe40000000049 */
[----:B------:R-:W-:Y:S01]  /*cac00*/  PRMT R74, R13, 0x5410, R74 ;  /* 0x000054100d4a7816 */ /* 0x000fe2000000004a */
[----:B------:R-:W3:Y:S01]  /*cac10*/  LDL.LU R216, [R1+0x5480] ;  /* 0x0054800001d87983 */ /* 0x000ee20000300800 */
[----:B------:R-:W-:-:S02]  /*cac20*/  LOP3.LUT R68, R68, 0xffff, RZ, 0xc0, !PT ;  /* 0x0000ffff44447812 */ /* 0x000fc400078ec0ff */
[--C-:B------:R-:W-:Y:S01]  /*cac30*/  PRMT R76, R76, 0x3340, R0.reuse ;  /* 0x000033404c4c7816 */ /* 0x100fe20000000000 */
[----:B------:R-:W3:Y:S01]  /*cac40*/  LDL.LU R13, [R1+0x547c] ;  /* 0x00547c00010d7983 */ /* 0x000ee20000300800 */
[----:B------:R-:W-:Y:S02]  /*cac50*/  PRMT R75, R2, 0x5410, R75 ;  /* 0x00005410024b7816 */ /* 0x000fe4000000004b */
[--C-:B------:R-:W-:Y:S01]  /*cac60*/  PRMT R77, R77, 0x3340, R0.reuse ;  /* 0x000033404d4d7816 */ /* 0x100fe20000000000 */
[----:B------:R-:W3:Y:S01]  /*cac70*/  LDL.LU R2, [R1+0x5478] ;  /* 0x0054780001027983 */ /* 0x000ee20000300800 */
[----:B------:R-:W-:Y:S02]  /*cac80*/  LOP3.LUT R81, R81, 0xffff, RZ, 0xc0, !PT ;  /* 0x0000ffff51517812 */ /* 0x000fe400078ec0ff */
[----:B------:R-:W-:Y:S02]  /*cac90*/  LOP3.LUT R142, R142, 0xffff, RZ, 0xc0, !PT ;  /* 0x0000ffff8e8e7812 */ /* 0x000fe400078ec0ff */
[----:B------:R-:W-:-:S02]  /*caca0*/  PRMT R68, R68, 0x3340, R0 ;  /* 0x0000334044447816 */ /* 0x000fc40000000000 */
[----:B------:R-:W-:Y:S02]  /*cacb0*/  LOP3.LUT R133, R133, 0xffff, RZ, 0xc0, !PT ;  /* 0x0000ffff85857812 */ /* 0x000fe400078ec0ff */
[----:B------:R-:W-:Y:S02]  /*cacc0*/  PRMT R76, R18, 0x5410, R76 ;  /* 0x00005410124c7816 */ /* 0x000fe4000000004c */
[----:B------:R-:W-:Y:S02]  /*cacd0*/  LOP3.LUT R82, R82, 0xffff, RZ, 0xc0, !PT ;  /* 0x0000ffff52527812 */ /* 0x000fe400078ec0ff */
[----:B------:R-:W-:Y:S02]  /*cace0*/  PRMT R77, R231, 0x5410, R77 ;  /* 0x00005410e74d7816 */ /* 0x000fe4000000004d */
        /* <DEDUP_REMOVED lines=12> */
[--C-:B------:R-:W-:Y:S02]  /*cadb0*/  PRMT R82, R82, 0x3340, R0.reuse ;  /* 0x0000334052527816 */ /* 0x100fe40000000000 */
[----:B------:R-:W-:-:S02]  /*cadc0*/  PRMT R4, R4, 0x3340, R0 ;  /* 0x0000334004047816 */ /* 0x000fc40000000000 */
[--C-:B------:R-:W-:Y:S02]  /*cadd0*/  PRMT R83, R83, 0x3340, R0.reuse ;  /* 0x0000334053537816 */ /* 0x100fe40000000000 */
[----:B------:R-:W-:Y:S02]  /*cade0*/  PRMT R81, R8, 0x5410, R81 ;  /* 0x0000541008517816 */ /* 0x000fe40000000051 */
[--C-:B------:R-:W-:Y:S02]  /*cadf0*/  PRMT R5, R5, 0x3340, R0.reuse ;  /* 0x0000334005057816 */ /* 0x100fe40000000000 */
[----:B------:R-:W-:Y:S02]  /*cae00*/  PRMT R84, R84, 0x3340, R0 ;  /* 0x0000334054547816 */ /* 0x000fe40000000000 */
[----:B------:R-:W-:Y:S02]  /*cae10*/  LOP3.LUT R88, R88, 0xffff, RZ, 0xc0, !PT ;  /* 0x0000ffff58587812 */ /* 0x000fe400078ec0ff */
[----:B------:R-:W-:-:S02]  /*cae20*/  PRMT R28, R244, 0x5410, R142 ;  /* 0x00005410f41c7816 */ /* 0x000fc4000000008e */
[--C-:B------:R-:W-:Y:S02]  /*cae30*/  PRMT R6, R6, 0x3340, R0.reuse ;  /* 0x0000334006067816 */ /* 0x100fe40000000000 */
[----:B------:R-:W-:Y:S02]  /*cae40*/  PRMT R85, R85, 0x3340, R0 ;  /* 0x0000334055557816 */ /* 0x000fe40000000000 */
[----:B------:R-:W-:Y:S02]  /*cae50*/  LOP3.LUT R89, R89, 0xffff, RZ, 0xc0, !PT ;  /* 0x0000ffff59597812 */ /* 0x000fe400078ec0ff */
[----:B------:R-:W-:Y:S02]  /*cae60*/  PRMT R133, R240, 0x5410, R133 ;  /* 0x00005410f0857816 */ /* 0x000fe40000000085 */
[----:B------:R-:W-:Y:S02]  /*cae70*/  LOP3.LUT R90, R90, 0xffff, RZ, 0xc0, !PT ;  /* 0x0000ffff5a5a7812 */ /* 0x000fe400078ec0ff */
[----:B------:R-:W-:-:S02]  /*cae80*/  PRMT R82, R237, 0x5410, R82 ;  /* 0x00005410ed527816 */ /* 0x000fc40000000052 */
[----:B------:R-:W-:Y:S02]  /*cae90*/  LOP3.LUT R91, R91, 0xffff, RZ, 0xc0, !PT ;  /* 0x0000ffff5b5b7812 */ /* 0x000fe400078ec0ff */
[----:B------:R-:W-:Y:S02]  /*caea0*/  PRMT R83, R234, 0x5410, R83 ;  /* 0x00005410ea537816 */ /* 0x000fe40000000053 */
[--C-:B------:R-:W-:Y:S02]  /*caeb0*/  PRMT R88, R88, 0x3340, R0.reuse ;  /* 0x0000334058587816 */ /* 0x100fe40000000000 */
[--C-:B------:R-:W-:Y:S02]  /*caec0*/  PRMT R89, R89, 0x3340, R0.reuse ;  /* 0x0000334059597816 */ /* 0x100fe40000000000 */
        /* <DEDUP_REMOVED lines=10> */
[----:B--2---:R-:W-:Y:S02]  /*caf70*/  PRMT R66, R184, 0x5410, R66 ;  /* 0x00005410b8427816 */ /* 0x004fe40000000042 */
[----:B------:R-:W2:Y:S01]  /*caf80*/  LDL.LU R184, [R1+0x16c] ;  /* 0x00016c0001b87983 */ /* 0x000ea20000300800 */
[----:B----4-:R-:W-:-:S03]  /*caf90*/  PRMT R65, R185, 0x5410, R65 ;  /* 0x00005410b9417816 */ /* 0x010fc60000000041 */
[----:B------:R-:W4:Y:S01]  /*cafa0*/  LDL.LU R185, [R1+0x17c] ;  /* 0x00017c0001b97983 */ /* 0x000f220000300800 */
[----:B---3--:R-:W-:-:S03]  /*cafb0*/  PRMT R70, R186, 0x5410, R70 ;  /* 0x00005410ba467816 */ /* 0x008fc60000000046 */
[----:B------:R-:W3:Y:S04]  /*cafc0*/  LDL.LU R186, [R1+0x1a4] ;  /* 0x0001a40001ba7983 */ /* 0x000ee80000300800 */
[----:B------:R-:W3:Y:S01]  /*cafd0*/  LDL.LU R18, [R1+0x5474] ;  /* 0x0054740001127983 */ /* 0x000ee20000300800 */
[----:B------:R-:W-:-:S03]  /*cafe0*/  PRMT R68, R192, 0x5410, R68 ;  /* 0x00005410c0447816 */ /* 0x000fc60000000044 */
[----:B------:R-:W3:Y:S01]  /*caff0*/  LDL.LU R231, [R1+0x5470] ;  /* 0x0054700001e77983 */ /* 0x000ee20000300800 */
[----:B------:R-:W-:-:S03]  /*cb000*/  IMAD.MOV.U32 R192, RZ, RZ, R215 ;  /* 0x000000ffffc07224 */ /* 0x000fc600078e00d7 */
[----:B------:R-:W3:Y:S04]  /*cb010*/  LDL.LU R225, [R1+0x546c] ;  /* 0x00546c0001e17983 */ /* 0x000ee80000300800 */
[----:B------:R-:W3:Y:S04]  /*cb020*/  LDL.LU R228, [R1+0x5468] ;  /* 0x0054680001e47983 */ /* 0x000ee80000300800 */
[----:B------:R-:W3:Y:S04]  /*cb030*/  LDL.LU R220, [R1+0x5464] ;  /* 0x0054640001dc7983 */ /* 0x000ee80000300800 */
[----:B------:R-:W3:Y:S01]  /*cb040*/  LDL.LU R215, [R1+0x1e8] ;  /* 0x0001e80001d77983 */ /* 0x000ee20000300800 */
[----:B------:R-:W-:-:S03]  /*cb050*/  PRMT R34, R194, 0x5410, R4 ;  /* 0x00005410c2227816 */ /* 0x000fc60000000004 */
[----:B------:R-:W2:Y:S01]  /*cb060*/  LDL.LU R8, [R1+0x5460] ;  /* 0x0054600001087983 */ /* 0x000ea20000300800 */
[----:B------:R-:W-:-:S03]  /*cb070*/  PRMT R35, R200, 0x5410, R5 ;  /* 0x00005410c8237816 */ /* 0x000fc60000000005 */
[----:B------:R-:W3:Y:S01]  /*cb080*/  LDL.LU R244, [R1+0x545c] ;  /* 0x00545c0001f47983 */ /* 0x000ee20000300800 */
[----:B------:R-:W-:-:S03]  /*cb090*/  PRMT R4, R11, 0x5410, R84 ;  /* 0x000054100b047816 */ /* 0x000fc60000000054 */
[----:B------:R-:W3:Y:S01]  /*cb0a0*/  LDL.LU R240, [R1+0x5458] ;  /* 0x0054580001f07983 */ /* 0x000ee20000300800 */
[----:B------:R-:W-:-:S03]  /*cb0b0*/  PRMT R33, R201, 0x5410, R6 ;  /* 0x00005410c9217816 */ /* 0x000fc60000000006 */
[----:B------:R-:W3:Y:S01]  /*cb0c0*/  LDL.LU R237, [R1+0x5454] ;  /* 0x0054540001ed7983 */ /* 0x000ee20000300800 */
[----:B------:R-:W-:-:S03]  /*cb0d0*/  PRMT R5, R248, 0x5410, R85 ;  /* 0x00005410f8057816 */ /* 0x000fc60000000055 */
[----:B------:R-:W3:Y:S01]  /*cb0e0*/  LDL.LU R234, [R1+0x5450] ;  /* 0x0054500001ea7983 */ /* 0x000ee20000300800 */
[----:B------:R-:W-:-:S03]  /*cb0f0*/  PRMT R6, R246, 0x5410, R86 ;  /* 0x00005410f6067816 */ /* 0x000fc60000000056 */
[----:B------:R-:W4:Y:S04]  /*cb100*/  LDL.LU R11, [R1+0x544c] ;  /* 0x00544c00010b7983 */ /* 0x000f280000300800 */
        /* <DEDUP_REMOVED lines=9> */
[----:B------:R-:W-:-:S02]  /*cb1a0*/  SHF.R.U32.HI R139, RZ, 0x8, R139 ;  /* 0x00000008ff8b7819 */ /* 0x000fc4000001168b */
[----:B------:R-:W-:Y:S02]  /*cb1b0*/  LOP3.LUT R69, R69, 0xffff, RZ, 0xc0, !PT ;  /* 0x0000ffff45457812 */ /* 0x000fe400078ec0ff */
[----:B------:R-:W-:Y:S02]  /*cb1c0*/  SHF.R.U32.HI R138, RZ, 0x8, R138 ;  /* 0x00000008ff8a7819 */ /* 0x000fe4000001168a */
[----:B------:R-:W-:Y:S02]  /*cb1d0*/  SHF.R.U32.HI R137, RZ, 0x8, R137 ;  /* 0x00000008ff897819 */ /* 0x000fe40000011689 */
[----:B------:R-:W-:Y:S02]  /*cb1e0*/  SHF.R.U32.HI R132, RZ, 0x8, R132 ;  /* 0x00000008ff847819 */ /* 0x000fe40000011684 */
[----:B------:R-:W-:Y:S02]  /*cb1f0*/  LOP3.LUT R139, R139, 0xffff, RZ, 0xc0, !PT ;  /* 0x0000ffff8b8b7812 */ /* 0x000fe400078ec0ff */
[----:B------:R-:W-:-:S02]  /*cb200*/  PRMT R69, R69, 0x3340, R0 ;  /* 0x0000334045457816 */ /* 0x000fc40000000000 */
[----:B------:R-:W-:Y:S02]  /*cb210*/  LOP3.LUT R138, R138, 0xffff, RZ, 0xc0, !PT ;  /* 0x0000ffff8a8a7812 */ /* 0x000fe400078ec0ff */
[----:B------:R-:W-:Y:S02]  /*cb220*/  LOP3.LUT R137, R137, 0xffff, RZ, 0xc0, !PT ;  /* 0x0000ffff89897812 */ /* 0x000fe400078ec0ff */
[----:B------:R-:W-:Y:S02]  /*cb230*/  LOP3.LUT R132, R132, 0xffff, RZ, 0xc0, !PT ;  /* 0x0000ffff84847812 */ /* 0x000fe400078ec0ff */
[--C-:B------:R-:W-:Y:S02]  /*cb240*/  PRMT R139, R139, 0x3340, R0.reuse ;  /* 0x000033408b8b7816 */ /* 0x100fe40000000000 */
[----:B------:R-:W-:Y:S02]  /*cb250*/  PRMT R138, R138, 0x3340, R0 ;  /* 0x000033408a8a7816 */ /* 0x000fe40000000000 */
[----:B------:R-:W-:-:S02]  /*cb260*/  PRMT R69, R193, 0x5410, R69 ;  /* 0x00005410c1457816 */ /* 0x000fc40000000045 */
[--C-:B------:R-:W-:Y:S01]  /*cb270*/  PRMT R137, R137, 0x3340, R0.reuse ;  /* 0x0000334089897816 */ /* 0x100fe20000000000 */
[----:B------:R-:W3:Y:S01]  /*cb280*/  LDL.LU R193, [R1+0x278] ;  /* 0x0002780001c17983 */ /* 0x000ee20000300800 */
[----:B------:R-:W-:-:S03]  /*cb290*/  PRMT R132, R132, 0x3340, R0 ;  /* 0x0000334084847816 */ /* 0x000fc60000000000 */
[----:B------:R-:W3:Y:S01]  /*cb2a0*/  LDL.LU R200, [R1+0x28c] ;  /* 0x00028c0001c87983 */ /* 0x000ee20000300800 */
[----:B------:R-:W-:-:S03]  /*cb2b0*/  PRMT R64, R175, 0x5410, R64 ;  /* 0x00005410af407816 */ /* 0x000fc60000000040 */
[----:B------:R-:W3:Y:S01]  /*cb2c0*/  LDL.LU R201, [R1+0x2a0] ;  /* 0x0002a00001c97983 */ /* 0x000ee20000300800 */
[----:B--2---:R-:W-:-:S03]  /*cb2d0*/  PRMT R139, R8, 0x5410, R139 ;  /* 0x00005410088b7816 */ /* 0x004fc6000000008b */
[----:B------:R-:W2:Y:S01]  /*cb2e0*/  LDL.LU R8, [R1+0x5428] ;  /* 0x0054280001087983 */ /* 0x000ea20000300800 */
[----:B----4-:R-:W-:-:S03]  /*cb2f0*/  PRMT R138, R11, 0x5410, R138 ;  /* 0x000054100b8a7816 */ /* 0x010fc6000000008a */
[----:B------:R-:W4:Y:S01]  /*cb300*/  LDL.LU R11, [R1+0x5424] ;  /* 0x00542400010b7983 */ /* 0x000f220000300800 */
[----:B---3--:R-:W-:-:S03]  /*cb310*/  PRMT R137, R241, 0x5410, R137 ;  /* 0x00005410f1897816 */ /* 0x008fc60000000089 */
[----:B------:R-:W3:Y:S01]  /*cb320*/  LDL.LU R241, [R1+0x5420] ;  /* 0x0054200001f17983 */ /* 0x000ee20000300800 */
[----:B------:R-:W-:-:S03]  /*cb330*/  PRMT R175, R222, 0x5410, R132 ;  /* 0x00005410deaf7816 */ /* 0x000fc60000000084 */
[----:B------:R-:W0:Y:S01]  /*cb340*/  LDL.LU R222, [R1+0x541c] ;  /* 0x00541c0001de7983 */ /* 0x000e220000300800 */
[----:B------:R-:W-:Y:S02]  /*cb350*/  LOP3.LUT R49, R49, 0xffff, RZ, 0xc0, !PT ;  /* 0x0000ffff31317812 */ /* 0x000fe400078ec0ff */
[----:B------:R-:W-:Y:S02]  /*cb360*/  LOP3.LUT R50, R50, 0xffff, RZ, 0xc0, !PT ;  /* 0x0000ffff32327812 */ /* 0x000fe400078ec0ff */
[----:B------:R-:W-:Y:S02]  /*cb370*/  LOP3.LUT R54, R54, 0xffff, RZ, 0xc0, !PT ;  /* 0x0000ffff36367812 */ /* 0x000fe400078ec0ff */
[----:B------:R-:W-:Y:S02]  /*cb380*/  LOP3.LUT R53, R53, 0xffff, RZ, 0xc0, !PT ;  /* 0x0000ffff35357812 */ /* 0x000fe400078ec0ff */
[--C-:B------:R-:W-:Y:S02]  /*cb390*/  PRMT R49, R49, 0x3340, R0.reuse ;  /* 0x0000334031317816 */ /* 0x100fe40000000000 */
[----:B------:R-:W-:-:S02]  /*cb3a0*/  PRMT R50, R50, 0x3340, R0 ;  /* 0x0000334032327816 */ /* 0x000fc40000000000 */
[----:B------:R-:W-:Y:S02]  /*cb3b0*/  SHF.R.U32.HI R130, RZ, 0x8, R130 ;  /* 0x00000008ff827819 */ /* 0x000fe40000011682 */
[--C-:B------:R-:W-:Y:S02]  /*cb3c0*/  PRMT R54, R54, 0x3340, R0.reuse ;  /* 0x0000334036367816 */ /* 0x100fe40000000000 */
[----:B------:R-:W-:Y:S02]  /*cb3d0*/  LOP3.LUT R57, R57, 0xffff, RZ, 0xc0, !PT ;  /* 0x0000ffff39397812 */ /* 0x000fe400078ec0ff */
[----:B------:R-:W-:Y:S02]  /*cb3e0*/  PRMT R53, R53, 0x3340, R0 ;  /* 0x0000334035357816 */ /* 0x000fe40000000000 */
[----:B------:R-:W-:Y:S02]  /*cb3f0*/  PRMT R51, R158, 0x5410, R51 ;  /* 0x000054109e337816 */ /* 0x000fe40000000033 */
[----:B------:R-:W-:Y:S01]  /*cb400*/  LOP3.LUT R61, R61, 0xffff, RZ, 0xc0, !PT ;  /* 0x0000ffff3d3d7812 */ /* 0x000fe200078ec0ff */
[----:B------:R-:W2:Y:S01]  /*cb410*/  LDL.LU R158, [R1+0x30c] ;  /* 0x00030c00019e7983 */ /* 0x000ea20000300800 */
[----:B------:R-:W-:-:S02]  /*cb420*/  PRMT R49, R159, 0x5410, R49 ;  /* 0x000054109f317816 */ /* 0x000fc40000000031 */
[----:B------:R-:W-:Y:S01]  /*cb430*/  PRMT R58, R58, 0x3340, R0 ;  /* 0x000033403a3a7816 */ /* 0x000fe20000000000 */
[----:B------:R-:W4:Y:S01]  /*cb440*/  LDL.LU R159, [R1+0x32c] ;  /* 0x00032c00019f7983 */ /* 0x000f220000300800 */
[----:B------:R-:W-:Y:S02]  /*cb450*/  LOP3.LUT R130, R130, 0xffff, RZ, 0xc0, !PT ;  /* 0x0000ffff82827812 */ /* 0x000fe400078ec0ff */
[----:B------:R-:W-:Y:S02]  /*cb460*/  PRMT R50, R160, 0x5410, R50 ;  /* 0x00005410a0327816 */ /* 0x000fe40000000032 */
[----:B------:R-:W-:Y:S01]  /*cb470*/  PRMT R57, R57, 0x3340, R0 ;  /* 0x0000334039397816 */ /* 0x000fe20000000000 */
[----:B------:R-:W3:Y:S01]  /*cb480*/  LDL.LU R160, [R1+0x348] ;  /* 0x0003480001a07983 */ /* 0x000ee20000300800 */
[----:B------:R-:W-:Y:S02]  /*cb490*/  PRMT R54, R161, 0x5410, R54 ;  /* 0x00005410a1367816 */ /* 0x000fe40000000036 */
        /* <DEDUP_REMOVED lines=10> */
[----:B------:R-:W4:Y:S01]  /*cb540*/  LDL.LU R164, [R1+0xce0] ;  /* 0x000ce00001a47983 */ /* 0x000f220000300800 */
[----:B------:R-:W-:-:S03]  /*cb550*/  PRMT R61, R168, 0x5410, R61 ;  /* 0x00005410a83d7816 */ /* 0x000fc6000000003d */
[----:B------:R-:W4:Y:S04]  /*cb560*/  LDL.LU R165, [R1+0xcf0] ;  /* 0x000cf00001a57983 */ /* 0x000f280000300800 */
[----:B------:R-:W4:Y:S04]  /*cb570*/  LDL.LU R166, [R1+0xd00] ;  /* 0x000d000001a67983 */ /* 0x000f280000300800 */
[----:B------:R-:W4:Y:S01]  /*cb580*/  LDL.LU R168, [R1+0x470c] ;  /* 0x00470c0001a87983 */ /* 0x000f220000300800 */
[----:B0-----:R-:W-:-:S03]  /*cb590*/  PRMT R24, R222, 0x5410, R130 ;  /* 0x00005410de187816 */ /* 0x001fc60000000082 */
[----:B------:R-:W2:Y:S01]  /*cb5a0*/  LDL.LU R222, [R1+0x5418] ;  /* 0x0054180001de7983 */ /* 0x000ea20000300800 */
[----:B------:R-:W-:Y:S02]  /*cb5b0*/  LOP3.LUT R59, R59, 0xffff, RZ, 0xc0, !PT ;  /* 0x0000ffff3b3b7812 */ /* 0x000fe400078ec0ff */
[----:B------:R-:W-:Y:S02]  /*cb5c0*/  SHF.R.U32.HI R136, RZ, 0x8, R136 ;  /* 0x00000008ff887819 */ /* 0x000fe40000011688 */
[----:B------:R-:W-:Y:S02]  /*cb5d0*/  SHF.R.U32.HI R129, RZ, 0x8, R129 ;  /* 0x00000008ff817819 */ /* 0x000fe40000011681 */
[----:B------:R-:W-:Y:S02]  /*cb5e0*/  SHF.R.U32.HI R135, RZ, 0x8, R135 ;  /* 0x00000008ff877819 */ /* 0x000fe40000011687 */
[----:B------:R-:W-:Y:S02]  /*cb5f0*/  SHF.R.U32.HI R128, RZ, 0x8, R128 ;  /* 0x00000008ff807819 */ /* 0x000fe40000011680 */
[----:B------:R-:W-:-:S02]  /*cb600*/  SHF.R.U32.HI R134, RZ, 0x8, R134 ;  /* 0x00000008ff867819 */ /* 0x000fc40000011686 */
[----:B------:R-:W-:Y:S02]  /*cb610*/  SHF.R.U32.HI R126, RZ, 0x8, R126 ;  /* 0x00000008ff7e7819 */ /* 0x000fe4000001167e */
[----:B------:R-:W-:Y:S02]  /*cb620*/  LOP3.LUT R62, R62, 0xffff, RZ, 0xc0, !PT ;  /* 0x0000ffff3e3e7812 */ /* 0x000fe400078ec0ff */
[----:B------:R-:W-:Y:S02]  /*cb630*/  PRMT R59, R59, 0x3340, R0 ;  /* 0x000033403b3b7816 */ /* 0x000fe40000000000 */
[----:B------:R-:W-:Y:S02]  /*cb640*/  LOP3.LUT R136, R136, 0xffff, RZ, 0xc0, !PT ;  /* 0x0000ffff88887812 */ /* 0x000fe400078ec0ff */
[----:B------:R-:W-:Y:S02]  /*cb650*/  LOP3.LUT R129, R129, 0xffff, RZ, 0xc0, !PT ;  /* 0x0000ffff81817812 */ /* 0x000fe400078ec0ff */
[----:B------:R-:W-:-:S02]  /*cb660*/  LOP3.LUT R135, R135, 0xffff, RZ, 0xc0, !PT ;  /* 0x0000ffff87877812 */ /* 0x000fc400078ec0ff */
[----:B------:R-:W-:Y:S02]  /*cb670*/  LOP3.LUT R128, R128, 0xffff, RZ, 0xc0, !PT ;  /* 0x0000ffff80807812 */ /* 0x000fe400078ec0ff */
[----:B------:R-:W-:Y:S02]  /*cb680*/  LOP3.LUT R134, R134, 0xffff, RZ, 0xc0, !PT ;  /* 0x0000ffff86867812 */ /* 0x000fe400078ec0ff */
[----:B------:R-:W-:Y:S02]  /*cb690*/  LOP3.LUT R126, R126, 0xffff, RZ, 0xc0, !PT ;  /* 0x0000ffff7e7e7812 */ /* 0x000fe400078ec0ff */
[--C-:B------:R-:W-:Y:S02]  /*cb6a0*/  PRMT R62, R62, 0x3340, R0.reuse ;  /* 0x000033403e3e7816 */ /* 0x100fe40000000000 */
[--C-:B------:R-:W-:Y:S02]  /*cb6b0*/  PRMT R136, R136, 0x3340, R0.reuse ;  /* 0x0000334088887816 */ /* 0x100fe40000000000 */
[----:B------:R-:W-:-:S02]  /*cb6c0*/  PRMT R129, R129, 0x3340, R0 ;  /* 0x0000334081817816 */ /* 0x000fc40000000000 */
[----:B------:R-:W-:Y:S02]  /*cb6d0*/  PRMT R59, R169, 0x5410, R59 ;  /* 0x00005410a93b7816 */ /* 0x000fe4000000003b */
[--C-:B------:R-:W-:Y:S01]  /*cb6e0*/  PRMT R135, R135, 0x3340, R0.reuse ;  /* 0x0000334087877816 */ /* 0x100fe20000000000 */
[----:B------:R-:W4:Y:S01]  /*cb6f0*/  LDL.LU R169, [R1+0x4770] ;  /* 0x0047700001a97983 */ /* 0x000f220000300800 */
[----:B------:R-:W-:Y:S02]  /*cb700*/  PRMT R128, R128, 0x3340, R0 ;  /* 0x0000334080807816 */ /* 0x000fe40000000000 */
[----:B------:R-:W-:Y:S02]  /*cb710*/  PRMT R60, R170, 0x5410, R60 ;  /* 0x00005410aa3c7816 */ /* 0x000fe4000000003c */
[--C-:B------:R-:W-:Y:S01]  /*cb720*/  PRMT R134, R134, 0x3340, R0.reuse ;  /* 0x0000334086867816 */ /* 0x100fe20000000000 */
[----:B------:R-:W4:Y:S01]  /*cb730*/  LDL.LU R170, [R1+0x47c8] ;  /* 0x0047c80001aa7983 */ /* 0x000f220000300800 */
[----:B------:R-:W-:-:S02]  /*cb740*/  PRMT R126, R126, 0x3340, R0 ;  /* 0x000033407e7e7816 */ /* 0x000fc40000000000 */
[----:B------:R-:W-:Y:S01]  /*cb750*/  LOP3.LUT R124, R124, 0xffff, RZ, 0xc0, !PT ;  /* 0x0000ffff7c7c7812 */ /* 0x000fe200078ec0ff */
[----:B------:R0:W-:Y:S01]  /*cb760*/  STL [R1+0x200], R24 ;  /* 0x0002001801007387 */ /* 0x0001e20000100800 */
[----:B------:R-:W-:Y:S02]  /*cb770*/  PRMT R62, R176, 0x5410, R62 ;  /* 0x00005410b03e7816 */ /* 0x000fe4000000003e */
[----:B------:R-:W-:Y:S01]  /*cb780*/  PRMT R136, R184, 0x5410, R136 ;  /* 0x00005410b8887816 */ /* 0x000fe20000000088 */
[----:B------:R-:W4:Y:S01]  /*cb790*/  LDL.LU R176, [R1+0x47cc] ;  /* 0x0047cc0001b07983 */ /* 0x000f220000300800 */
[----:B------:R-:W-:Y:S02]  /*cb7a0*/  PRMT R25, R194, 0x5410, R129 ;  /* 0x00005410c2197816 */ /* 0x000fe40000000081 */
[----:B------:R-:W-:Y:S01]  /*cb7b0*/  PRMT R135, R185, 0x5410, R135 ;  /* 0x00005410b9877816 */ /* 0x000fe20000000087 */
[----:B------:R-:W4:Y:S01]  /*cb7c0*/  LDL.LU R184, [R1+0x4c0c] ;  /* 0x004c0c0001b87983 */ /* 0x000f220000300800 */
[----:B------:R-:W-:-:S02]  /*cb7d0*/  PRMT R134, R186, 0x5410, R134 ;  /* 0x00005410ba867816 */ /* 0x000fc40000000086 */
[----:B0-----:R-:W-:Y:S01]  /*cb7e0*/  PRMT R24, R193, 0x5410, R128 ;  /* 0x00005410c1187816 */ /* 0x001fe20000000080 */
[----:B------:R-:W4:Y:S01]  /*cb7f0*/  LDL.LU R185, [R1+0x4c4c] ;  /* 0x004c4c0001b97983 */ /* 0x000f220000300800 */
[----:B------:R-:W-:Y:S02]  /*cb800*/  PRMT R26, R200, 0x5410, R126 ;  /* 0x00005410c81a7816 */ /* 0x000fe4000000007e */
[----:B------:R-:W-:Y:S01]  /*cb810*/  PRMT R124, R124, 0x3340, R0 ;  /* 0x000033407c7c7816 */ /* 0x000fe20000000000 */
[----:B------:R-:W4:Y:S04]  /*cb820*/  LDL.LU R186, [R1+0x4f38] ;  /* 0x004f380001ba7983 */ /* 0x000f280000300800 */
[----:B------:R-:W4:Y:S04]  /*cb830*/  LDL.LU R194, [R1+0x51cc] ;  /* 0x0051cc0001c27983 */ /* 0x000f280000300800 */
[----:B------:R-:W-:Y:S04]  /*cb840*/  STL [R1+0x204], R25 ;  /* 0x0002041901007387 */ /* 0x000fe80000100800 */
[----:B------:R2:W-:Y:S04]  /*cb850*/  STL [R1+0x214], R24 ;  /* 0x0002141801007387 */ /* 0x0005e80000100800 */
[----:B------:R-:W-:Y:S01]  /*cb860*/  STL [R1+0x224], R26 ;  /* 0x0002241a01007387 */ /* 0x000fe20000100800 */
[----:B--2---:R-:W-:-:S03]  /*cb870*/  PRMT R24, R222, 0x5410, R124 ;  /* 0x00005410de187816 */ /* 0x004fc6000000007c */
[----:B------:R-:W2:Y:S01]  /*cb880*/  LDL.LU R222, [R1+0x5414] ;  /* 0x0054140001de7983 */ /* 0x000ea20000300800 */
[----:B------:R-:W-:-:S04]  /*cb890*/  SHF.R.U32.HI R125, RZ, 0x8, R125 ;  /* 0x00000008ff7d7819 */ /* 0x000fc8000001167d */
[----:B------:R-:W-:Y:S02]  /*cb8a0*/  LOP3.LUT R125, R125, 0xffff, RZ, 0xc0, !PT ;  /* 0x0000ffff7d7d7812 */ /* 0x000fe400078ec0ff */
[----:B------:R-:W-:Y:S02]  /*cb8b0*/  LOP3.LUT R63, R63, 0xffff, RZ, 0xc0, !PT ;  /* 0x0000ffff3f3f7812 */ /* 0x000fe400078ec0ff */
[----:B------:R-:W-:Y:S02]  /*cb8c0*/  PRMT R125, R125, 0x3340, R0 ;  /* 0x000033407d7d7816 */ /* 0x000fe40000000000 */
[----:B------:R-:W-:Y:S02]  /*cb8d0*/  SHF.R.U32.HI R122, RZ, 0x8, R122 ;  /* 0x00000008ff7a7819 */ /* 0x000fe4000001167a */
[----:B------:R-:W-:Y:S02]  /*cb8e0*/  LOP3.LUT R67, R67, 0xffff, RZ, 0xc0, !PT ;  /* 0x0000ffff43437812 */ /* 0x000fe400078ec0ff */
[----:B------:R-:W-:-:S02]  /*cb8f0*/  LOP3.LUT R123, R123, 0xffff, RZ, 0xc0, !PT ;  /* 0x0000ffff7b7b7812 */ /* 0x000fc400078ec0ff */
[----:B------:R-:W-:Y:S02]  /*cb900*/  PRMT R25, R201, 0x5410, R125 ;  /* 0x00005410c9197816 */ /* 0x000fe4000000007d */
[--C-:B------:R-:W-:Y:S02]  /*cb910*/  PRMT R63, R63, 0x3340, R0.reuse ;  /* 0x000033403f3f7816 */ /* 0x100fe40000000000 */
[----:B------:R-:W-:Y:S02]  /*cb920*/  LOP3.LUT R122, R122, 0xffff, RZ, 0xc0, !PT ;  /* 0x0000ffff7a7a7812 */ /* 0x000fe400078ec0ff */
[--C-:B------:R-:W-:Y:S02]  /*cb930*/  PRMT R67, R67, 0x3340, R0.reuse ;  /* 0x0000334043437816 */ /* 0x100fe40000000000 */
[----:B------:R-:W-:Y:S02]  /*cb940*/  LOP3.LUT R121, R121, 0xffff, RZ, 0xc0, !PT ;  /* 0x0000ffff79797812 */ /* 0x000fe400078ec0ff */
[----:B------:R-:W-:Y:S01]  /*cb950*/  SHF.R.U32.HI R119, RZ, 0x8, R119 ;  /* 0x00000008ff777819 */ /* 0x000fe20000011677 */
[----:B------:R0:W-:Y:S01]  /*cb960*/  STL [R1+0x330], R25 ;  /* 0x0003301901007387 */ /* 0x0001e20000100800 */
[----:B------:R-:W-:-:S02]  /*cb970*/  PRMT R123, R123, 0x3340, R0 ;  /* 0x000033407b7b7816 */ /* 0x000fc40000000000 */
[--C-:B------:R-:W-:Y:S02]  /*cb980*/  PRMT R122, R122, 0x3340, R0.reuse ;  /* 0x000033407a7a7816 */ /* 0x100fe40000000000 */
[----:B------:R-:W-:Y:S02]  /*cb990*/  PRMT R63, R177, 0x5410, R63 ;  /* 0x00005410b13f7816 */ /* 0x000fe4000000003f */
[----:B------:R-:W-:Y:S01]  /*cb9a0*/  PRMT R121, R121, 0x3340, R0 ;  /* 0x0000334079797816 */ /* 0x000fe20000000000 */
[----:B------:R-:W2:Y:S01]  /*cb9b0*/  LDL.LU R177, [R1+0x51c8] ;  /* 0x0051c80001b17983 */ /* 0x000ea20000300800 */
[----:B------:R-:W-:Y:S02]  /*cb9c0*/  PRMT R67, R178, 0x5410, R67 ;  /* 0x00005410b2437816 */ /* 0x000fe40000000043 */
[----:B------:R-:W-:Y:S01]  /*cb9d0*/  LOP3.LUT R119, R119, 0xffff, RZ, 0xc0, !PT ;  /* 0x0000ffff77777812 */ /* 0x000fe200078ec0ff */
[----:B------:R-:W2:Y:S01]  /*cb9e0*/  LDL.LU R178, [R1+0x51c4] ;  /* 0x0051c40001b27983 */ /* 0x000ea20000300800 */
[----:B------:R-:W-:Y:S01]  /*cb9f0*/  PRMT R55, R167, 0x5410, R55 ;  /* 0x00005410a7377816 */ /* 0x000fe20000000037 */
[----:B------:R-:W-:Y:S01]  /*cba00*/  IMAD.MOV.U32 R167, RZ, RZ, R192 ;  /* 0x000000ffffa77224 */ /* 0x000fe200078e00c0 */
[----:B0-----:R-:W-:Y:S01]  /*cba10*/  PRMT R25, R158, 0x5410, R123 ;  /* 0x000054109e197816 */ /* 0x001fe2000000007b */
[----:B------:R4:W-:Y:S01]  /*cba20*/  STL [R1+0x334], R24 ;  /* 0x0003341801007387 */ /* 0x0009e20000100800 */
[----:B---3--:R-:W-:-:S03]  /*cba30*/  PRMT R26, R160, 0x5410, R121 ;  /* 0x00005410a01a7816 */ /* 0x008fc60000000079 */
[----:B------:R-:W3:Y:S01]  /*cba40*/  LDL.LU R192, [R1+0x51c0] ;  /* 0x0051c00001c07983 */ /* 0x000ee20000300800 */
[----:B------:R-:W-:-:S03]  /*cba50*/  PRMT R119, R119, 0x3340, R0 ;  /* 0x0000334077777816 */ /* 0x000fc60000000000 */
[----:B------:R-:W3:Y:S01]  /*cba60*/  LDL.LU R193, [R1+0x49a4] ;  /* 0x0049a40001c17983 */ /* 0x000ee20000300800 */
[----:B----4-:R-:W-:-:S03]  /*cba70*/  PRMT R24, R159, 0x5410, R122 ;  /* 0x000054109f187816 */ /* 0x010fc6000000007a */
[----:B------:R-:W4:Y:S04]  /*cba80*/  LDL.LU R200, [R1+0x49a0] ;  /* 0x0049a00001c87983 */ /* 0x000f280000300800 */
[----:B------:R-:W4:Y:S04]  /*cba90*/  LDL.LU R201, [R1+0x320] ;  /* 0x0003200001c97983 */ /* 0x000f280000300800 */
[----:B------:R-:W-:Y:S04]  /*cbaa0*/  STL [R1+0x338], R25 ;  /* 0x0003381901007387 */ /* 0x000fe80000100800 */
[----:B------:R2:W-:Y:S04]  /*cbab0*/  STL [R1+0x344], R24 ;  /* 0x0003441801007387 */ /* 0x0005e80000100800 */
[----:B------:R0:W-:Y:S01]  /*cbac0*/  STL [R1+0x348], R26 ;  /* 0x0003481a01007387 */ /* 0x0001e20000100800 */
[----:B------:R-:W-:-:S02]  /*cbad0*/  LOP3.LUT R120, R120, 0xffff, RZ, 0xc0, !PT ;  /* 0x0000ffff78787812 */ /* 0x000fc400078ec0ff */
[----:B------:R-:W-:Y:S01]  /*cbae0*/  LOP3.LUT R118, R118, 0xffff, RZ, 0xc0, !PT ;  /* 0x0000ffff76767812 */ /* 0x000fe200078ec0ff */
[----:B------:R-:W1:Y:S01]  /*cbaf0*/  LDS.128 R84, [R167] ;  /* 0x00000000a7547984 */ /* 0x000e620000000c00 */
[----:B--2---:R-:W-:-:S03]  /*cbb00*/  PRMT R24, R222, 0x5410, R119 ;  /* 0x00005410de187816 */ /* 0x004fc60000000077 */
[----:B------:R-:W2:Y:S01]  /*cbb10*/  LDL.LU R222, [R1+0x5410] ;  /* 0x0054100001de7983 */ /* 0x000ea20000300800 */
[----:B------:R-:W-:Y:S02]  /*cbb20*/  PRMT R120, R120, 0x3340, R0 ;  /* 0x0000334078787816 */ /* 0x000fe40000000000 */
[----:B------:R-:W-:Y:S02]  /*cbb30*/  LOP3.LUT R117, R117, 0xffff, RZ, 0xc0, !PT ;  /* 0x0000ffff75757812 */ /* 0x000fe400078ec0ff */
[----:B------:R-:W-:Y:S02]  /*cbb40*/  SHF.R.U32.HI R116, RZ, 0x8, R116 ;  /* 0x00000008ff747819 */ /* 0x000fe40000011674 */
[----:B------:R-:W-:Y:S02]  /*cbb50*/  PRMT R25, R161, 0x5410, R120 ;  /* 0x00005410a1197816 */ /* 0x000fe40000000078 */
[--C-:B------:R-:W-:Y:S02]  /*cbb60*/  PRMT R118, R118, 0x3340, R0.reuse ;  /* 0x0000334076767816 */ /* 0x100fe40000000000 */
[----:B------:R-:W-:-:S02]  /*cbb70*/  PRMT R117, R117, 0x3340, R0 ;  /* 0x0000334075757816 */ /* 0x000fc40000000000 */
[----:B------:R-:W-:Y:S01]  /*cbb80*/  LOP3.LUT R116, R116, 0xffff, RZ, 0xc0, !PT ;  /* 0x0000ffff74747812 */ /* 0x000fe200078ec0ff */
[----:B------:R1:W-:Y:S01]  /*cbb90*/  STL [R1+0xc88], R25 ;  /* 0x000c881901007387 */ /* 0x0003e20000100800 */
[----:B------:R-:W-:Y:S02]  /*cbba0*/  LOP3.LUT R115, R115, 0xffff, RZ, 0xc0, !PT ;  /* 0x0000ffff73737812 */ /* 0x000fe400078ec0ff */
[----:B------:R-:W-:Y:S02]  /*cbbb0*/  LOP3.LUT R114, R114, 0xffff, RZ, 0xc0, !PT ;  /* 0x0000ffff72727812 */ /* 0x000fe400078ec0ff */
[----:B------:R-:W-:Y:S02]  /*cbbc0*/  PRMT R116, R116, 0x3340, R0 ;  /* 0x0000334074747816 */ /* 0x000fe40000000000 */
[----:B0-----:R-:W-:Y:S02]  /*cbbd0*/  PRMT R26, R163, 0x5410, R117 ;  /* 0x00005410a31a7816 */ /* 0x001fe40000000075 */
[----:B-1----:R-:W-:-:S02]  /*cbbe0*/  PRMT R25, R162, 0x5410, R118 ;  /* 0x00005410a2197816 */ /* 0x002fc40000000076 */
[--C-:B------:R-:W-:Y:S01]  /*cbbf0*/  PRMT R115, R115, 0x3340, R0.reuse ;  /* 0x0000334073737816 */ /* 0x100fe20000000000 */
[----:B------:R0:W-:Y:S01]  /*cbc00*/  STL [R1+0xca4], R24 ;  /* 0x000ca41801007387 */ /* 0x0001e20000100800 */
[----:B------:R-:W-:Y:S02]  /*cbc10*/  PRMT R114, R114, 0x3340, R0 ;  /* 0x0000334072727816 */ /* 0x000fe40000000000 */
[----:B------:R-:W-:Y:S01]  /*cbc20*/  LOP3.LUT R112, R112, 0xffff, RZ, 0xc0, !PT ;  /* 0x0000ffff70707812 */ /* 0x000fe200078ec0ff */
[----:B------:R1:W-:Y:S04]  /*cbc30*/  STL [R1+0xcb4], R25 ;  /* 0x000cb41901007387 */ /* 0x0003e80000100800 */
[----:B------:R1:W-:Y:S01]  /*cbc40*/  STL [R1+0xcb8], R26 ;  /* 0x000cb81a01007387 */ /* 0x0003e20000100800 */
[----:B0-----:R-:W-:-:S02]  /*cbc50*/  PRMT R24, R164, 0x5410, R116 ;  /* 0x00005410a4187816 */ /* 0x001fc40000000074 */
[----:B------:R-:W-:Y:S02]  /*cbc60*/  PRMT R112, R112, 0x3340, R0 ;  /* 0x0000334070707816 */ /* 0x000fe40000000000 */
[----:B-1----:R-:W-:Y:S01]  /*cbc70*/  PRMT R25, R165, 0x5410, R115 ;  /* 0x00005410a5197816 */ /* 0x002fe20000000073 */
[----:B------:R-:W-:Y:S01]  /*cbc80*/  STL [R1+0xccc], R24 ;  /* 0x000ccc1801007387 */ /* 0x000fe20000100800 */
[----:B------:R-:W-:-:S03]  /*cbc90*/  PRMT R26, R166, 0x5410, R114 ;  /* 0x00005410a61a7816 */ /* 0x000fc60000000072 */
[----:B------:R2:W-:Y:S04]  /*cbca0*/  STL [R1+0xcdc], R25 ;  /* 0x000cdc1901007387 */ /* 0x0005e80000100800 */
[----:B------:R0:W-:Y:S01]  /*cbcb0*/  STL [R1+0xce0], R26 ;  /* 0x000ce01a01007387 */ /* 0x0001e20000100800 */
        /* <DEDUP_REMOVED lines=11> */
[----:B---3--:R-:W-:Y:S02]  /*cbd70*/  PRMT R7, R7, 0x5210, R192 ;  /* 0x0000521007077816 */ /* 0x008fe400000000c0 */
[----:B------:R-:W-:Y:S02]  /*cbd80*/  LOP3.LUT R29, R193, 0xffff, RZ, 0xc0, !PT ;  /* 0x0000ffffc11d7812 */ /* 0x000fe400078ec0ff */
[----:B----4-:R-:W-:Y:S02]  /*cbd90*/  LOP3.LUT R30, R200, 0xffff, RZ, 0xc0, !PT ;  /* 0x0000ffffc81e7812 */ /* 0x010fe400078ec0ff */
[----:B------:R-:W-:Y:S01]  /*cbda0*/  LOP3.LUT R31, R201, 0xffff, RZ, 0xc0, !PT ;  /* 0x0000ffffc91f7812 */ /* 0x000fe200078ec0ff */
[----:B------:R-:W-:Y:S01]  /*cbdb0*/  BAR.SYNC.DEFER_BLOCKING 0x0 ;  /* 0x0000000000007b1d */ /* 0x000fe20000010000 */
[----:B--2---:R-:W-:-:S05]  /*cbdc0*/  PRMT R25, R222, 0x5410, R112 ;  /* 0x00005410de197816 */ /* 0x004fca0000000070 */
[----:B------:R-:W2:Y:S01]  /*cbdd0*/  LDL.LU R222, [R1+0x540c] ;  /* 0x00540c0001de7983 */ /* 0x000ea20000300800 */
[--C-:B------:R-:W-:Y:S02]  /*cbde0*/  PRMT R113, R113, 0x3340, R0.reuse ;  /* 0x0000334071717816 */ /* 0x100fe40000000000 */
[--C-:B------:R-:W-:Y:S02]  /*cbdf0*/  PRMT R111, R111, 0x3340, R0.reuse ;  /* 0x000033406f6f7816 */ /* 0x100fe40000000000 */
[----:B------:R-:W-:Y:S02]  /*cbe00*/  PRMT R24, R168, 0x5410, R113 ;  /* 0x00005410a8187816 */ /* 0x000fe40000000071 */
[----:B------:R-:W-:-:S03]  /*cbe10*/  PRMT R110, R110, 0x3340, R0 ;  /* 0x000033406e6e7816 */ /* 0x000fc60000000000 */
[----:B------:R1:W-:Y:S01]  /*cbe20*/  STL [R1+0xcf0], R24 ;  /* 0x000cf01801007387 */ /* 0x0003e20000100800 */
[----:B------:R-:W-:Y:S02]  /*cbe30*/  PRMT R92, R92, 0x3340, R0 ;  /* 0x000033405c5c7816 */ /* 0x000fe40000000000 */
[----:B0-----:R-:W-:Y:S02]  /*cbe40*/  PRMT R26, R170, 0x5410, R110 ;  /* 0x00005410aa1a7816 */ /* 0x001fe4000000006e */
[--C-:B------:R-:W-:Y:S01]  /*cbe50*/  PRMT R93, R93, 0x3340, R0.reuse ;  /* 0x000033405d5d7816 */ /* 0x100fe20000000000 */
[----:B------:R0:W-:Y:S01]  /*cbe60*/  STL [R1+0xd00], R25 ;  /* 0x000d001901007387 */ /* 0x0001e20000100800 */
[--C-:B------:R-:W-:Y:S02]  /*cbe70*/  PRMT R94, R94, 0x3340, R0.reuse ;  /* 0x000033405e5e7816 */ /* 0x100fe40000000000 */
[----:B-1----:R-:W-:Y:S02]  /*cbe80*/  PRMT R24, R169, 0x5410, R111 ;  /* 0x00005410a9187816 */ /* 0x002fe4000000006f */
[----:B------:R-:W-:-:S03]  /*cbe90*/  PRMT R96, R96, 0x3340, R0 ;  /* 0x0000334060607816 */ /* 0x000fc60000000000 */
[----:B------:R1:W-:Y:S01]  /*cbea0*/  STL [R1+0xd04], R24 ;  /* 0x000d041801007387 */ /* 0x0003e20000100800 */
[----:B0-----:R-:W-:-:S03]  /*cbeb0*/  PRMT R25, R176, 0x5410, R92 ;  /* 0x00005410b0197816 */ /* 0x001fc6000000005c */
[----:B------:R0:W-:Y:S01]  /*cbec0*/  STL [R1+0xd18], R26 ;  /* 0x000d181a01007387 */ /* 0x0001e20000100800 */
[----:B-1----:R-:W-:-:S03]  /*cbed0*/  PRMT R24, R184, 0x5410, R93 ;  /* 0x00005410b8187816 */ /* 0x002fc6000000005d */
[----:B------:R-:W-:Y:S01]  /*cbee0*/  STL [R1+0xd28], R25 ;  /* 0x000d281901007387 */ /* 0x000fe20000100800 */
[----:B0-----:R-:W-:-:S03]  /*cbef0*/  PRMT R26, R185, 0x5410, R94 ;  /* 0x00005410b91a7816 */ /* 0x001fc6000000005e */
[----:B------:R2:W-:Y:S04]  /*cbf00*/  STL [R1+0xd2c], R24 ;  /* 0x000d2c1801007387 */ /* 0x0005e80000100800 */
[----:B------:R-:W-:Y:S01]  /*cbf10*/  STL [R1+0xd3c], R26 ;  /* 0x000d3c1a01007387 */ /* 0x000fe20000100800 */
[----:B--2---:R-:W-:-:S03]  /*cbf20*/  PRMT R24, R222, 0x5410, R96 ;  /* 0x00005410de187816 */ /* 0x004fc60000000060 */
[----:B------:R-:W2:Y:S01]  /*cbf30*/  LDL.LU R222, [R1+0x5408] ;  /* 0x0054080001de7983 */ /* 0x000ea20000300800 */
[----:B------:R-:W-:-:S04]  /*cbf40*/  PRMT R95, R95, 0x3340, R0 ;  /* 0x000033405f5f7816 */ /* 0x000fc80000000000 */
[----:B------:R-:W-:-:S05]  /*cbf50*/  PRMT R25, R186, 0x5410, R95 ;  /* 0x00005410ba197816 */ /* 0x000fca000000005f */
[----:B------:R-:W-:Y:S04]  /*cbf60*/  STL [R1+0xd4c], R25 ;  /* 0x000d4c1901007387 */ /* 0x000fe80000100800 */
[----:B------:R-:W3:Y:S04]  /*cbf70*/  LDL.LU R184, [R1+0x49bc] ;  /* 0x0049bc0001b87983 */ /* 0x000ee80000300800 */
[----:B------:R0:W-:Y:S04]  /*cbf80*/  STL [R1+0xd54], R24 ;  /* 0x000d541801007387 */ /* 0x0001e80000100800 */
[----:B------:R-:W4:Y:S04]  /*cbf90*/  LDL.LU R185, [R1+0x49b8] ;  /* 0x0049b80001b97983 */ /* 0x000f280000300800 */
[----:B------:R-:W4:Y:S04]  /*cbfa0*/  LDL.LU R186, [R1+0x328] ;  /* 0x0003280001ba7983 */ /* 0x000f280000300800 */
[----:B------:R-:W4:Y:S01]  /*cbfb0*/  LDL.LU R194, [R1+0x324] ;  /* 0x0003240001c27983 */ /* 0x000f220000300800 */
[----:B--2---:R-:W-:-:S03]  /*cbfc0*/  LOP3.LUT R36, R222, 0xffff, RZ, 0xc0, !PT ;  /* 0x0000ffffde247812 */ /* 0x004fc600078ec0ff */
[----:B------:R-:W2:Y:S01]  /*cbfd0*/  LDL.LU R222, [R1+0x5404] ;  /* 0x0054040001de7983 */ /* 0x000ea20000300800 */
[----:B0-----:R-:W-:Y:S02]  /*cbfe0*/  PRMT R24, R232, 0x4210, R29 ;  /* 0x00004210e8187816 */ /* 0x001fe4000000001d */
[----:B------:R-:W-:Y:S01]  /*cbff0*/  PRMT R25, R223, 0x4210, R30 ;  /* 0x00004210df197816 */ /* 0x000fe2000000001e */
[----:B------:R-:W4:Y:S01]  /*cc000*/  LDL.LU R232, [R1+0x5400] ;  /* 0x0054000001e87983 */ /* 0x000f220000300800 */
[----:B------:R-:W-:Y:S02]  /*cc010*/  PRMT R26, R243, 0x4210, R31 ;  /* 0x00004210f31a7816 */ /* 0x000fe4000000001f */
[----:B------:R-:W-:Y:S01]  /*cc020*/  PRMT R27, R21, 0x4210, R36 ;  /* 0x00004210151b7816 */ /* 0x000fe20000000024 */
[----:B------:R-:W4:Y:S04]  /*cc030*/  LDL.LU R223, [R1+0x53fc] ;  /* 0x0053fc0001df7983 */ /* 0x000f280000300800 */
[----:B------:R-:W4:Y:S04]  /*cc040*/  LDL.LU R243, [R1+0x53f8] ;  /* 0x0053f80001f37983 */ /* 0x000f280000300800 */
[----:B------:R-:W4:Y:S04]  /*cc050*/  LDL.LU R21, [R1+0x53f4] ;  /* 0x0053f40001157983 */ /* 0x000f280000300800 */
[----:B------:R-:W-:Y:S04]  /*cc060*/  STL.64 [R1+0x40], R84 ;  /* 0x0000405401007387 */ /* 0x000fe80000100a00 */
[----:B------:R-:W-:Y:S04]  /*cc070*/  STL.64 [R1+0x48], R86 ;  /* 0x0000485601007387 */ /* 0x000fe80000100a00 */
[----:B------:R-:W4:Y:S04]  /*cc080*/  LDL.LU R192, [R1+0x49c8] ;  /* 0x0049c80001c07983 */ /* 0x000f280000300800 */
[----:B------:R-:W4:Y:S04]  /*cc090*/  LDL.LU R193, [R1+0x49c4] ;  /* 0x0049c40001c17983 */ /* 0x000f280000300800 */
[----:B--2---:R-:W-:Y:S01]  /*cc0a0*/  STSM.16.M88.4 [R222], R4 ;  /* 0x00000004de007844 */ /* 0x004fe20000000200 */
[----:B------:R-:W-:Y:S06]  /*cc0b0*/  BAR.SYNC.DEFER_BLOCKING 0x0 ;  /* 0x0000000000007b1d */ /* 0x000fec0000010000 */
[----:B------:R-:W0:Y:S02]  /*cc0c0*/  LDS.128 R4, [R167] ;  /* 0x00000000a7047984 */ /* 0x000e240000000c00 */
[----:B------:R-:W-:Y:S06]  /*cc0d0*/  BAR.SYNC.DEFER_BLOCKING 0x0 ;  /* 0x0000000000007b1d */ /* 0x000fec0000010000 */
[----:B0-----:R0:W-:Y:S04]  /*cc0e0*/  STL.64 [R1+0x30], R4 ;  /* 0x0000300401007387 */ /* 0x0011e80000100a00 */
[----:B------:R1:W-:Y:S04]  /*cc0f0*/  STL.64 [R1+0x38], R6 ;  /* 0x0000380601007387 */ /* 0x0003e80000100a00 */
[----:B------:R-:W2:Y:S04]  /*cc100*/  LDL.LU R200, [R1+0x4830] ;  /* 0x0048300001c87983 */ /* 0x000ea80000300800 */
[----:B------:R-:W2:Y:S04]  /*cc110*/  LDL.LU R201, [R1+0x482c] ;  /* 0x00482c0001c97983 */ /* 0x000ea80000300800 */
[----:B------:R4:W-:Y:S01]  /*cc120*/  STSM.16.M88.4 [R222], R24 ;  /* 0x00000018de007844 */ /* 0x0009e20000000200 */
[----:B------:R-:W-:Y:S01]  /*cc130*/  BAR.SYNC.DEFER_BLOCKING 0x0 ;  /* 0x0000000000007b1d */ /* 0x000fe20000010000 */
[----:B0-----:R-:W-:-:S02]  /*cc140*/  PRMT R4, R133, 0x5210, R29 ;  /* 0x0000521085047816 */ /* 0x001fc4000000001d */
[----:B------:R-:W-:-:S03]  /*cc150*/  PRMT R5, R83, 0x5210, R30 ;  /* 0x0000521053057816 */ /* 0x000fc6000000001e */
[----:B------:R-:W0:Y:S01]  /*cc160*/  LDS.128 R84, [R167] ;  /* 0x00000000a7547984 */ /* 0x000e220000000c00 */
[----:B-1----:R-:W-:Y:S02]  /*cc170*/  PRMT R6, R82, 0x5210, R31 ;  /* 0x0000521052067816 */ /* 0x002fe4000000001f */
[----:B------:R-:W-:Y:S01]  /*cc180*/  PRMT R7, R88, 0x5210, R36 ;  /* 0x0000521058077816 */ /* 0x000fe20000000024 */
[----:B------:R-:W-:Y:S06]  /*cc190*/  BAR.SYNC.DEFER_BLOCKING 0x0 ;  /* 0x0000000000007b1d */ /* 0x000fec0000010000 */
[----:B------:R-:W-:Y:S02]  /*cc1a0*/  STSM.16.M88.4 [R222], R4 ;  /* 0x00000004de007844 */ /* 0x000fe40000000200 */
[----:B------:R-:W-:Y:S06]  /*cc1b0*/  BAR.SYNC.DEFER_BLOCKING 0x0 ;  /* 0x0000000000007b1d */ /* 0x000fec0000010000 */
[----:B------:R-:W1:Y:S01]  /*cc1c0*/  LDS.128 R4, [R167] ;  /* 0x00000000a7047984 */ /* 0x000e620000000c00 */
[----:B---3--:R-:W-:-:S02]  /*cc1d0*/  LOP3.LUT R29, R184, 0xffff, RZ, 0xc0, !PT ;  /* 0x0000ffffb81d7812 */ /* 0x008fc400078ec0ff */
[----:B----4-:R-:W-:Y:S02]  /*cc1e0*/  LOP3.LUT R30, R185, 0xffff, RZ, 0xc0, !PT ;  /* 0x0000ffffb91e7812 */ /* 0x010fe400078ec0ff */
[----:B------:R-:W-:Y:S02]  /*cc1f0*/  LOP3.LUT R31, R186, 0xffff, RZ, 0xc0, !PT ;  /* 0x0000ffffba1f7812 */ /* 0x000fe400078ec0ff */
[----:B------:R-:W-:Y:S02]  /*cc200*/  LOP3.LUT R36, R194, 0xffff, RZ, 0xc0, !PT ;  /* 0x0000ffffc2247812 */ /* 0x000fe400078ec0ff */
[----:B------:R-:W-:Y:S02]  /*cc210*/  PRMT R24, R22, 0x4210, R29 ;  /* 0x0000421016187816 */ /* 0x000fe4000000001d */
[----:B------:R-:W3:Y:S01]  /*cc220*/  LDL.LU R22, [R1+0x53f0] ;  /* 0x0053f00001167983 */ /* 0x000ee20000300800 */
[----:B------:R-:W-:Y:S02]  /*cc230*/  PRMT R25, R14, 0x4210, R30 ;  /* 0x000042100e197816 */ /* 0x000fe4000000001e */
[----:B------:R-:W-:Y:S01]  /*cc240*/  PRMT R26, R247, 0x4210, R31 ;  /* 0x00004210f71a7816 */ /* 0x000fe2000000001f */
[----:B------:R-:W4:Y:S01]  /*cc250*/  LDL.LU R14, [R1+0x53ec] ;  /* 0x0053ec00010e7983 */ /* 0x000f220000300800 */
[----:B------:R-:W-:-:S03]  /*cc260*/  PRMT R27, R229, 0x4210, R36 ;  /* 0x00004210e51b7816 */ /* 0x000fc60000000024 */
[----:B------:R-:W3:Y:S04]  /*cc270*/  LDL.LU R247, [R1+0x53e8] ;  /* 0x0053e80001f77983 */ /* 0x000ee80000300800 */
[----:B------:R-:W4:Y:S04]  /*cc280*/  LDL.LU R229, [R1+0x53e4] ;  /* 0x0053e40001e57983 */ /* 0x000f280000300800 */
[----:B0-----:R-:W-:Y:S04]  /*cc290*/  STL.64 [R1+0x20], R84 ;  /* 0x0000205401007387 */ /* 0x001fe80000100a00 */
[----:B------:R-:W-:Y:S04]  /*cc2a0*/  STL.64 [R1+0x28], R86 ;  /* 0x0000285601007387 */ /* 0x000fe80000100a00 */
[----:B------:R-:W3:Y:S04]  /*cc2b0*/  LDL.LU R184, [R1+0x49dc] ;  /* 0x0049dc0001b87983 */ /* 0x000ee80000300800 */
[----:B------:R-:W4:Y:S04]  /*cc2c0*/  LDL.LU R185, [R1+0x49d4] ;  /* 0x0049d40001b97983 */ /* 0x000f280000300800 */
[----:B-1----:R-:W-:Y:S04]  /*cc2d0*/  STL.64 [R1+0x10], R4 ;  /* 0x0000100401007387 */ /* 0x002fe80000100a00 */
[----:B------:R-:W-:Y:S04]  /*cc2e0*/  STL.64 [R1+0x18], R6 ;  /* 0x0000180601007387 */ /* 0x000fe80000100a00 */
[----:B------:R-:W4:Y:S04]  /*cc2f0*/  LDL.LU R186, [R1+0x4874] ;  /* 0x0048740001ba7983 */ /* 0x000f280000300800 */
[----:B------:R-:W4:Y:S01]  /*cc300*/  LDL.LU R194, [R1+0x4864] ;  /* 0x0048640001c27983 */ /* 0x000f220000300800 */
[----:B------:R-:W-:Y:S06]  /*cc310*/  BAR.SYNC.DEFER_BLOCKING 0x0 ;  /* 0x0000000000007b1d */ /* 0x000fec0000010000 */
[----:B------:R0:W-:Y:S02]  /*cc320*/  STSM.16.M88.4 [R222], R24 ;  /* 0x00000018de007844 */ /* 0x0001e40000000200 */
[----:B------:R-:W-:Y:S06]  /*cc330*/  BAR.SYNC.DEFER_BLOCKING 0x0 ;  /* 0x0000000000007b1d */ /* 0x000fec0000010000 */
[----:B------:R-:W1:Y:S01]  /*cc340*/  LDS.128 R4, [R167] ;  /* 0x00000000a7047984 */ /* 0x000e620000000c00 */
[----:B0-----:R-:W-:-:S02]  /*cc350*/  PRMT R24, R80, 0x5210, R29 ;  /* 0x0000521050187816 */ /* 0x001fc4000000001d */
[----:B------:R-:W-:Y:S02]  /*cc360*/  PRMT R25, R28, 0x5210, R30 ;  /* 0x000052101c197816 */ /* 0x000fe4000000001e */
[----:B------:R-:W-:Y:S02]  /*cc370*/  PRMT R26, R81, 0x5210, R31 ;  /* 0x00005210511a7816 */ /* 0x000fe4000000001f */
[----:B------:R-:W-:Y:S01]  /*cc380*/  PRMT R27, R89, 0x5210, R36 ;  /* 0x00005210591b7816 */ /* 0x000fe20000000024 */
[----:B------:R-:W-:Y:S01]  /*cc390*/  BAR.SYNC.DEFER_BLOCKING 0x0 ;  /* 0x0000000000007b1d */ /* 0x000fe20000010000 */
[----:B------:R-:W-:Y:S02]  /*cc3a0*/  LOP3.LUT R36, R192, 0xffff, RZ, 0xc0, !PT ;  /* 0x0000ffffc0247812 */ /* 0x000fe400078ec0ff */
[----:B------:R-:W-:Y:S02]  /*cc3b0*/  LOP3.LUT R37, R193, 0xffff, RZ, 0xc0, !PT ;  /* 0x0000ffffc1257812 */ /* 0x000fe400078ec0ff */
[----:B------:R-:W-:-:S02]  /*cc3c0*/  PRMT R28, R19, 0x4210, R36 ;  /* 0x00004210131c7816 */ /* 0x000fc40000000024 */
[----:B------:R-:W-:Y:S01]  /*cc3d0*/  PRMT R29, R12, 0x4210, R37 ;  /* 0x000042100c1d7816 */ /* 0x000fe20000000025 */
[----:B------:R-:W4:Y:S04]  /*cc3e0*/  LDL.LU R19, [R1+0x53e0] ;  /* 0x0053e00001137983 */ /* 0x000f280000300800 */
[----:B------:R-:W4:Y:S04]  /*cc3f0*/  LDL.LU R12, [R1+0x53dc] ;  /* 0x0053dc00010c7983 */ /* 0x000f280000300800 */
[----:B------:R0:W-:Y:S01]  /*cc400*/  STSM.16.M88.4 [R222], R24 ;  /* 0x00000018de007844 */ /* 0x0001e20000000200 */
[----:B--2---:R-:W-:-:S02]  /*cc410*/  LOP3.LUT R38, R200, 0xffff, RZ, 0xc0, !PT ;  /* 0x0000ffffc8267812 */ /* 0x004fc400078ec0ff */
[----:B------:R-:W-:Y:S02]  /*cc420*/  LOP3.LUT R39, R201, 0xffff, RZ, 0xc0, !PT ;  /* 0x0000ffffc9277812 */ /* 0x000fe400078ec0ff */
[----:B------:R-:W-:Y:S02]  /*cc430*/  PRMT R30, R226, 0x4210, R38 ;  /* 0x00004210e21e7816 */ /* 0x000fe40000000026 */
[----:B------:R-:W2:Y:S01]  /*cc440*/  LDL.LU R226, [R1+0x53d8] ;  /* 0x0053d80001e27983 */ /* 0x000ea20000300800 */
[----:B------:R-:W-:Y:S01]  /*cc450*/  PRMT R31, R251, 0x4210, R39 ;  /* 0x00004210fb1f7816 */ /* 0x000fe20000000027 */
[----:B------:R-:W-:Y:S06]  /*cc460*/  BAR.SYNC.DEFER_BLOCKING 0x0 ;  /* 0x0000000000007b1d */ /* 0x000fec0000010000 */
[----:B------:R-:W2:Y:S04]  /*cc470*/  LDL.LU R251, [R1+0x53d4] ;  /* 0x0053d40001fb7983 */ /* 0x000ea80000300800 */
[----:B------:R-:W2:Y:S04]  /*cc480*/  LDL.LU R192, [R1+0x49e8] ;  /* 0x0049e80001c07983 */ /* 0x000ea80000300800 */
[----:B------:R-:W2:Y:S04]  /*cc490*/  LDL.LU R193, [R1+0x49e4] ;  /* 0x0049e40001c17983 */ /* 0x000ea80000300800 */
[----:B-1----:R-:W-:Y:S04]  /*cc4a0*/  STL.64 [R1], R4 ;  /* 0x0000000401007387 */ /* 0x002fe80000100a00 */
[----:B------:R-:W-:Y:S04]  /*cc4b0*/  STL.64 [R1+0x8], R6 ;  /* 0x0000080601007387 */ /* 0x000fe80000100a00 */
[----:B------:R-:W-:Y:S01]  /*cc4c0*/  LDS.128 R4, [R167] ;  /* 0x00000000a7047984 */ /* 0x000fe20000000c00 */
[----:B------:R-:W-:Y:S06]  /*cc4d0*/  BAR.SYNC.DEFER_BLOCKING 0x0 ;  /* 0x0000000000007b1d */ /* 0x000fec0000010000 */
[----:B------:R-:W2:Y:S04]  /*cc4e0*/  LDL.LU R200, [R1+0x489c] ;  /* 0x00489c0001c87983 */ /* 0x000ea80000300800 */
[----:B------:R-:W2:Y:S04]  /*cc4f0*/  LDL.LU R201, [R1+0x4878] ;  /* 0x0048780001c97983 */ /* 0x000ea80000300800 */
[----:B------:R1:W-:Y:S01]  /*cc500*/  STSM.16.M88.4 [R222], R28 ;  /* 0x0000001cde007844 */ /* 0x0003e20000000200 */
[----:B0-----:R-:W-:-:S02]  /*cc510*/  PRMT R24, R76, 0x5210, R36 ;  /* 0x000052104c187816 */ /* 0x001fc40000000024 */
[----:B------:R-:W-:Y:S02]  /*cc520*/  PRMT R25, R77, 0x5210, R37 ;  /* 0x000052104d197816 */ /* 0x000fe40000000025 */
[----:B------:R-:W-:Y:S02]  /*cc530*/  PRMT R26, R78, 0x5210, R38 ;  /* 0x000052104e1a7816 */ /* 0x000fe40000000026 */
[----:B------:R-:W-:Y:S01]  /*cc540*/  PRMT R27, R79, 0x5210, R39 ;  /* 0x000052104f1b7816 */ /* 0x000fe20000000027 */
[----:B------:R-:W-:Y:S06]  /*cc550*/  BAR.SYNC.DEFER_BLOCKING 0x0 ;  /* 0x0000000000007b1d */ /* 0x000fec0000010000 */
[----:B------:R-:W0:Y:S02]  /*cc560*/  LDS.128 R76, [R167] ;  /* 0x00000000a74c7984 */ /* 0x000e240000000c00 */
[----:B------:R-:W-:Y:S06]  /*cc570*/  BAR.SYNC.DEFER_BLOCKING 0x0 ;  /* 0x0000000000007b1d */ /* 0x000fec0000010000 */
[----:B------:R-:W-:Y:S02]  /*cc580*/  STSM.16.M88.4 [R222], R24 ;  /* 0x00000018de007844 */ /* 0x000fe40000000200 */
[----:B------:R-:W-:Y:S06]  /*cc590*/  BAR.SYNC.DEFER_BLOCKING 0x0 ;  /* 0x0000000000007b1d */ /* 0x000fec0000010000 */
[----:B------:R-:W0:Y:S01]  /*cc5a0*/  LDS.128 R24, [R167] ;  /* 0x00000000a7187984 */ /* 0x000e220000000c00 */
[----:B---3--:R-:W-:-:S02]  /*cc5b0*/  LOP3.LUT R36, R184, 0xffff, RZ, 0xc0, !PT ;  /* 0x0000ffffb8247812 */ /* 0x008fc400078ec0ff */
[----:B----4-:R-:W-:Y:S02]  /*cc5c0*/  LOP3.LUT R37, R185, 0xffff, RZ, 0xc0, !PT ;  /* 0x0000ffffb9257812 */ /* 0x010fe400078ec0ff */
[----:B------:R-:W-:Y:S02]  /*cc5d0*/  LOP3.LUT R38, R186, 0xffff, RZ, 0xc0, !PT ;  /* 0x0000ffffba267812 */ /* 0x000fe400078ec0ff */
[----:B------:R-:W-:Y:S02]  /*cc5e0*/  LOP3.LUT R39, R194, 0xffff, RZ, 0xc0, !PT ;  /* 0x0000ffffc2277812 */ /* 0x000fe400078ec0ff */
[----:B-1----:R-:W-:Y:S02]  /*cc5f0*/  PRMT R28, R245, 0x4210, R36 ;  /* 0x00004210f51c7816 */ /* 0x002fe40000000024 */
        /* <DEDUP_REMOVED lines=11> */
[----:B------:R0:W-:Y:S04]  /*cc6b0*/  STL.64 [R1+0x70], R24 ;  /* 0x0000701801007387 */ /* 0x0001e80000100a00 */
[----:B------:R1:W-:Y:S04]  /*cc6c0*/  STL.64 [R1+0x78], R26 ;  /* 0x0000781a01007387 */ /* 0x0003e80000100a00 */
[----:B------:R-:W4:Y:S04]  /*cc6d0*/  LDL.LU R186, [R1+0x48a8] ;  /* 0x0048a80001ba7983 */ /* 0x000f280000300800 */
[----:B------:R-:W4:Y:S01]  /*cc6e0*/  LDL.LU R194, [R1+0x48a4] ;  /* 0x0048a40001c27983 */ /* 0x000f220000300800 */
[----:B------:R-:W-:Y:S06]  /*cc6f0*/  BAR.SYNC.DEFER_BLOCKING 0x0 ;  /* 0x0000000000007b1d */ /* 0x000fec0000010000 */
[----:B------:R2:W-:Y:S02]  /*cc700*/  STSM.16.M88.4 [R222], R28 ;  /* 0x0000001cde007844 */ /* 0x0005e40000000200 */
        /* <DEDUP_REMOVED lines=10> */
[----:B--2---:R-:W-:-:S02]  /*cc7b0*/  LOP3.LUT R36, R192, 0xffff, RZ, 0xc0, !PT ;  /* 0x0000ffffc0247812 */ /* 0x004fc400078ec0ff */
[----:B------:R-:W-:Y:S02]  /*cc7c0*/  LOP3.LUT R37, R193, 0xffff, RZ, 0xc0, !PT ;  /* 0x0000ffffc1257812 */ /* 0x000fe400078ec0ff */
[----:B------:R-:W-:Y:S02]  /*cc7d0*/  PRMT R28, R221, 0x4210, R36 ;  /* 0x00004210dd1c7816 */ /* 0x000fe40000000024 */
[----:B------:R-:W2:Y:S01]  /*cc7e0*/  LDL.LU R221, [R1+0x53c0] ;  /* 0x0053c00001dd7983 */ /* 0x000ea20000300800 */
[----:B------:R-:W-:-:S03]  /*cc7f0*/  PRMT R29, R249, 0x4210, R37 ;  /* 0x00004210f91d7816 */ /* 0x000fc60000000025 */
[----:B------:R-:W2:Y:S01]  /*cc800*/  LDL.LU R249, [R1+0x53bc] ;  /* 0x0053bc0001f97983 */ /* 0x000ea20000300800 */
[----:B------:R-:W-:Y:S02]  /*cc810*/  LOP3.LUT R38, R200, 0xffff, RZ, 0xc0, !PT ;  /* 0x0000ffffc8267812 */ /* 0x000fe400078ec0ff */
[----:B------:R-:W-:Y:S02]  /*cc820*/  LOP3.LUT R39, R201, 0xffff, RZ, 0xc0, !PT ;  /* 0x0000ffffc9277812 */ /* 0x000fe400078ec0ff */
[----:B------:R-:W-:Y:S02]  /*cc830*/  PRMT R30, R235, 0x4210, R38 ;  /* 0x00004210eb1e7816 */ /* 0x000fe40000000026 */
[----:B------:R-:W2:Y:S01]  /*cc840*/  LDL.LU R235, [R1+0x53b8] ;  /* 0x0053b80001eb7983 */ /* 0x000ea20000300800 */
[----:B------:R-:W-:Y:S01]  /*cc850*/  PRMT R31, R16, 0x4210, R39 ;  /* 0x00004210101f7816 */ /* 0x000fe20000000027 */
[----:B------:R-:W-:Y:S06]  /*cc860*/  BAR.SYNC.DEFER_BLOCKING 0x0 ;  /* 0x0000000000007b1d */ /* 0x000fec0000010000 */
[----:B------:R-:W2:Y:S04]  /*cc870*/  LDL.LU R16, [R1+0x53b4] ;  /* 0x0053b40001107983 */ /* 0x000ea80000300800 */
[----:B0-----:R-:W-:Y:S04]  /*cc880*/  STL.64 [R1+0x60], R76 ;  /* 0x0000604c01007387 */ /* 0x001fe80000100a00 */
[----:B------:R-:W-:Y:S04]  /*cc890*/  STL.64 [R1+0x68], R78 ;  /* 0x0000684e01007387 */ /* 0x000fe80000100a00 */
[----:B------:R-:W2:Y:S04]  /*cc8a0*/  LDL.LU R192, [R1+0x4a1c] ;  /* 0x004a1c0001c07983 */ /* 0x000ea80000300800 */
[----:B------:R-:W2:Y:S04]  /*cc8b0*/  LDL.LU R193, [R1+0x4a18] ;  /* 0x004a180001c17983 */ /* 0x000ea80000300800 */
[----:B------:R-:W-:Y:S04]  /*cc8c0*/  STSM.16.M88.4 [R222], R28 ;  /* 0x0000001cde007844 */ /* 0x000fe80000000200 */
[----:B-1----:R0:W-:Y:S04]  /*cc8d0*/  STL.64 [R1+0x50], R24 ;  /* 0x0000501801007387 */ /* 0x0021e80000100a00 */
[----:B------:R1:W-:Y:S04]  /*cc8e0*/  STL.64 [R1+0x58], R26 ;  /* 0x0000581a01007387 */ /* 0x0003e80000100a00 */
[----:B------:R-:W2:Y:S04]  /*cc8f0*/  LDL.LU R200, [R1+0x48e0] ;  /* 0x0048e00001c87983 */ /* 0x000ea80000300800 */
[----:B------:R-:W2:Y:S01]  /*cc900*/  LDL.LU R201, [R1+0x48dc] ;  /* 0x0048dc0001c97983 */ /* 0x000ea20000300800 */
[----:B0-----:R-:W-:Y:S01]  /*cc910*/  PRMT R25, R72, 0x5210, R37 ;  /* 0x0000521048197816 */ /* 0x001fe20000000025 */
[----:B------:R-:W-:Y:S01]  /*cc920*/  BAR.SYNC.DEFER_BLOCKING 0x0 ;  /* 0x0000000000007b1d */ /* 0x000fe20000010000 */
[----:B------:R-:W-:-:S02]  /*cc930*/  PRMT R24, R32, 0x5210, R36 ;  /* 0x0000521020187816 */ /* 0x000fc40000000024 */
[----:B-1----:R-:W-:-:S03]  /*cc940*/  PRMT R26, R71, 0x5210, R38 ;  /* 0x00005210471a7816 */ /* 0x002fc60000000026 */
[----:B------:R-:W0:Y:S01]  /*cc950*/  LDS.128 R72, [R167] ;  /* 0x00000000a7487984 */ /* 0x000e220000000c00 */
[----:B------:R-:W-:Y:S01]  /*cc960*/  PRMT R27, R91, 0x5210, R39 ;  /* 0x000052105b1b7816 */ /* 0x000fe20000000027 */
[----:B------:R-:W-:Y:S06]  /*cc970*/  BAR.SYNC.DEFER_BLOCKING 0x0 ;  /* 0x0000000000007b1d */ /* 0x000fec0000010000 */
[----:B------:R-:W-:Y:S02]  /*cc980*/  STSM.16.M88.4 [R222], R24 ;  /* 0x00000018de007844 */ /* 0x000fe40000000200 */
[----:B------:R-:W-:Y:S06]  /*cc990*/  BAR.SYNC.DEFER_BLOCKING 0x0 ;  /* 0x0000000000007b1d */ /* 0x000fec0000010000 */
[----:B------:R-:W1:Y:S01]  /*cc9a0*/  LDS.128 R24, [R167] ;  /* 0x00000000a7187984 */ /* 0x000e620000000c00 */
[----:B---3--:R-:W-:-:S02]  /*cc9b0*/  LOP3.LUT R32, R184, 0xffff, RZ, 0xc0, !PT ;  /* 0x0000ffffb8207812 */ /* 0x008fc400078ec0ff */
[----:B----4-:R-:W-:Y:S02]  /*cc9c0*/  LOP3.LUT R36, R185, 0xffff, RZ, 0xc0, !PT ;  /* 0x0000ffffb9247812 */ /* 0x010fe400078ec0ff */
[----:B------:R-:W-:Y:S02]  /*cc9d0*/  PRMT R28, R18, 0x4210, R32 ;  /* 0x00004210121c7816 */ /* 0x000fe40000000020 */
[----:B------:R-:W3:Y:S01]  /*cc9e0*/  LDL.LU R18, [R1+0x53b0] ;  /* 0x0053b00001127983 */ /* 0x000ee20000300800 */
[----:B------:R-:W-:-:S03]  /*cc9f0*/  PRMT R29, R17, 0x4210, R36 ;  /* 0x00004210111d7816 */ /* 0x000fc60000000024 */
[----:B------:R-:W4:Y:S01]  /*cca00*/  LDL.LU R17, [R1+0x53ac] ;  /* 0x0053ac0001117983 */ /* 0x000f220000300800 */
[----:B------:R-:W-:Y:S02]  /*cca10*/  LOP3.LUT R37, R186, 0xffff, RZ, 0xc0, !PT ;  /* 0x0000ffffba257812 */ /* 0x000fe400078ec0ff */
[----:B------:R-:W-:Y:S02]  /*cca20*/  LOP3.LUT R38, R194, 0xffff, RZ, 0xc0, !PT ;  /* 0x0000ffffc2267812 */ /* 0x000fe400078ec0ff */
[----:B------:R-:W-:Y:S02]  /*cca30*/  PRMT R30, R216, 0x4210, R37 ;  /* 0x00004210d81e7816 */ /* 0x000fe40000000025 */
[----:B------:R-:W3:Y:S01]  /*cca40*/  LDL.LU R216, [R1+0x53a8] ;  /* 0x0053a80001d87983 */ /* 0x000ee20000300800 */
[----:B------:R-:W-:-:S03]  /*cca50*/  PRMT R31, R218, 0x4210, R38 ;  /* 0x00004210da1f7816 */ /* 0x000fc60000000026 */
[----:B------:R-:W4:Y:S04]  /*cca60*/  LDL.LU R218, [R1+0x53a4] ;  /* 0x0053a40001da7983 */ /* 0x000f280000300800 */
[----:B0-----:R-:W-:Y:S04]  /*cca70*/  STL.64 [R1+0xd0], R72 ;  /* 0x0000d04801007387 */ /* 0x001fe80000100a00 */
[----:B------:R-:W-:Y:S04]  /*cca80*/  STL.64 [R1+0xd8], R74 ;  /* 0x0000d84a01007387 */ /* 0x000fe80000100a00 */
[----:B------:R-:W3:Y:S04]  /*cca90*/  LDL.LU R184, [R1+0x4a30] ;  /* 0x004a300001b87983 */ /* 0x000ee80000300800 */
[----:B------:R-:W4:Y:S04]  /*ccaa0*/  LDL.LU R185, [R1+0x4a2c] ;  /* 0x004a2c0001b97983 */ /* 0x000f280000300800 */
[----:B-1----:R0:W-:Y:S04]  /*ccab0*/  STL.64 [R1+0xc0], R24 ;  /* 0x0000c01801007387 */ /* 0x0021e80000100a00 */
[----:B------:R1:W-:Y:S04]  /*ccac0*/  STL.64 [R1+0xc8], R26 ;  /* 0x0000c81a01007387 */ /* 0x0003e80000100a00 */
[----:B------:R-:W4:Y:S04]  /*ccad0*/  LDL.LU R186, [R1+0x48f0] ;  /* 0x0048f00001ba7983 */ /* 0x000f280000300800 */
[----:B------:R-:W4:Y:S01]  /*ccae0*/  LDL.LU R194, [R1+0x48ec] ;  /* 0x0048ec0001c27983 */ /* 0x000f220000300800 */
[----:B------:R-:W-:Y:S06]  /*ccaf0*/  BAR.SYNC.DEFER_BLOCKING 0x0 ;  /* 0x0000000000007b1d */ /* 0x000fec0000010000 */
[----:B------:R2:W-:Y:S01]  /*ccb00*/  STSM.16.M88.4 [R222], R28 ;  /* 0x0000001cde007844 */ /* 0x0005e20000000200 */
[----:B0-----:R-:W-:-:S02]  /*ccb10*/  PRMT R25, R33, 0x5210, R36 ;  /* 0x0000521021197816 */ /* 0x001fc40000000024 */
[----:B-1----:R-:W-:Y:S02]  /*ccb20*/  PRMT R26, R35, 0x5210, R37 ;  /* 0x00005210231a7816 */ /* 0x002fe40000000025 */
[----:B------:R-:W-:Y:S01]  /*ccb30*/  PRMT R27, R140, 0x5210, R38 ;  /* 0x000052108c1b7816 */ /* 0x000fe20000000026 */
[----:B------:R-:W-:Y:S01]  /*ccb40*/  BAR.SYNC.DEFER_BLOCKING 0x0 ;  /* 0x0000000000007b1d */ /* 0x000fe20000010000 */
[----:B------:R-:W-:-:S05]  /*ccb50*/  PRMT R24, R34, 0x5210, R32 ;  /* 0x0000521022187816 */ /* 0x000fca0000000020 */
[----:B------:R-:W0:Y:S02]  /*ccb60*/  LDS.128 R36, [R167] ;  /* 0x00000000a7247984 */ /* 0x000e240000000c00 */
        /* <DEDUP_REMOVED lines=22> */
[----:B-1----:R0:W-:Y:S01]  /*cccd0*/  STL.64 [R1+0xa0], R24 ;  /* 0x0000a01801007387 */ /* 0x0021e20000100a00 */
[----:B------:R-:W-:Y:S06]  /*ccce0*/  BAR.SYNC.DEFER_BLOCKING 0x0 ;  /* 0x0000000000007b1d */ /* 0x000fec0000010000 */
[----:B------:R1:W-:Y:S04]  /*cccf0*/  STL.64 [R1+0xa8], R26 ;  /* 0x0000a81a01007387 */ /* 0x0003e80000100a00 */
[----:B------:R-:W2:Y:S04]  /*ccd00*/  LDL.LU R200, [R1+0x4900] ;  /* 0x0049000001c87983 */ /* 0x000ea80000300800 */
[----:B------:R-:W2:Y:S04]  /*ccd10*/  LDL.LU R201, [R1+0x48fc] ;  /* 0x0048fc0001c97983 */ /* 0x000ea80000300800 */
[----:B------:R-:W4:Y:S01]  /*ccd20*/  LDS.128 R36, [R167] ;  /* 0x00000000a7247984 */ /* 0x000f220000000c00 */
[----:B0-----:R-:W-:-:S02]  /*ccd30*/  PRMT R24, R65, 0x5210, R32 ;  /* 0x0000521041187816 */ /* 0x001fc40000000020 */
[----:B------:R-:W-:Y:S02]  /*ccd40*/  PRMT R25, R68, 0x5210, R33 ;  /* 0x0000521044197816 */ /* 0x000fe40000000021 */
[----:B-1----:R-:W-:Y:S02]  /*ccd50*/  PRMT R26, R70, 0x5210, R34 ;  /* 0x00005210461a7816 */ /* 0x002fe40000000022 */
[----:B------:R-:W-:Y:S01]  /*ccd60*/  PRMT R27, R69, 0x5210, R35 ;  /* 0x00005210451b7816 */ /* 0x000fe20000000023 */
[----:B------:R-:W-:Y:S06]  /*ccd70*/  BAR.SYNC.DEFER_BLOCKING 0x0 ;  /* 0x0000000000007b1d */ /* 0x000fec0000010000 */
[----:B------:R-:W-:Y:S02]  /*ccd80*/  STSM.16.M88.4 [R222], R24 ;  /* 0x00000018de007844 */ /* 0x000fe40000000200 */
[----:B------:R-:W-:Y:S06]  /*ccd90*/  BAR.SYNC.DEFER_BLOCKING 0x0 ;  /* 0x0000000000007b1d */ /* 0x000fec0000010000 */
[----:B------:R-:W0:Y:S01]  /*ccda0*/  LDS.128 R24, [R167] ;  /* 0x00000000a7187984 */ /* 0x000e220000000c00 */
[----:B---3--:R-:W-:-:S02]  /*ccdb0*/  LOP3.LUT R32, R184, 0xffff, RZ, 0xc0, !PT ;  /* 0x0000ffffb8207812 */ /* 0x008fc400078ec0ff */
[----:B----4-:R-:W-:Y:S02]  /*ccdc0*/  LOP3.LUT R33, R185, 0xffff, RZ, 0xc0, !PT ;  /* 0x0000ffffb9217812 */ /* 0x010fe400078ec0ff */
[----:B------:R-:W-:Y:S02]  /*ccdd0*/  PRMT R28, R234, 0x4210, R32 ;  /* 0x00004210ea1c7816 */ /* 0x000fe40000000020 */
[----:B------:R-:W3:Y:S01]  /*ccde0*/  LDL.LU R234, [R1+0x5390] ;  /* 0x0053900001ea7983 */ /* 0x000ee20000300800 */
[----:B------:R-:W-:Y:S02]  /*ccdf0*/  PRMT R29, R237, 0x4210, R33 ;  /* 0x00004210ed1d7816 */ /* 0x000fe40000000021 */
[----:B------:R-:W-:Y:S01]  /*cce00*/  LOP3.LUT R34, R186, 0xffff, RZ, 0xc0, !PT ;  /* 0x0000ffffba227812 */ /* 0x000fe200078ec0ff */
[----:B------:R-:W4:Y:S01]  /*cce10*/  LDL.LU R237, [R1+0x538c] ;  /* 0x00538c0001ed7983 */ /* 0x000f220000300800 */
[----:B------:R-:W-:Y:S02]  /*cce20*/  LOP3.LUT R35, R194, 0xffff, RZ, 0xc0, !PT ;  /* 0x0000ffffc2237812 */ /* 0x000fe400078ec0ff */
[----:B------:R-:W-:-:S02]  /*cce30*/  PRMT R30, R240, 0x4210, R34 ;  /* 0x00004210f01e7816 */ /* 0x000fc40000000022 */
[----:B------:R-:W3:Y:S01]  /*cce40*/  LDL.LU R240, [R1+0x5388] ;  /* 0x0053880001f07983 */ /* 0x000ee20000300800 */
[----:B------:R-:W-:-:S03]  /*cce50*/  PRMT R31, R244, 0x4210, R35 ;  /* 0x00004210f41f7816 */ /* 0x000fc60000000023 */
[----:B------:R-:W4:Y:S04]  /*cce60*/  LDL.LU R244, [R1+0x5384] ;  /* 0x0053840001f47983 */ /* 0x000f280000300800 */
[----:B------:R-:W-:Y:S04]  /*cce70*/  STL.64 [R1+0x130], R36 ;  /* 0x0001302401007387 */ /* 0x000fe80000100a00 */
[----:B------:R-:W-:Y:S04]  /*cce80*/  STL.64 [R1+0x138], R38 ;  /* 0x0001382601007387 */ /* 0x000fe80000100a00 */
[----:B------:R-:W3:Y:S04]  /*cce90*/  LDL.LU R184, [R1+0x4a60] ;  /* 0x004a600001b87983 */ /* 0x000ee80000300800 */
[----:B------:R-:W4:Y:S04]  /*ccea0*/  LDL.LU R185, [R1+0x4a5c] ;  /* 0x004a5c0001b97983 */ /* 0x000f280000300800 */
[----:B0-----:R0:W-:Y:S04]  /*cceb0*/  STL.64 [R1+0x120], R24 ;  /* 0x0001201801007387 */ /* 0x0011e80000100a00 */
        /* <DEDUP_REMOVED lines=18> */
[----:B------:R-:W-:Y:S01]  /*ccfe0*/  PRMT R29, R246, 0x4210, R33 ;  /* 0x00004210f61d7816 */ /* 0x000fe20000000021 */
[----:B------:R-:W2:Y:S04]  /*ccff0*/  LDL.LU R242, [R1+0x5380] ;  /* 0x0053800001f27983 */ /* 0x000ea80000300800 */
[----:B------:R-:W2:Y:S01]  /*cd000*/  LDL.LU R246, [R1+0x537c] ;  /* 0x00537c0001f67983 */ /* 0x000ea20000300800 */
[----:B------:R-:W-:-:S02]  /*cd010*/  LOP3.LUT R34, R200, 0xffff, RZ, 0xc0, !PT ;  /* 0x0000ffffc8227812 */ /* 0x000fc400078ec0ff */
[----:B------:R-:W-:Y:S02]  /*cd020*/  LOP3.LUT R35, R201, 0xffff, RZ, 0xc0, !PT ;  /* 0x0000ffffc9237812 */ /* 0x000fe400078ec0ff */
[----:B------:R-:W-:Y:S02]  /*cd030*/  PRMT R30, R9, 0x4210, R34 ;  /* 0x00004210091e7816 */ /* 0x000fe40000000022 */
[----:B------:R-:W-:Y:S01]  /*cd040*/  PRMT R31, R248, 0x4210, R35 ;  /* 0x00004210f81f7816 */ /* 0x000fe20000000023 */
[----:B------:R-:W-:Y:S06]  /*cd050*/  BAR.SYNC.DEFER_BLOCKING 0x0 ;  /* 0x0000000000007b1d */ /* 0x000fec0000010000 */
[----:B------:R-:W2:Y:S04]  /*cd060*/  LDL.LU R9, [R1+0x5378] ;  /* 0x0053780001097983 */ /* 0x000ea80000300800 */
[----:B------:R-:W2:Y:S04]  /*cd070*/  LDL.LU R248, [R1+0x5374] ;  /* 0x0053740001f87983 */ /* 0x000ea80000300800 */
[----:B------:R-:W-:Y:S04]  /*cd080*/  STSM.16.M88.4 [R222], R28 ;  /* 0x0000001cde007844 */ /* 0x000fe80000000200 */
[----:B0-----:R-:W-:Y:S04]  /*cd090*/  STL.64 [R1+0x110], R36 ;  /* 0x0001102401007387 */ /* 0x001fe80000100a00 */
[----:B------:R-:W-:Y:S01]  /*cd0a0*/  STL.64 [R1+0x118], R38 ;  /* 0x0001182601007387 */ /* 0x000fe20000100a00 */
[----:B------:R-:W-:Y:S06]  /*cd0b0*/  BAR.SYNC.DEFER_BLOCKING 0x0 ;  /* 0x0000000000007b1d */ /* 0x000fec0000010000 */
[----:B------:R-:W2:Y:S04]  /*cd0c0*/  LDL.LU R192, [R1+0x4a80] ;  /* 0x004a800001c07983 */ /* 0x000ea80000300800 */
[----:B------:R-:W2:Y:S04]  /*cd0d0*/  LDL.LU R193, [R1+0x4a74] ;  /* 0x004a740001c17983 */ /* 0x000ea80000300800 */
[----:B-1----:R0:W-:Y:S04]  /*cd0e0*/  STL.64 [R1+0x100], R24 ;  /* 0x0001001801007387 */ /* 0x0021e80000100a00 */
[----:B------:R-:W1:Y:S04]  /*cd0f0*/  LDS.128 R36, [R167] ;  /* 0x00000000a7247984 */ /* 0x000e680000000c00 */
[----:B------:R0:W-:Y:S04]  /*cd100*/  STL.64 [R1+0x108], R26 ;  /* 0x0001081a01007387 */ /* 0x0001e80000100a00 */
[----:B------:R-:W2:Y:S04]  /*cd110*/  LDL.LU R200, [R1+0x4934] ;  /* 0x0049340001c87983 */ /* 0x000ea80000300800 */
[----:B------:R-:W2:Y:S01]  /*cd120*/  LDL.LU R201, [R1+0x492c] ;  /* 0x00492c0001c97983 */ /* 0x000ea20000300800 */
[----:B0-----:R-:W-:-:S02]  /*cd130*/  PRMT R24, R60, 0x5210, R32 ;  /* 0x000052103c187816 */ /* 0x001fc40000000020 */
[----:B------:R-:W-:Y:S02]  /*cd140*/  PRMT R25, R62, 0x5210, R33 ;  /* 0x000052103e197816 */ /* 0x000fe40000000021 */
[----:B------:R-:W-:Y:S02]  /*cd150*/  PRMT R26, R64, 0x5210, R34 ;  /* 0x00005210401a7816 */ /* 0x000fe40000000022 */
[----:B------:R-:W-:Y:S01]  /*cd160*/  PRMT R27, R138, 0x5210, R35 ;  /* 0x000052108a1b7816 */ /* 0x000fe20000000023 */
        /* <DEDUP_REMOVED lines=15> */
[----:B------:R-:W3:Y:S04]  /*cd260*/  LDL.LU R250, [R1+0x5364] ;  /* 0x0053640001fa7983 */ /* 0x000ee80000300800 */
[----:B-1----:R-:W-:Y:S04]  /*cd270*/  STL.64 [R1+0xf0], R36 ;  /* 0x0000f02401007387 */ /* 0x002fe80000100a00 */
[----:B------:R-:W-:Y:S04]  /*cd280*/  STL.64 [R1+0xf8], R38 ;  /* 0x0000f82601007387 */ /* 0x000fe80000100a00 */
[----:B------:R-:W4:Y:S04]  /*cd290*/  LDL.LU R184, [R1+0x4a94] ;  /* 0x004a940001b87983 */ /* 0x000f280000300800 */
[----:B------:R-:W3:Y:S04]  /*cd2a0*/  LDL.LU R185, [R1+0x4a90] ;  /* 0x004a900001b97983 */ /* 0x000ee80000300800 */
[----:B0-----:R0:W-:Y:S04]  /*cd2b0*/  STL.64 [R1+0xe0], R24 ;  /* 0x0000e01801007387 */ /* 0x0011e80000100a00 */
[----:B------:R1:W-:Y:S04]  /*cd2c0*/  STL.64 [R1+0xe8], R26 ;  /* 0x0000e81a01007387 */ /* 0x0003e80000100a00 */
[----:B------:R-:W3:Y:S04]  /*cd2d0*/  LDL.LU R186, [R1+0x494c] ;  /* 0x00494c0001ba7983 */ /* 0x000ee80000300800 */
[----:B------:R-:W3:Y:S01]  /*cd2e0*/  LDL.LU R194, [R1+0x4948] ;  /* 0x0049480001c27983 */ /* 0x000ee20000300800 */
        /* <DEDUP_REMOVED lines=22> */
[----:B------:R-:W-:-:S03]  /*cd450*/  PRMT R31, R241, 0x4210, R35 ;  /* 0x00004210f11f7816 */ /* 0x000fc60000000023 */
[----:B------:R-:W2:Y:S04]  /*cd460*/  LDL.LU R241, [R1+0x5354] ;  /* 0x0053540001f17983 */ /* 0x000ea80000300800 */
[----:B0-----:R-:W-:Y:S04]  /*cd470*/  STL.64 [R1+0x170], R36 ;  /* 0x0001702401007387 */ /* 0x001fe80000100a00 */
[----:B------:R-:W-:Y:S04]  /*cd480*/  STL.64 [R1+0x178], R38 ;  /* 0x0001782601007387 */ /* 0x000fe80000100a00 */
[----:B------:R-:W2:Y:S04]  /*cd490*/  LDL.LU R193, [R1+0x4ab4] ;  /* 0x004ab40001c17983 */ /* 0x000ea80000300800 */
[----:B------:R-:W2:Y:S04]  /*cd4a0*/  LDL.LU R200, [R1+0x4aac] ;  /* 0x004aac0001c87983 */ /* 0x000ea80000300800 */
[----:B-1----:R0:W-:Y:S04]  /*cd4b0*/  STL.64 [R1+0x160], R24 ;  /* 0x0001601801007387 */ /* 0x0021e80000100a00 */
[----:B------:R1:W-:Y:S04]  /*cd4c0*/  STL.64 [R1+0x168], R26 ;  /* 0x0001681a01007387 */ /* 0x0003e80000100a00 */
[----:B------:R-:W2:Y:S04]  /*cd4d0*/  LDL.LU R201, [R1+0x4960] ;  /* 0x0049600001c97983 */ /* 0x000ea80000300800 */
[----:B------:R-:W2:Y:S01]  /*cd4e0*/  LDL.LU R192, [R1+0x495c] ;  /* 0x00495c0001c07983 */ /* 0x000ea20000300800 */
[----:B------:R-:W-:Y:S01]  /*cd4f0*/  BAR.SYNC.DEFER_BLOCKING 0x0 ;  /* 0x0000000000007b1d */ /* 0x000fe20000010000 */
[----:B0-----:R-:W-:-:S02]  /*cd500*/  PRMT R24, R52, 0x5210, R32 ;  /* 0x0000521034187816 */ /* 0x001fc40000000020 */
[----:B------:R-:W-:Y:S02]  /*cd510*/  PRMT R25, R58, 0x5210, R33 ;  /* 0x000052103a197816 */ /* 0x000fe40000000021 */
[----:B-1----:R-:W-:Y:S02]  /*cd520*/  PRMT R26, R57, 0x5210, R34 ;  /* 0x00005210391a7816 */ /* 0x002fe40000000022 */
[----:B------:R-:W-:Y:S01]  /*cd530*/  PRMT R27, R56, 0x5210, R35 ;  /* 0x00005210381b7816 */ /* 0x000fe20000000023 */
[----:B------:R0:W-:Y:S01]  /*cd540*/  STSM.16.M88.4 [R222], R28 ;  /* 0x0000001cde007844 */ /* 0x0001e20000000200 */
[----:B------:R-:W-:Y:S01]  /*cd550*/  BAR.SYNC.DEFER_BLOCKING 0x0 ;  /* 0x0000000000007b1d */ /* 0x000fe20000010000 */
[----:B----4-:R-:W-:-:S05]  /*cd560*/  LOP3.LUT R32, R184, 0xffff, RZ, 0xc0, !PT ;  /* 0x0000ffffb8207812 */ /* 0x010fca00078ec0ff */
[----:B------:R-:W1:Y:S01]  /*cd570*/  LDS.128 R36, [R167] ;  /* 0x00000000a7247984 */ /* 0x000e620000000c00 */
[----:B---3--:R-:W-:Y:S01]  /*cd580*/  LOP3.LUT R33, R185, 0xffff, RZ, 0xc0, !PT ;  /* 0x0000ffffb9217812 */ /* 0x008fe200078ec0ff */
[----:B------:R-:W-:Y:S01]  /*cd590*/  BAR.SYNC.DEFER_BLOCKING 0x0 ;  /* 0x0000000000007b1d */ /* 0x000fe20000010000 */
[----:B0-----:R-:W-:Y:S02]  /*cd5a0*/  PRMT R28, R247, 0x4210, R32 ;  /* 0x00004210f71c7816 */ /* 0x001fe40000000020 */
[----:B------:R-:W-:-:S03]  /*cd5b0*/  PRMT R29, R14, 0x4210, R33 ;  /* 0x000042100e1d7816 */ /* 0x000fc60000000021 */
[----:B------:R-:W3:Y:S01]  /*cd5c0*/  LDL.LU R247, [R1+0x5350] ;  /* 0x0053500001f77983 */ /* 0x000ee20000300800 */
[----:B------:R-:W-:-:S03]  /*cd5d0*/  LOP3.LUT R34, R186, 0xffff, RZ, 0xc0, !PT ;  /* 0x0000ffffba227812 */ /* 0x000fc600078ec0ff */
[----:B------:R-:W4:Y:S01]  /*cd5e0*/  LDL.LU R14, [R1+0x534c] ;  /* 0x00534c00010e7983 */ /* 0x000f220000300800 */
[----:B------:R-:W-:Y:S02]  /*cd5f0*/  LOP3.LUT R35, R194, 0xffff, RZ, 0xc0, !PT ;  /* 0x0000ffffc2237812 */ /* 0x000fe400078ec0ff */
[----:B------:R-:W-:Y:S02]  /*cd600*/  PRMT R30, R22, 0x4210, R34 ;  /* 0x00004210161e7816 */ /* 0x000fe40000000022 */
[----:B------:R-:W3:Y:S01]  /*cd610*/  LDL.LU R22, [R1+0x5348] ;  /* 0x0053480001167983 */ /* 0x000ee20000300800 */
[----:B------:R-:W-:-:S03]  /*cd620*/  PRMT R31, R243, 0x4210, R35 ;  /* 0x00004210f31f7816 */ /* 0x000fc60000000023 */
[----:B------:R-:W4:Y:S04]  /*cd630*/  LDL.LU R243, [R1+0x5344] ;  /* 0x0053440001f37983 */ /* 0x000f280000300800 */
[----:B------:R-:W3:Y:S04]  /*cd640*/  LDL.LU R194, [R1+0x4ac8] ;  /* 0x004ac80001c27983 */ /* 0x000ee80000300800 */
[----:B------:R-:W-:Y:S01]  /*cd650*/  STSM.16.M88.4 [R222], R24 ;  /* 0x00000018de007844 */ /* 0x000fe20000000200 */
[----:B------:R-:W-:Y:S06]  /*cd660*/  BAR.SYNC.DEFER_BLOCKING 0x0 ;  /* 0x0000000000007b1d */ /* 0x000fec0000010000 */
[----:B------:R-:W0:Y:S02]  /*cd670*/  LDS.128 R24, [R167] ;  /* 0x00000000a7187984 */ /* 0x000e240000000c00 */
[----:B------:R-:W-:Y:S06]  /*cd680*/  BAR.SYNC.DEFER_BLOCKING 0x0 ;  /* 0x0000000000007b1d */ /* 0x000fec0000010000 */
[----:B------:R-:W-:Y:S04]  /*cd690*/  STSM.16.M88.4 [R222], R28 ;  /* 0x0000001cde007844 */ /* 0x000fe80000000200 */
[----:B-1----:R-:W-:Y:S04]  /*cd6a0*/  STL.64 [R1+0x150], R36 ;  /* 0x0001502401007387 */ /* 0x002fe80000100a00 */
[----:B------:R-:W-:Y:S01]  /*cd6b0*/  STL.64 [R1+0x158], R38 ;  /* 0x0001582601007387 */ /* 0x000fe20000100a00 */
[----:B------:R-:W-:Y:S06]  /*cd6c0*/  BAR.SYNC.DEFER_BLOCKING 0x0 ;  /* 0x0000000000007b1d */ /* 0x000fec0000010000 */
[----:B------:R-:W1:Y:S04]  /*cd6d0*/  LDS.128 R36, [R167] ;  /* 0x00000000a7247984 */ /* 0x000e680000000c00 */
[----:B0-----:R0:W-:Y:S04]  /*cd6e0*/  STL.64 [R1+0x140], R24 ;  /* 0x0001401801007387 */ /* 0x0011e80000100a00 */
[----:B------:R1:W-:Y:S01]  /*cd6f0*/  STL.64 [R1+0x148], R26 ;  /* 0x0001481a01007387 */ /* 0x0003e20000100a00 */
        /* <DEDUP_REMOVED lines=8> */
[----:B--2---:R-:W-:-:S03]  /*cd780*/  LOP3.LUT R32, R193, 0xffff, RZ, 0xc0, !PT ;  /* 0x0000ffffc1207812 */ /* 0x004fc600078ec0ff */
[----:B------:R-:W2:Y:S01]  /*cd790*/  LDL.LU R193, [R1+0x4ad4] ;  /* 0x004ad40001c17983 */ /* 0x000ea20000300800 */
[----:B------:R-:W-:-:S03]  /*cd7a0*/  LOP3.LUT R33, R200, 0xffff, RZ, 0xc0, !PT ;  /* 0x0000ffffc8217812 */ /* 0x000fc600078ec0ff */
[----:B------:R-:W4:Y:S01]  /*cd7b0*/  LDL.LU R200, [R1+0x4984] ;  /* 0x0049840001c87983 */ /* 0x000f220000300800 */
[----:B------:R-:W-:Y:S02]  /*cd7c0*/  PRMT R28, R226, 0x4210, R32 ;  /* 0x00004210e21c7816 */ /* 0x000fe40000000020 */
[----:B------:R-:W-:Y:S02]  /*cd7d0*/  PRMT R29, R12, 0x4210, R33 ;  /* 0x000042100c1d7816 */ /* 0x000fe40000000021 */
[----:B------:R-:W-:Y:S02]  /*cd7e0*/  LOP3.LUT R34, R201, 0xffff, RZ, 0xc0, !PT ;  /* 0x0000ffffc9227812 */ /* 0x000fe400078ec0ff */
[----:B------:R-:W4:Y:S01]  /*cd7f0*/  LDL.LU R201, [R1+0x4980] ;  /* 0x0049800001c97983 */ /* 0x000f220000300800 */
[----:B------:R-:W-:Y:S02]  /*cd800*/  LOP3.LUT R35, R192, 0xffff, RZ, 0xc0, !PT ;  /* 0x0000ffffc0237812 */ /* 0x000fe400078ec0ff */
[----:B------:R-:W-:Y:S01]  /*cd810*/  PRMT R30, R19, 0x4210, R34 ;  /* 0x00004210131e7816 */ /* 0x000fe20000000022 */
[----:B------:R-:W4:Y:S01]  /*cd820*/  LDL.LU R226, [R1+0x5340] ;  /* 0x0053400001e27983 */ /* 0x000f220000300800 */
[----:B------:R-:W-:Y:S01]  /*cd830*/  PRMT R31, R229, 0x4210, R35 ;  /* 0x00004210e51f7816 */ /* 0x000fe20000000023 */
[----:B------:R-:W-:Y:S01]  /*cd840*/  BAR.SYNC.DEFER_BLOCKING 0x0 ;  /* 0x0000000000007b1d */ /* 0x000fe20000010000 */
[----:B------:R-:W-:-:S04]  /*cd850*/  LOP3.LUT R47, R47, 0xffff, RZ, 0xc0, !PT ;  /* 0x0000ffff2f2f7812 */ /* 0x000fc800078ec0ff */
[----:B------:R-:W-:Y:S01]  /*cd860*/  PRMT R47, R47, 0x3340, R0 ;  /* 0x000033402f2f7816 */ /* 0x000fe20000000000 */
[----:B------:R-:W4:Y:S04]  /*cd870*/  LDL.LU R12, [R1+0x533c] ;  /* 0x00533c00010c7983 */ /* 0x000f280000300800 */
[----:B------:R-:W-:Y:S01]  /*cd880*/  STSM.16.M88.4 [R222], R28 ;  /* 0x0000001cde007844 */ /* 0x000fe20000000200 */
[----:B------:R-:W-:-:S03]  /*cd890*/  PRMT R47, R157, 0x5410, R47 ;  /* 0x000054109d2f7816 */ /* 0x000fc6000000002f */
[----:B------:R-:W4:Y:S04]  /*cd8a0*/  LDL.LU R19, [R1+0x5338] ;  /* 0x0053380001137983 */ /* 0x000f280000300800 */
[----:B------:R-:W4:Y:S04]  /*cd8b0*/  LDL.LU R229, [R1+0x5334] ;  /* 0x0053340001e57983 */ /* 0x000f280000300800 */
[----:B------:R-:W-:Y:S04]  /*cd8c0*/  STL.64 [R1+0x1e0], R36 ;  /* 0x0001e02401007387 */ /* 0x000fe80000100a00 */
[----:B------:R-:W-:Y:S01]  /*cd8d0*/  STL.64 [R1+0x1e8], R38 ;  /* 0x0001e82601007387 */ /* 0x000fe20000100a00 */
[----:B------:R-:W-:Y:S06]  /*cd8e0*/  BAR.SYNC.DEFER_BLOCKING 0x0 ;  /* 0x0000000000007b1d */ /* 0x000fec0000010000 */
[----:B0-----:R0:W-:Y:S04]  /*cd8f0*/  STL.64 [R1+0x1d0], R24 ;  /* 0x0001d01801007387 */ /* 0x0011e80000100a00 */
[----:B------:R1:W-:Y:S04]  /*cd900*/  STL.64 [R1+0x1d8], R26 ;  /* 0x0001d81a01007387 */ /* 0x0003e80000100a00 */
[----:B------:R-:W4:Y:S01]  /*cd910*/  LDL.LU R177, [R1+0x4af8] ;  /* 0x004af80001b17983 */ /* 0x000f220000300800 */
[----:B0-----:R-:W-:-:S03]  /*cd920*/  PRMT R24, R47, 0x5210, R32 ;  /* 0x000052102f187816 */ /* 0x001fc60000000020 */
[----:B------:R-:W4:Y:S01]  /*cd930*/  LDL.LU R184, [R1+0x4af0] ;  /* 0x004af00001b87983 */ /* 0x000f220000300800 */
[----:B------:R-:W-:Y:S02]  /*cd940*/  PRMT R25, R49, 0x5210, R33 ;  /* 0x0000521031197816 */ /* 0x000fe40000000021 */
[----:B-1----:R-:W-:Y:S02]  /*cd950*/  PRMT R26, R51, 0x5210, R34 ;  /* 0x00005210331a7816 */ /* 0x002fe40000000022 */
[----:B------:R-:W-:Y:S02]  /*cd960*/  PRMT R27, R135, 0x5210, R35 ;  /* 0x00005210871b7816 */ /* 0x000fe40000000023 */
[----:B------:R-:W0:Y:S01]  /*cd970*/  LDS.128 R32, [R167] ;  /* 0x00000000a7207984 */ /* 0x000e220000000c00 */
[----:B------:R-:W-:Y:S01]  /*cd980*/  BAR.SYNC.DEFER_BLOCKING 0x0 ;  /* 0x0000000000007b1d */ /* 0x000fe20000010000 */
[----:B---3--:R-:W-:-:S05]  /*cd990*/  LOP3.LUT R29, R194, 0xffff, RZ, 0xc0, !PT ;  /* 0x0000ffffc21d7812 */ /* 0x008fca00078ec0ff */
[----:B0-----:R-:W-:Y:S04]  /*cd9a0*/  STL.64 [R1+0x1c0], R32 ;  /* 0x0001c02001007387 */ /* 0x001fe80000100a00 */
[----:B------:R-:W-:Y:S04]  /*cd9b0*/  STL.64 [R1+0x1c8], R34 ;  /* 0x0001c82201007387 */ /* 0x000fe80000100a00 */
[----:B------:R-:W3:Y:S04]  /*cd9c0*/  LDL.LU R185, [R1+0x4994] ;  /* 0x0049940001b97983 */ /* 0x000ee80000300800 */
[----:B------:R-:W3:Y:S04]  /*cd9d0*/  LDL.LU R194, [R1+0x4988] ;  /* 0x0049880001c27983 */ /* 0x000ee80000300800 */
[----:B------:R0:W-:Y:S01]  /*cd9e0*/  STSM.16.M88.4 [R222], R24 ;  /* 0x00000018de007844 */ /* 0x0001e20000000200 */
[----:B------:R-:W-:Y:S01]  /*cd9f0*/  BAR.SYNC.DEFER_BLOCKING 0x0 ;  /* 0x0000000000007b1d */ /* 0x000fe20000010000 */
[----:B------:R-:W-:-:S04]  /*cda00*/  LOP3.LUT R42, R42, 0xffff, RZ, 0xc0, !PT ;  /* 0x0000ffff2a2a7812 */ /* 0x000fc800078ec0ff */
[----:B------:R-:W-:-:S04]  /*cda10*/  PRMT R42, R42, 0x3340, R0 ;  /* 0x000033402a2a7816 */ /* 0x000fc80000000000 */
[----:B------:R-:W-:Y:S01]  /*cda20*/  PRMT R42, R154, 0x5410, R42 ;  /* 0x000054109a2a7816 */ /* 0x000fe2000000002a */
[----:B------:R-:W1:Y:S01]  /*cda30*/  LDS.128 R32, [R167] ;  /* 0x00000000a7207984 */ /* 0x000e620000000c00 */
[--C-:B------:R-:W-:Y:S02]  /*cda40*/  PRMT R28, R238, 0x4210, R29.reuse ;  /* 0x00004210ee1c7816 */ /* 0x100fe4000000001d */
[----:B0-----:R-:W-:Y:S01]  /*cda50*/  PRMT R24, R42, 0x5210, R29 ;  /* 0x000052102a187816 */ /* 0x001fe2000000001d */
[----:B------:R-:W3:Y:S01]  /*cda60*/  LDL.LU R238, [R1+0x5330] ;  /* 0x0053300001ee7983 */ /* 0x000ee20000300800 */
[----:B------:R-:W-:Y:S02]  /*cda70*/  LOP3.LUT R48, R48, 0xffff, RZ, 0xc0, !PT ;  /* 0x0000ffff30307812 */ /* 0x000fe400078ec0ff */
[----:B------:R-:W-:Y:S02]  /*cda80*/  LOP3.LUT R46, R46, 0xffff, RZ, 0xc0, !PT ;  /* 0x0000ffff2e2e7812 */ /* 0x000fe400078ec0ff */
[----:B------:R-:W-:-:S02]  /*cda90*/  PRMT R48, R48, 0x3340, R0 ;  /* 0x0000334030307816 */ /* 0x000fc40000000000 */
[----:B------:R-:W-:Y:S02]  /*cdaa0*/  PRMT R46, R46, 0x3340, R0 ;  /* 0x000033402e2e7816 */ /* 0x000fe40000000000 */
[----:B------:R-:W-:Y:S02]  /*cdab0*/  PRMT R48, R155, 0x5410, R48 ;  /* 0x000054109b307816 */ /* 0x000fe40000000030 */
[----:B------:R-:W-:Y:S02]  /*cdac0*/  PRMT R46, R156, 0x5410, R46 ;  /* 0x000054109c2e7816 */ /* 0x000fe4000000002e */
[----:B--2---:R-:W-:Y:S02]  /*cdad0*/  LOP3.LUT R25, R193, 0xffff, RZ, 0xc0, !PT ;  /* 0x0000ffffc1197812 */ /* 0x004fe400078ec0ff */
[----:B----4-:R-:W-:Y:S02]  /*cdae0*/  LOP3.LUT R26, R200, 0xffff, RZ, 0xc0, !PT ;  /* 0x0000ffffc81a7812 */ /* 0x010fe400078ec0ff */
[----:B------:R-:W-:-:S02]  /*cdaf0*/  PRMT R29, R245, 0x4210, R25 ;  /* 0x00004210f51d7816 */ /* 0x000fc40000000019 */
[----:B------:R-:W-:Y:S01]  /*cdb00*/  PRMT R30, R10, 0x4210, R26 ;  /* 0x000042100a1e7816 */ /* 0x000fe2000000001a */
[----:B------:R-:W2:Y:S04]  /*cdb10*/  LDL.LU R245, [R1+0x532c] ;  /* 0x00532c0001f57983 */ /* 0x000ea80000300800 */
[----:B------:R-:W4:Y:S01]  /*cdb20*/  LDL.LU R186, [R1+0x49fc] ;  /* 0x0049fc0001ba7983 */ /* 0x000f220000300800 */
[----:B------:R-:W-:-:S03]  /*cdb30*/  LOP3.LUT R27, R201, 0xffff, RZ, 0xc0, !PT ;  /* 0x0000ffffc91b7812 */ /* 0x000fc600078ec0ff */
[----:B------:R-:W2:Y:S01]  /*cdb40*/  LDL.LU R10, [R1+0x5328] ;  /* 0x00532800010a7983 */ /* 0x000ea20000300800 */
[----:B------:R-:W-:Y:S01]  /*cdb50*/  PRMT R31, R251, 0x4210, R27 ;  /* 0x00004210fb1f7816 */ /* 0x000fe2000000001b */
[----:B------:R-:W-:Y:S06]  /*cdb60*/  BAR.SYNC.DEFER_BLOCKING 0x0 ;  /* 0x0000000000007b1d */ /* 0x000fec0000010000 */
[----:B------:R-:W2:Y:S04]  /*cdb70*/  LDL.LU R251, [R1+0x5324] ;  /* 0x0053240001fb7983 */ /* 0x000ea80000300800 */
[----:B------:R-:W2:Y:S04]  /*cdb80*/  LDL.LU R178, [R1+0x4a04] ;  /* 0x004a040001b27983 */ /* 0x000ea80000300800 */
[----:B------:R-:W2:Y:S04]  /*cdb90*/  LDL.LU R200, [R1+0x5014] ;  /* 0x0050140001c87983 */ /* 0x000ea80000300800 */
[----:B------:R-:W-:Y:S01]  /*cdba0*/  STSM.16.M88.4 [R222], R28 ;  /* 0x0000001cde007844 */ /* 0x000fe20000000200 */
[----:B------:R-:W-:Y:S06]  /*cdbb0*/  BAR.SYNC.DEFER_BLOCKING 0x0 ;  /* 0x0000000000007b1d */ /* 0x000fec0000010000 */
[----:B------:R-:W0:Y:S04]  /*cdbc0*/  LDS.128 R28, [R167] ;  /* 0x00000000a71c7984 */ /* 0x000e280000000c00 */
[----:B-1----:R-:W-:Y:S04]  /*cdbd0*/  STL.64 [R1+0x1b0], R32 ;  /* 0x0001b02001007387 */ /* 0x002fe80000100a00 */
[----:B------:R-:W-:Y:S01]  /*cdbe0*/  STL.64 [R1+0x1b8], R34 ;  /* 0x0001b82201007387 */ /* 0x000fe20000100a00 */
[----:B------:R-:W-:-:S03]  /*cdbf0*/  PRMT R25, R46, 0x5210, R25 ;  /* 0x000052102e197816 */ /* 0x000fc60000000019 */
[----:B------:R-:W2:Y:S01]  /*cdc00*/  LDL.LU R169, [R1+0x4a10] ;  /* 0x004a100001a97983 */ /* 0x000ea20000300800 */
[----:B------:R-:W-:-:S03]  /*cdc10*/  PRMT R26, R48, 0x5210, R26 ;  /* 0x00005210301a7816 */ /* 0x000fc6000000001a */
[----:B------:R-:W2:Y:S01]  /*cdc20*/  LDL.LU R201, [R1+0x500c] ;  /* 0x00500c0001c97983 */ /* 0x000ea20000300800 */
[----:B------:R-:W-:Y:S01]  /*cdc30*/  PRMT R27, R134, 0x5210, R27 ;  /* 0x00005210861b7816 */ /* 0x000fe2000000001b */
[----:B------:R-:W-:Y:S06]  /*cdc40*/  BAR.SYNC.DEFER_BLOCKING 0x0 ;  /* 0x0000000000007b1d */ /* 0x000fec0000010000 */
[----:B------:R-:W2:Y:S04]  /*cdc50*/  LDL.LU R170, [R1+0x4a14] ;  /* 0x004a140001aa7983 */ /* 0x000ea80000300800 */
[----:B------:R-:W2:Y:S04]  /*cdc60*/  LDL.LU R192, [R1+0x4ffc] ;  /* 0x004ffc0001c07983 */ /* 0x000ea80000300800 */
[----:B0-----:R0:W-:Y:S04]  /*cdc70*/  STL.64 [R1+0x1a0], R28 ;  /* 0x0001a01c01007387 */ /* 0x0011e80000100a00 */
[----:B------:R1:W-:Y:S04]  /*cdc80*/  STL.64 [R1+0x1a8], R30 ;  /* 0x0001a81e01007387 */ /* 0x0003e80000100a00 */
[----:B------:R-:W2:Y:S01]  /*cdc90*/  LDL.LU R193, [R1+0x4974] ;  /* 0x0049740001c17983 */ /* 0x000ea20000300800 */
[----:B0-----:R-:W-:-:S03]  /*cdca0*/  LOP3.LUT R29, R177, 0xffff, RZ, 0xc0, !PT ;  /* 0x0000ffffb11d7812 */ /* 0x001fc600078ec0ff */
[----:B------:R0:W-:Y:S01]  /*cdcb0*/  STSM.16.M88.4 [R222], R24 ;  /* 0x00000018de007844 */ /* 0x0001e20000000200 */
[----:B-1----:R-:W-:Y:S01]  /*cdcc0*/  LOP3.LUT R30, R184, 0xffff, RZ, 0xc0, !PT ;  /* 0x0000ffffb81e7812 */ /* 0x002fe200078ec0ff */
[----:B------:R-:W-:Y:S01]  /*cdcd0*/  BAR.SYNC.DEFER_BLOCKING 0x0 ;  /* 0x0000000000007b1d */ /* 0x000fe20000010000 */
[----:B0-----:R-:W-:Y:S02]  /*cdce0*/  PRMT R24, R235, 0x4210, R29 ;  /* 0x00004210eb187816 */ /* 0x001fe4000000001d */
[----:B---3--:R-:W-:Y:S02]  /*cdcf0*/  LOP3.LUT R31, R185, 0xffff, RZ, 0xc0, !PT ;  /* 0x0000ffffb91f7812 */ /* 0x008fe400078ec0ff */
[----:B------:R-:W-:Y:S02]  /*cdd00*/  PRMT R25, R221, 0x4210, R30 ;  /* 0x00004210dd197816 */ /* 0x000fe4000000001e */
[----:B------:R-:W-:Y:S02]  /*cdd10*/  LOP3.LUT R32, R194, 0xffff, RZ, 0xc0, !PT ;  /* 0x0000ffffc2207812 */ /* 0x000fe400078ec0ff */
[----:B------:R-:W3:Y:S01]  /*cdd20*/  LDL.LU R194, [R1+0x4a24] ;  /* 0x004a240001c27983 */ /* 0x000ee20000300800 */
[----:B------:R-:W-:-:S03]  /*cdd30*/  PRMT R26, R249, 0x4210, R31 ;  /* 0x00004210f91a7816 */ /* 0x000fc6000000001f */
[----:B------:R-:W3:Y:S01]  /*cdd40*/  LDL.LU R235, [R1+0x5320] ;  /* 0x0053200001eb7983 */ /* 0x000ee20000300800 */
[----:B------:R-:W-:-:S03]  /*cdd50*/  PRMT R27, R20, 0x4210, R32 ;  /* 0x00004210141b7816 */ /* 0x000fc60000000020 */
[----:B------:R-:W3:Y:S04]  /*cdd60*/  LDL.LU R221, [R1+0x531c] ;  /* 0x00531c0001dd7983 */ /* 0x000ee80000300800 */
[----:B------:R-:W3:Y:S04]  /*cdd70*/  LDL.LU R184, [R1+0x4a28] ;  /* 0x004a280001b87983 */ /* 0x000ee80000300800 */
[----:B------:R-:W3:Y:S04]  /*cdd80*/  LDL.LU R249, [R1+0x5318] ;  /* 0x0053180001f97983 */ /* 0x000ee80000300800 */
[----:B------:R-:W3:Y:S04]  /*cdd90*/  LDL.LU R20, [R1+0x5314] ;  /* 0x0053140001147983 */ /* 0x000ee80000300800 */
[----:B------:R-:W0:Y:S01]  /*cdda0*/  LDS.128 R36, [R167] ;  /* 0x00000000a7247984 */ /* 0x000e220000000c00 */
[----:B------:R-:W-:Y:S06]  /*cddb0*/  BAR.SYNC.DEFER_BLOCKING 0x0 ;  /* 0x0000000000007b1d */ /* 0x000fec0000010000 */
[----:B------:R-:W3:Y:S04]  /*cddc0*/  LDL.LU R185, [R1+0x4958] ;  /* 0x0049580001b97983 */ /* 0x000ee80000300800 */
[----:B------:R2:W-:Y:S01]  /*cddd0*/  STSM.16.M88.4 [R222], R24 ;  /* 0x00000018de007844 */ /* 0x0005e20000000200 */
[----:B----4-:R-:W-:-:S03]  /*cdde0*/  LOP3.LUT R28, R186, 0xffff, RZ, 0xc0, !PT ;  /* 0x0000ffffba1c7812 */ /* 0x010fc600078ec0ff */
[----:B------:R-:W4:Y:S04]  /*cddf0*/  LDL.LU R186, [R1+0x4a38] ;  /* 0x004a380001ba7983 */ /* 0x000f280000300800 */
[----:B------:R-:W4:Y:S04]  /*cde00*/  LDL.LU R176, [R1+0x4a3c] ;  /* 0x004a3c0001b07983 */ /* 0x000f280000300800 */
[----:B0-----:R0:W-:Y:S04]  /*cde10*/  STL.64 [R1+0x1f0], R36 ;  /* 0x0001f02401007387 */ /* 0x0011e80000100a00 */
[----:B------:R1:W-:Y:S04]  /*cde20*/  STL.64 [R1+0x1f8], R38 ;  /* 0x0001f82601007387 */ /* 0x0003e80000100a00 */
[----:B------:R-:W4:Y:S01]  /*cde30*/  LDL.LU R177, [R1+0x4930] ;  /* 0x0049300001b17983 */ /* 0x000f220000300800 */
[----:B--2---:R-:W-:-:S03]  /*cde40*/  LOP3.LUT R24, R178, 0xffff, RZ, 0xc0, !PT ;  /* 0x0000ffffb2187812 */ /* 0x004fc600078ec0ff */
[----:B------:R-:W2:Y:S01]  /*cde50*/  LDL.LU R178, [R1+0x4a50] ;  /* 0x004a500001b27983 */ /* 0x000ea20000300800 */
[--C-:B------:R-:W-:Y:S02]  /*cde60*/  PRMT R205, R205, 0x5210, R24.reuse ;  /* 0x00005210cdcd7816 */ /* 0x100fe40000000018 */
[----:B------:R-:W-:Y:S02]  /*cde70*/  LOP3.LUT R25, R169, 0xffff, RZ, 0xc0, !PT ;  /* 0x0000ffffa9197812 */ /* 0x000fe400078ec0ff */
[----:B------:R-:W2:Y:S01]  /*cde80*/  LDL.LU R169, [R1+0x4a54] ;  /* 0x004a540001a97983 */ /* 0x000ea20000300800 */
[----:B------:R-:W-:Y:S02]  /*cde90*/  PRMT R201, R201, 0x4210, R24 ;  /* 0x00004210c9c97816 */ /* 0x000fe40000000018 */
[----:B------:R-:W-:Y:S02]  /*cdea0*/  PRMT R196, R196, 0x5210, R25 ;  /* 0x00005210c4c47816 */ /* 0x000fe40000000019 */
[----:B------:R-:W-:-:S02]  /*cdeb0*/  LOP3.LUT R26, R170, 0xffff, RZ, 0xc0, !PT ;  /* 0x0000ffffaa1a7812 */ /* 0x000fc400078ec0ff */
[----:B------:R-:W2:Y:S01]  /*cdec0*/  LDL.LU R170, [R1+0x4a6c] ;  /* 0x004a6c0001aa7983 */ /* 0x000ea20000300800 */
[----:B------:R-:W-:Y:S02]  /*cded0*/  PRMT R192, R192, 0x4210, R25 ;  /* 0x00004210c0c07816 */ /* 0x000fe40000000019 */
[----:B------:R-:W-:Y:S02]  /*cdee0*/  PRMT R197, R197, 0x5210, R26 ;  /* 0x00005210c5c57816 */ /* 0x000fe4000000001a */
[----:B------:R-:W-:Y:S02]  /*cdef0*/  LOP3.LUT R24, R193, 0xffff, RZ, 0xc0, !PT ;  /* 0x0000ffffc1187812 */ /* 0x000fe400078ec0ff */
[----:B---3--:R-:W-:Y:S02]  /*cdf00*/  LOP3.LUT R25, R194, 0xffff, RZ, 0xc0, !PT ;  /* 0x0000ffffc2197812 */ /* 0x008fe400078ec0ff */
[----:B------:R-:W-:Y:S02]  /*cdf10*/  PRMT R194, R249, 0x4210, R24 ;  /* 0x00004210f9c27816 */ /* 0x000fe40000000018 */
[----:B------:R-:W-:-:S02]  /*cdf20*/  PRMT R193, R20, 0x4210, R26 ;  /* 0x0000421014c17816 */ /* 0x000fc4000000001a */
[----:B------:R-:W3:Y:S01]  /*cdf30*/  LDL.LU R20, [R1+0x5310] ;  /* 0x0053100001147983 */ /* 0x000ee20000300800 */
[----:B------:R-:W-:Y:S02]  /*cdf40*/  LOP3.LUT R26, R184, 0xffff, RZ, 0xc0, !PT ;  /* 0x0000ffffb81a7812 */ /* 0x000fe400078ec0ff */
[----:B------:R-:W-:Y:S01]  /*cdf50*/  PRMT R184, R221, 0x4210, R25 ;  /* 0x00004210ddb87816 */ /* 0x000fe20000000019 */
[----:B------:R-:W3:Y:S04]  /*cdf60*/  LDL.LU R166, [R1+0x4a70] ;  /* 0x004a700001a67983 */ /* 0x000ee80000300800 */
[----:B------:R-:W3:Y:S04]  /*cdf70*/  LDL.LU R249, [R1+0x530c] ;  /* 0x00530c0001f97983 */ /* 0x000ee80000300800 */
[----:B------:R-:W3:Y:S01]  /*cdf80*/  LDL.LU R221, [R1+0x5308] ;  /* 0x0053080001dd7983 */ /* 0x000ee20000300800 */
[----:B------:R-:W-:-:S02]  /*cdf90*/  PRMT R198, R198, 0x5210, R24 ;  /* 0x00005210c6c67816 */ /* 0x000fc40000000018 */
[----:B------:R-:W-:Y:S02]  /*cdfa0*/  LOP3.LUT R24, R185, 0xffff, RZ, 0xc0, !PT ;  /* 0x0000ffffb9187812 */ /* 0x000fe400078ec0ff */
[----:B------:R-:W-:Y:S02]  /*cdfb0*/  PRMT R188, R188, 0x5210, R25 ;  /* 0x00005210bcbc7816 */ /* 0x000fe40000000019 */
[--C-:B------:R-:W-:Y:S02]  /*cdfc0*/  PRMT R185, R235, 0x4210, R26.reuse ;  /* 0x00004210ebb97816 */ /* 0x100fe4000000001a */
[----:B------:R-:W-:Y:S01]  /*cdfd0*/  PRMT R189, R189, 0x5210, R26 ;  /* 0x00005210bdbd7816 */ /* 0x000fe2000000001a */
[----:B------:R-:W3:Y:S01]  /*cdfe0*/  LDL.LU R235, [R1+0x5304] ;  /* 0x0053040001eb7983 */ /* 0x000ee20000300800 */
[----:B------:R-:W-:Y:S02]  /*cdff0*/  PRMT R190, R190, 0x5210, R24 ;  /* 0x00005210bebe7816 */ /* 0x000fe40000000018 */
[----:B----4-:R-:W-:-:S02]  /*ce000*/  LOP3.LUT R25, R186, 0xffff, RZ, 0xc0, !PT ;  /* 0x0000ffffba197812 */ /* 0x010fc400078ec0ff */
[----:B------:R-:W-:Y:S02]  /*ce010*/  PRMT R186, R251, 0x4210, R24 ;  /* 0x00004210fbba7816 */ /* 0x000fe40000000018 */
[----:B------:R-:W-:Y:S01]  /*ce020*/  LOP3.LUT R26, R176, 0xffff, RZ, 0xc0, !PT ;  /* 0x0000ffffb01a7812 */ /* 0x000fe200078ec0ff */
[----:B------:R-:W4:Y:S01]  /*ce030*/  LDL.LU R251, [R1+0x5300] ;  /* 0x0053000001fb7983 */ /* 0x000f220000300800 */
[--C-:B------:R-:W-:Y:S02]  /*ce040*/  PRMT R176, R10, 0x4210, R25.reuse ;  /* 0x000042100ab07816 */ /* 0x100fe40000000019 */
[----:B------:R-:W-:Y:S01]  /*ce050*/  PRMT R180, R180, 0x5210, R25 ;  /* 0x00005210b4b47816 */ /* 0x000fe20000000019 */
[----:B------:R-:W4:Y:S01]  /*ce060*/  LDL.LU R10, [R1+0x52fc] ;  /* 0x0052fc00010a7983 */ /* 0x000f220000300800 */
[----:B------:R-:W-:Y:S02]  /*ce070*/  PRMT R181, R181, 0x5210, R26 ;  /* 0x00005210b5b57816 */ /* 0x000fe4000000001a */
[----:B------:R-:W-:-:S02]  /*ce080*/  LOP3.LUT R24, R177, 0xffff, RZ, 0xc0, !PT ;  /* 0x0000ffffb1187812 */ /* 0x000fc400078ec0ff */
[----:B------:R-:W-:Y:S02]  /*ce090*/  PRMT R177, R245, 0x4210, R26 ;  /* 0x00004210f5b17816 */ /* 0x000fe4000000001a */
[----:B--2---:R-:W-:Y:S01]  /*ce0a0*/  LOP3.LUT R25, R178, 0xffff, RZ, 0xc0, !PT ;  /* 0x0000ffffb2197812 */ /* 0x004fe200078ec0ff */
[----:B------:R-:W2:Y:S01]  /*ce0b0*/  LDL.LU R245, [R1+0x52f8] ;  /* 0x0052f80001f57983 */ /* 0x000ea20000300800 */
[--C-:B------:R-:W-:Y:S02]  /*ce0c0*/  PRMT R178, R238, 0x4210, R24.reuse ;  /* 0x00004210eeb27816 */ /* 0x100fe40000000018 */
[----:B------:R-:W-:Y:S01]  /*ce0d0*/  PRMT R182, R182, 0x5210, R24 ;  /* 0x00005210b6b67816 */ /* 0x000fe20000000018 */
[----:B------:R-:W2:Y:S01]  /*ce0e0*/  LDL.LU R238, [R1+0x52f4] ;  /* 0x0052f40001ee7983 */ /* 0x000ea20000300800 */
[----:B------:R-:W-:-:S03]  /*ce0f0*/  PRMT R168, R229, 0x4210, R25 ;  /* 0x00004210e5a87816 */ /* 0x000fc60000000019 */
[----:B------:R-:W2:Y:S01]  /*ce100*/  LDL.LU R229, [R1+0x52f0] ;  /* 0x0052f00001e57983 */ /* 0x000ea20000300800 */
[----:B------:R-:W-:-:S04]  /*ce110*/  LOP3.LUT R26, R169, 0xffff, RZ, 0xc0, !PT ;  /* 0x0000ffffa91a7812 */ /* 0x000fc800078ec0ff */
[----:B------:R-:W-:Y:S02]  /*ce120*/  PRMT R169, R19, 0x4210, R26 ;  /* 0x0000421013a97816 */ /* 0x000fe4000000001a */
[----:B------:R-:W-:Y:S02]  /*ce130*/  LOP3.LUT R164, R170, 0xffff, RZ, 0xc0, !PT ;  /* 0x0000ffffaaa47812 */ /* 0x000fe400078ec0ff */
[----:B---3--:R-:W-:Y:S02]  /*ce140*/  LOP3.LUT R24, R221, 0xffff, RZ, 0xc0, !PT ;  /* 0x0000ffffdd187812 */ /* 0x008fe400078ec0ff */
[----:B------:R-:W3:Y:S02]  /*ce150*/  LDL.LU R221, [R1+0x52ec] ;  /* 0x0052ec0001dd7983 */ /* 0x000ee40000300800 */
[----:B------:R-:W-:Y:S02]  /*ce160*/  PRMT R170, R12, 0x4210, R24 ;  /* 0x000042100caa7816 */ /* 0x000fe40000000018 */
[----:B------:R-:W3:Y:S04]  /*ce170*/  LDL.LU R19, [R1+0x52e8] ;  /* 0x0052e80001137983 */ /* 0x000ee80000300800 */
[----:B------:R-:W4:Y:S01]  /*ce180*/  LDL.LU R12, [R1+0x52e4] ;  /* 0x0052e400010c7983 */ /* 0x000f220000300800 */
[----:B------:R-:W-:-:S03]  /*ce190*/  PRMT R160, R226, 0x4210, R164 ;  /* 0x00004210e2a07816 */ /* 0x000fc600000000a4 */
[----:B------:R-:W2:Y:S01]  /*ce1a0*/  LDL.LU R226, [R1+0x52e0] ;  /* 0x0052e00001e27983 */ /* 0x000ea20000300800 */
[----:B------:R-:W-:Y:S02]  /*ce1b0*/  LOP3.LUT R165, R166, 0xffff, RZ, 0xc0, !PT ;  /* 0x0000ffffa6a57812 */ /* 0x000fe400078ec0ff */
[----:B------:R-:W-:Y:S02]  /*ce1c0*/  LOP3.LUT R166, R20, 0xffff, RZ, 0xc0, !PT ;  /* 0x0000ffff14a67812 */ /* 0x000fe400078ec0ff */
[----:B------:R-:W3:Y:S01]  /*ce1d0*/  LDL.LU R20, [R1+0x52dc] ;  /* 0x0052dc0001147983 */ /* 0x000ee20000300800 */
[----:B------:R-:W-:-:S03]  /*ce1e0*/  PRMT R161, R243, 0x4210, R165 ;  /* 0x00004210f3a17816 */ /* 0x000fc600000000a5 */
[----:B------:R-:W3:Y:S01]  /*ce1f0*/  LDL.LU R243, [R1+0x52d8] ;  /* 0x0052d80001f37983 */ /* 0x000ee20000300800 */
[----:B------:R-:W-:Y:S02]  /*ce200*/  PRMT R162, R22, 0x4210, R166 ;  /* 0x0000421016a27816 */ /* 0x000fe400000000a6 */
[----:B------:R-:W-:Y:S02]  /*ce210*/  LOP3.LUT R158, R249, 0xffff, RZ, 0xc0, !PT ;  /* 0x0000fffff99e7812 */ /* 0x000fe400078ec0ff */
[----:B------:R-:W-:Y:S02]  /*ce220*/  LOP3.LUT R44, R44, 0xffff, RZ, 0xc0, !PT ;  /* 0x0000ffff2c2c7812 */ /* 0x000fe400078ec0ff */
[----:B------:R-:W-:Y:S02]  /*ce230*/  LOP3.LUT R2, R2, 0x7fffffff, RZ, 0xc0, !PT ;  /* 0x7fffffff02027812 */ /* 0x000fe400078ec0ff */
[----:B------:R-:W-:Y:S02]  /*ce240*/  LOP3.LUT R3, R3, 0x7fffffff, RZ, 0xc0, !PT ;  /* 0x7fffffff03037812 */ /* 0x000fe400078ec0ff */
[----:B------:R-:W-:-:S02]  /*ce250*/  SHF.R.U32.HI R131, RZ, 0x8, R131 ;  /* 0x00000008ff837819 */ /* 0x000fc40000011683 */
[----:B------:R-:W-:Y:S01]  /*ce260*/  LOP3.LUT R13, R13, 0x7fffffff, RZ, 0xc0, !PT ;  /* 0x7fffffff0d0d7812 */ /* 0x000fe200078ec0ff */
[----:B------:R-:W-:Y:S01]  /*ce270*/  BAR.SYNC.DEFER_BLOCKING 0x0 ;  /* 0x0000000000007b1d */ /* 0x000fe20000010000 */
[----:B----4-:R-:W-:-:S05]  /*ce280*/  LOP3.LUT R156, R12, 0xffff, RZ, 0xc0, !PT ;  /* 0x0000ffff0c9c7812 */ /* 0x010fca00078ec0ff */
[----:B------:R-:W4:Y:S01]  /*ce290*/  LDL.LU R12, [R1+0x52d4] ;  /* 0x0052d400010c7983 */ /* 0x000f220000300800 */
[----:B--2---:R-:W-:-:S03]  /*ce2a0*/  LOP3.LUT R157, R226, 0xffff, RZ, 0xc0, !PT ;  /* 0x0000ffffe29d7812 */ /* 0x004fc600078ec0ff */
[----:B------:R-:W2:Y:S04]  /*ce2b0*/  LDL.LU R22, [R1+0x52d0] ;  /* 0x0052d00001167983 */ /* 0x000ea80000300800 */
[----:B------:R-:W2:Y:S01]  /*ce2c0*/  LDL.LU R226, [R1+0x52cc] ;  /* 0x0052cc0001e27983 */ /* 0x000ea20000300800 */
[----:B------:R-:W-:-:S03]  /*ce2d0*/  PRMT R152, R14, 0x4210, R156 ;  /* 0x000042100e987816 */ /* 0x000fc6000000009c */
[----:B------:R-:W2:Y:S04]  /*ce2e0*/  LDL.LU R14, [R1+0x52c8] ;  /* 0x0052c800010e7983 */ /* 0x000ea80000300800 */
[----:B------:R-:W2:Y:S01]  /*ce2f0*/  LDL.LU R249, [R1+0x52c4] ;  /* 0x0052c40001f97983 */ /* 0x000ea20000300800 */
[----:B------:R-:W-:-:S04]  /*ce300*/  PRMT R44, R44, 0x3340, R0 ;  /* 0x000033402c2c7816 */ /* 0x000fc80000000000 */
[----:B------:R-:W-:Y:S02]  /*ce310*/  PRMT R44, R153, 0x5410, R44 ;  /* 0x00005410992c7816 */ /* 0x000fe4000000002c */
[----:B------:R-:W-:Y:S02]  /*ce320*/  PRMT R153, R247, 0x4210, R157 ;  /* 0x00004210f7997816 */ /* 0x000fe4000000009d */
[----:B------:R-:W2:Y:S01]  /*ce330*/  LDL.LU R247, [R1+0x52c0] ;  /* 0x0052c00001f77983 */ /* 0x000ea20000300800 */
[----:B------:R-:W-:Y:S02]  /*ce340*/  PRMT R154, R241, 0x4210, R158 ;  /* 0x00004210f19a7816 */ /* 0x000fe4000000009e */
[----:B---3--:R-:W-:Y:S02]  /*ce350*/  LOP3.LUT R149, R243, 0xffff, RZ, 0xc0, !PT ;  /* 0x0000fffff3957812 */ /* 0x008fe400078ec0ff */
[----:B------:R-:W-:Y:S02]  /*ce360*/  LOP3.LUT R150, R235, 0xffff, RZ, 0xc0, !PT ;  /* 0x0000ffffeb967812 */ /* 0x000fe400078ec0ff */
[----:B------:R-:W-:-:S02]  /*ce370*/  PRMT R145, R223, 0x4210, R149 ;  /* 0x00004210df917816 */ /* 0x000fc40000000095 */
[----:B------:R-:W-:Y:S02]  /*ce380*/  PRMT R146, R21, 0x4210, R150 ;  /* 0x0000421015927816 */ /* 0x000fe40000000096 */
[----:B------:R-:W-:-:S04]  /*ce390*/  LOP3.LUT R142, R251, 0xffff, RZ, 0xc0, !PT ;  /* 0x0000fffffb8e7812 */ /* 0x000fc800078ec0ff */
[----:B------:R-:W-:Y:S02]  /*ce3a0*/  PRMT R138, R8, 0x4210, R142 ;  /* 0x00004210088a7816 */ /* 0x000fe4000000008e */
[----:B----4-:R-:W-:Y:S02]  /*ce3b0*/  LOP3.LUT R148, R12, 0xffff, RZ, 0xc0, !PT ;  /* 0x0000ffff0c947812 */ /* 0x010fe400078ec0ff */
[----:B------:R-:W3:Y:S02]  /*ce3c0*/  LDL.LU R12, [R1+0x52bc] ;  /* 0x0052bc00010c7983 */ /* 0x000ee40000300800 */
[----:B------:R-:W-:Y:S02]  /*ce3d0*/  PRMT R144, R232, 0x4210, R148 ;  /* 0x00004210e8907816 */ /* 0x000fe40000000094 */
[----:B------:R-:W4:Y:S01]  /*ce3e0*/  LDL.LU R241, [R1+0x52b8] ;  /* 0x0052b80001f17983 */ /* 0x000f220000300800 */
[----:B--2---:R-:W-:-:S03]  /*ce3f0*/  LOP3.LUT R140, R226, 0xffff, RZ, 0xc0, !PT ;  /* 0x0000ffffe28c7812 */ /* 0x004fc600078ec0ff */
[----:B------:R-:W2:Y:S01]  /*ce400*/  LDL.LU R243, [R1+0x52b4] ;  /* 0x0052b40001f37983 */ /* 0x000ea20000300800 */
[----:B------:R-:W-:-:S03]  /*ce410*/  LOP3.LUT R141, R22, 0xffff, RZ, 0xc0, !PT ;  /* 0x0000ffff168d7812 */ /* 0x000fc600078ec0ff */
[----:B------:R-:W4:Y:S04]  /*ce420*/  LDL.LU R232, [R1+0x52b0] ;  /* 0x0052b00001e87983 */ /* 0x000f280000300800 */
[----:B------:R-:W4:Y:S01]  /*ce430*/  LDL.LU R235, [R1+0x52ac] ;  /* 0x0052ac0001eb7983 */ /* 0x000f220000300800 */
[----:B------:R-:W-:-:S03]  /*ce440*/  PRMT R136, R252, 0x4210, R140 ;  /* 0x00004210fc887816 */ /* 0x000fc6000000008c */
[----:B------:R-:W4:Y:S04]  /*ce450*/  LDL.LU R223, [R1+0x52a8] ;  /* 0x0052a80001df7983 */ /* 0x000f280000300800 */
[----:B------:R-:W4:Y:S01]  /*ce460*/  LDL.LU R226, [R1+0x52a4] ;  /* 0x0052a40001e27983 */ /* 0x000f220000300800 */
[----:B------:R-:W-:-:S03]  /*ce470*/  PRMT R137, R250, 0x4210, R141 ;  /* 0x00004210fa897816 */ /* 0x000fc6000000008d */
[----:B------:R-:W4:Y:S01]  /*ce480*/  LDL.LU R21, [R1+0x52a0] ;  /* 0x0052a00001157983 */ /* 0x000f220000300800 */
[----:B------:R-:W-:-:S03]  /*ce490*/  LOP3.LUT R132, R249, 0xffff, RZ, 0xc0, !PT ;  /* 0x0000fffff9847812 */ /* 0x000fc600078ec0ff */
[----:B------:R-:W4:Y:S04]  /*ce4a0*/  LDL.LU R22, [R1+0x529c] ;  /* 0x00529c0001167983 */ /* 0x000f280000300800 */
[----:B------:R-:W2:Y:S04]  /*ce4b0*/  LDL.LU R252, [R1+0x5298] ;  /* 0x0052980001fc7983 */ /* 0x000ea80000300800 */
[----:B------:R-:W4:Y:S04]  /*ce4c0*/  LDL.LU R251, [R1+0x5294] ;  /* 0x0052940001fb7983 */ /* 0x000f280000300800 */
[----:B------:R-:W2:Y:S04]  /*ce4d0*/  LDL.LU R250, [R1+0x5290] ;  /* 0x0052900001fa7983 */ /* 0x000ea80000300800 */
[----:B------:R-:W4:Y:S04]  /*ce4e0*/  LDL.LU R249, [R1+0x528c] ;  /* 0x00528c0001f97983 */ /* 0x000f280000300800 */
[----:B------:R-:W2:Y:S01]  /*ce4f0*/  LDL.LU R8, [R1+0x5288] ;  /* 0x0052880001087983 */ /* 0x000ea20000300800 */
[----:B------:R-:W-:-:S03]  /*ce500*/  LOP3.LUT R133, R14, 0xffff, RZ, 0xc0, !PT ;  /* 0x0000ffff0e857812 */ /* 0x000fc600078ec0ff */
[----:B------:R-:W4:Y:S01]  /*ce510*/  LDL.LU R14, [R1+0x5284] ;  /* 0x00528400010e7983 */ /* 0x000f220000300800 */
[----:B------:R-:W-:-:S03]  /*ce520*/  PRMT R128, R11, 0x4210, R132 ;  /* 0x000042100b807816 */ /* 0x000fc60000000084 */
[----:B------:R-:W4:Y:S01]  /*ce530*/  LDL.LU R11, [R1+0x5280] ;  /* 0x00528000010b7983 */ /* 0x000f220000300800 */
[----:B------:R-:W-:-:S03]  /*ce540*/  LOP3.LUT R134, R10, 0xffff, RZ, 0xc0, !PT ;  /* 0x0000ffff0a867812 */ /* 0x000fc600078ec0ff */
[----:B------:R-:W4:Y:S01]  /*ce550*/  LDL.LU R10, [R1+0x527c] ;  /* 0x00527c00010a7983 */ /* 0x000f220000300800 */
[----:B------:R-:W-:-:S03]  /*ce560*/  PRMT R129, R9, 0x4210, R133 ;  /* 0x0000421009817816 */ /* 0x000fc60000000085 */
[----:B------:R-:W4:Y:S01]  /*ce570*/  LDL.LU R9, [R1+0x5278] ;  /* 0x0052780001097983 */ /* 0x000f220000300800 */
[----:B---3--:R-:W-:-:S03]  /*ce580*/  LOP3.LUT R124, R12, 0xffff, RZ, 0xc0, !PT ;  /* 0x0000ffff0c7c7812 */ /* 0x008fc600078ec0ff */
[----:B------:R-:W3:Y:S01]  /*ce590*/  LDL.LU R12, [R1+0x5274] ;  /* 0x00527400010c7983 */ /* 0x000ee20000300800 */
[----:B------:R-:W-:Y:S02]  /*ce5a0*/  PRMT R27, R44, 0x5210, R32 ;  /* 0x000052102c1b7816 */ /* 0x000fe40000000020 */
[----:B--2---:R-:W-:Y:S02]  /*ce5b0*/  ISETP.LT.AND P1, PT, R8, UR23, !P1 ;  /* 0x0000001708007c0c */ /* 0x004fe4000cf21270 */
[----:B----4-:R-:W-:Y:S01]  /*ce5c0*/  LOP3.LUT R14, R14, 0xfff7ffff, RZ, 0xc0, !PT ;  /* 0xfff7ffff0e0e7812 */ /* 0x010fe200078ec0ff */
[----:B------:R-:W-:Y:S01]  /*ce5d0*/  VIADD R32, R8, 0x1ad ;  /* 0x000001ad08207836 */ /* 0x000fe20000000000 */
[----:B------:R-:W-:Y:S01]  /*ce5e0*/  PRMT R174, R174, 0x5210, R24 ;  /* 0x00005210aeae7816 */ /* 0x000fe20000000018 */
[----:B------:R-:W-:Y:S01]  /*ce5f0*/  VIADD R33, R8, 0x1ae ;  /* 0x000001ae08217836 */ /* 0x000fe20000000000 */
[----:B------:R-:W-:Y:S01]  /*ce600*/  PRMT R172, R172, 0x5210, R25 ;  /* 0x00005210acac7816 */ /* 0x000fe20000000019 */
[C---:B------:R-:W-:Y:S01]  /*ce610*/  VIADD R34, R8.reuse, 0x1af ;  /* 0x000001af08227836 */ /* 0x040fe20000000000 */
[----:B------:R-:W-:Y:S01]  /*ce620*/  PRMT R173, R173, 0x5210, R26 ;  /* 0x00005210adad7816 */ /* 0x000fe2000000001a */
[C---:B------:R-:W-:Y:S01]  /*ce630*/  VIADD R35, R8.reuse, 0x1b0 ;  /* 0x000001b008237836 */ /* 0x040fe20000000000 */
[----:B------:R-:W-:Y:S01]  /*ce640*/  LOP3.LUT R131, R131, 0xffff, RZ, 0xc0, !PT ;  /* 0x0000ffff83837812 */ /* 0x000fe200078ec0ff */
[----:B0-----:R-:W-:-:S02]  /*ce650*/  VIADD R36, R8, 0x1b1 ;  /* 0x000001b108247836 */ /* 0x001fc40000000000 */
[----:B------:R-:W-:Y:S01]  /*ce660*/  @P1 LOP3.LUT R14, R14, 0x80000, RZ, 0xfc, !PT ;  /* 0x000800000e0e1812 */ /* 0x000fe200078efcff */
[C---:B------:R-:W-:Y:S01]  /*ce670*/  VIADD R37, R8.reuse, 0x1b2 ;  /* 0x000001b208257836 */ /* 0x040fe20000000000 */
[----:B------:R-:W-:Y:S01]  /*ce680*/  ISETP.LT.AND P1, PT, R11, UR24, !P0 ;  /* 0x000000180b007c0c */ /* 0x000fe2000c721270 */
[----:B-1----:R-:W-:Y:S01]  /*ce690*/  VIADD R38, R8, 0x1b3 ;  /* 0x000001b308267836 */ /* 0x002fe20000000000 */
[----:B------:R-:W-:Y:S01]  /*ce6a0*/  ISETP.LT.AND P0, PT, R10, UR26, !P0 ;  /* 0x0000001a0a007c0c */ /* 0x000fe2000c701270 */
[----:B------:R-:W-:Y:S01]  /*ce6b0*/  ULDC UR26, c[0x0][0x228] ;  /* 0x00008a00001a7ab9 */ /* 0x000fe20000000800 */
[----:B------:R-:W-:Y:S01]  /*ce6c0*/  LOP3.LUT R14, R14, 0xffffbfff, RZ, 0xc0, !PT ;  /* 0xffffbfff0e0e7812 */ /* 0x000fe200078ec0ff */
[C---:B------:R-:W-:Y:S02]  /*ce6d0*/  VIADD R39, R8.reuse, 0x1b4 ;  /* 0x000001b408277836 */ /* 0x040fe40000000000 */
[C---:B------:R-:W-:Y:S01]  /*ce6e0*/  VIADD R40, R8.reuse, 0x1b5 ;  /* 0x000001b508287836 */ /* 0x040fe20000000000 */
[----:B------:R-:W-:Y:S01]  /*ce6f0*/  PRMT R24, R41, 0x5210, R29 ;  /* 0x0000521029187816 */ /* 0x000fe2000000001d */
[C---:B------:R-:W-:Y:S01]  /*ce700*/  VIADD R42, R8.reuse, 0x1b7 ;  /* 0x000001b7082a7836 */ /* 0x040fe20000000000 */
[----:B------:R-:W-:Y:S01]  /*ce710*/  PRMT R25, R43, 0x5210, R30 ;  /* 0x000052102b197816 */ /* 0x000fe2000000001e */
[C---:B------:R-:W-:Y:S01]  /*ce720*/  VIADD R44, R8.reuse, 0x1b9 ;  /* 0x000001b9082c7836 */ /* 0x040fe20000000000 */
[----:B------:R-:W-:Y:S01]  /*ce730*/  PRMT R26, R45, 0x5210, R31 ;  /* 0x000052102d1a7816 */ /* 0x000fe2000000001f */
[----:B------:R-:W-:Y:S01]  /*ce740*/  VIADD R46, R8, 0x1bb ;  /* 0x000001bb082e7836 */ /* 0x000fe20000000000 */
[----:B------:R-:W-:Y:S01]  /*ce750*/  @P1 LOP3.LUT R14, R14, 0x4000, RZ, 0xfc, !PT ;  /* 0x000040000e0e1812 */ /* 0x000fe200078efcff */
[----:B------:R-:W-:-:S02]  /*ce760*/  VIADD R47, R8, 0x1bc ;  /* 0x000001bc082f7836 */ /* 0x000fc40000000000 */
[----:B------:R-:W-:Y:S01]  /*ce770*/  VIADD R48, R8, 0x1bd ;  /* 0x000001bd08307836 */ /* 0x000fe20000000000 */
[----:B------:R-:W-:Y:S01]  /*ce780*/  LOP3.LUT R14, R14, 0xffffdfff, RZ, 0xc0, !PT ;  /* 0xffffdfff0e0e7812 */ /* 0x000fe200078ec0ff */
[C---:B------:R-:W-:Y:S02]  /*ce790*/  VIADD R49, R8.reuse, 0x1be ;  /* 0x000001be08317836 */ /* 0x040fe40000000000 */
[----:B------:R-:W-:Y:S01]  /*ce7a0*/  VIADD R50, R8, 0x1bf ;  /* 0x000001bf08327836 */ /* 0x000fe20000000000 */
[----:B------:R-:W-:Y:S01]  /*ce7b0*/  @P0 LOP3.LUT R14, R14, 0x2000, RZ, 0xfc, !PT ;  /* 0x000020000e0e0812 */ /* 0x000fe200078efcff */
[----:B------:R-:W-:Y:S01]  /*ce7c0*/  VIADD R51, R8, 0x1c0 ;  /* 0x000001c008337836 */ /* 0x000fe20000000000 */
[----:B------:R-:W-:Y:S01]  /*ce7d0*/  ISETP.GE.AND P0, PT, R32, UR38, PT ;  /* 0x0000002620007c0c */ /* 0x000fe2000bf06270 */
[----:B------:R-:W-:Y:S01]  /*ce7e0*/  ULDC.64 UR38, c[0x0][0x228] ;  /* 0x00008a0000267ab9 */ /* 0x000fe20000000a00 */
[----:B------:R-:W-:Y:S02]  /*ce7f0*/  PRMT R131, R131, 0x3340, R0 ;  /* 0x0000334083837816 */ /* 0x000fe40000000000 */
[----:B------:R-:W-:Y:S01]  /*ce800*/  PRMT R158, R195, 0x5210, R158 ;  /* 0x00005210c39e7816 */ /* 0x000fe2000000009e */
[----:B------:R-:W-:Y:S01]  /*ce810*/  VIADD R163, R8, 0x1fd ;  /* 0x000001fd08a37836 */ /* 0x000fe20000000000 */
[----:B------:R-:W-:Y:S01]  /*ce820*/  ISETP.LT.AND P3, PT, R9, UR28, !P0 ;  /* 0x0000001c09007c0c */ /* 0x000fe2000c761270 */
[----:B------:R-:W-:Y:S01]  /*ce830*/  ULDC UR28, c[0x0][0x228] ;  /* 0x00008a00001c7ab9 */ /* 0x000fe20000000800 */
[----:B------:R-:W-:Y:S01]  /*ce840*/  LOP3.LUT R14, R14, 0xffffefff, RZ, 0xc0, !PT ;  /* 0xffffefff0e0e7812 */ /* 0x000fe200078ec0ff */
[C---:B------:R-:W-:Y:S01]  /*ce850*/  VIADD R159, R8.reuse, 0x1fc ;  /* 0x000001fc089f7836 */ /* 0x040fe20000000000 */
[----:B------:R-:W-:Y:S01]  /*ce860*/  ISETP.LT.AND P1, PT, R11, UR32, !P0 ;  /* 0x000000200b007c0c */ /* 0x000fe2000c721270 */
[----:B------:R-:W-:Y:S01]  /*ce870*/  ULDC UR32, c[0x0][0x22c] ;  /* 0x00008b0000207ab9 */ /* 0x000fe20000000800 */
[----:B------:R-:W-:Y:S01]  /*ce880*/  PRMT R164, R171, 0x5210, R164 ;  /* 0x00005210aba47816 */ /* 0x000fe200000000a4 */
[C---:B------:R-:W-:Y:S01]  /*ce890*/  VIADD R155, R8.reuse, 0x1fb ;  /* 0x000001fb089b7836 */ /* 0x040fe20000000000 */
[----:B------:R-:W-:Y:S01]  /*ce8a0*/  ULDC UR23, c[0x0][0x22c] ;  /* 0x00008b0000177ab9 */ /* 0x000fe20000000800 */
[C---:B------:R-:W-:Y:S01]  /*ce8b0*/  VIADD R151, R8.reuse, 0x1fa ;  /* 0x000001fa08977836 */ /* 0x040fe20000000000 */
[----:B------:R-:W-:Y:S01]  /*ce8c0*/  LOP3.LUT R249, R249, 0x7fffffff, RZ, 0xc0, !PT ;  /* 0x7ffffffff9f97812 */ /* 0x000fe200078ec0ff */
[----:B------:R-:W-:Y:S01]  /*ce8d0*/  VIADD R147, R8, 0x1f9 ;  /* 0x000001f908937836 */ /* 0x000fe20000000000 */
[----:B------:R-:W-:Y:S01]  /*ce8e0*/  LOP3.LUT R250, R250, 0x7fffffff, RZ, 0xc0, !PT ;  /* 0x7ffffffffafa7812 */ /* 0x000fe200078ec0ff */
[----:B------:R-:W-:Y:S01]  /*ce8f0*/  VIADD R143, R8, 0x1f8 ;  /* 0x000001f8088f7836 */ /* 0x000fe20000000000 */
[----:B------:R-:W-:Y:S01]  /*ce900*/  @P3 LOP3.LUT R14, R14, 0x1000, RZ, 0xfc, !PT ;  /* 0x000010000e0e3812 */ /* 0x000fe200078efcff */
[----:B------:R-:W-:Y:S01]  /*ce910*/  VIADD R139, R8, 0x1f7 ;  /* 0x000001f7088b7836 */ /* 0x000fe20000000000 */
[----:B------:R-:W-:-:S02]  /*ce920*/  ULDC UR24, c[0x0][0x22c] ;  /* 0x00008b0000187ab9 */ /* 0x000fc40000000800 */
[----:B------:R-:W-:Y:S02]  /*ce930*/  LOP3.LUT R14, R14, 0xfffff7ff, RZ, 0xc0, !PT ;  /* 0xfffff7ff0e0e7812 */ /* 0x000fe400078ec0ff */
[----:B---3--:R-:W-:Y:S01]  /*ce940*/  ISETP.LT.AND P2, PT, R12, UR30, !P0 ;  /* 0x0000001e0c007c0c */ /* 0x008fe2000c741270 */
[----:B------:R-:W-:Y:S01]  /*ce950*/  ULDC UR30, c[0x0][0x22c] ;  /* 0x00008b00001e7ab9 */ /* 0x000fe20000000800 */
[----:B------:R-:W-:Y:S01]  /*ce960*/  ISETP.LT.AND P0, PT, R10, UR34, !P0 ;  /* 0x000000220a007c0c */ /* 0x000fe2000c701270 */
[----:B------:R-:W-:-:S10]  /*ce970*/  ULDC UR34, c[0x0][0x22c] ;  /* 0x00008b0000227ab9 */ /* 0x000fd40000000800 */
[----:B------:R-:W-:-:S04]  /*ce980*/  @P2 LOP3.LUT R14, R14, 0x800, RZ, 0xfc, !PT ;  /* 0x000008000e0e2812 */ /* 0x000fc800078efcff */
[----:B------:R-:W-:-:S04]  /*ce990*/  LOP3.LUT R14, R14, 0xfffffbff, RZ, 0xc0, !PT ;  /* 0xfffffbff0e0e7812 */ /* 0x000fc800078ec0ff */
[----:B------:R-:W-:-:S04]  /*ce9a0*/  @P1 LOP3.LUT R14, R14, 0x400, RZ, 0xfc, !PT ;  /* 0x000004000e0e1812 */ /* 0x000fc800078efcff */
[----:B------:R-:W-:-:S04]  /*ce9b0*/  LOP3.LUT R14, R14, 0xfffffdff, RZ, 0xc0, !PT ;  /* 0xfffffdff0e0e7812 */ /* 0x000fc800078ec0ff */
[----:B------:R-:W-:Y:S02]  /*ce9c0*/  @P0 LOP3.LUT R14, R14, 0x200, RZ, 0xfc, !PT ;  /* 0x000002000e0e0812 */ /* 0x000fe400078efcff */
[----:B------:R-:W-:Y:S01]  /*ce9d0*/  ISETP.GE.AND P0, PT, R33, UR44, PT ;  /* 0x0000002c21007c0c */ /* 0x000fe2000bf06270 */
[----:B------:R-:W-:-:S03]  /*ce9e0*/  ULDC.64 UR44, c[0x0][0x228] ;  /* 0x00008a00002c7ab9 */ /* 0x000fc60000000a00 */
[----:B------:R-:W-:Y:S01]  /*ce9f0*/  ISETP.LT.AND P3, PT, R9, UR36, !P0 ;  /* 0x0000002409007c0c */ /* 0x000fe2000c761270 */
[----:B------:R-:W-:Y:S01]  /*cea00*/  ULDC UR36, c[0x0][0x22c] ;  /* 0x00008b0000247ab9 */ /* 0x000fe20000000800 */
[----:B------:R-:W-:Y:S01]  /*cea10*/  ISETP.LT.AND P2, PT, R12, UR38, !P0 ;  /* 0x000000260c007c0c */ /* 0x000fe2000c741270 */
[----:B------:R-:W-:Y:S01]  /*cea20*/  ULDC UR38, c[0x0][0x22c] ;  /* 0x00008b0000267ab9 */ /* 0x000fe20000000800 */
[----:B------:R-:W-:Y:S02]  /*cea30*/  LOP3.LUT R14, R14, 0xfffffeff, RZ, 0xc0, !PT ;  /* 0xfffffeff0e0e7812 */ /* 0x000fe400078ec0ff */
[----:B------:R-:W-:Y:S01]  /*cea40*/  ISETP.LT.AND P1, PT, R11, UR40, !P0 ;  /* 0x000000280b007c0c */ /* 0x000fe2000c721270 */
[----:B------:R-:W-:-:S06]  /*cea50*/  ULDC UR40, c[0x0][0x22c] ;  /* 0x00008b0000287ab9 */ /* 0x000fcc0000000800 */
[----:B------:R-:W-:-:S04]  /*cea60*/  @P3 LOP3.LUT R14, R14, 0x100, RZ, 0xfc, !PT ;  /* 0x000001000e0e3812 */ /* 0x000fc800078efcff */
[----:B------:R-:W-:-:S04]  /*cea70*/  LOP3.LUT R14, R14, 0xffffff7f, RZ, 0xc0, !PT ;  /* 0xffffff7f0e0e7812 */ /* 0x000fc800078ec0ff */
[----:B------:R-:W-:Y:S02]  /*cea80*/  @P2 LOP3.LUT R14, R14, 0x80, RZ, 0xfc, !PT ;  /* 0x000000800e0e2812 */ /* 0x000fe400078efcff */
[----:B------:R-:W-:Y:S01]  /*cea90*/  ISETP.LT.AND P0, PT, R10, UR42, !P0 ;  /* 0x0000002a0a007c0c */ /* 0x000fe2000c701270 */
[----:B------:R-:W-:Y:S01]  /*ceaa0*/  VIADD R41, R8, 0x1b6 ;  /* 0x000001b608297836 */ /* 0x000fe20000000000 */
[----:B------:R-:W-:Y:S01]  /*ceab0*/  LOP3.LUT R14, R14, 0xffffffbf, RZ, 0xc0, !PT ;  /* 0xffffffbf0e0e7812 */ /* 0x000fe200078ec0ff */
[----:B------:R-:W-:-:S03]  /*ceac0*/  ULDC UR42, c[0x0][0x22c] ;  /* 0x00008b00002a7ab9 */ /* 0x000fc60000000800 */
[----:B------:R-:W-:-:S04]  /*cead0*/  @P1 LOP3.LUT R14, R14, 0x40, RZ, 0xfc, !PT ;  /* 0x000000400e0e1812 */ /* 0x000fc800078efcff */
[----:B------:R-:W-:-:S04]  /*ceae0*/  LOP3.LUT R14, R14, 0xffffffdf, RZ, 0xc0, !PT ;  /* 0xffffffdf0e0e7812 */ /* 0x000fc800078ec0ff */
[----:B------:R-:W-:Y:S02]  /*ceaf0*/  @P0 LOP3.LUT R14, R14, 0x20, RZ, 0xfc, !PT ;  /* 0x000000200e0e0812 */ /* 0x000fe400078efcff */
[----:B------:R-:W-:Y:S01]  /*ceb00*/  ISETP.GE.AND P0, PT, R34, UR30, PT ;  /* 0x0000001e22007c0c */ /* 0x000fe2000bf06270 */
[----:B------:R-:W-:-:S03]  /*ceb10*/  ULDC UR30, c[0x0][0x228] ;  /* 0x00008a00001e7ab9 */ /* 0x000fc60000000800 */
        /* <DEDUP_REMOVED lines=32> */
[----:B------:R-:W-:Y:S01]  /*ced20*/  ISETP.GE.AND P0, PT, R36, UR32, PT ;  /* 0x0000002024007c0c */ /* 0x000fe2000bf06270 */
[----:B------:R-:W-:Y:S01]  /*ced30*/  ULDC UR32, c[0x0][0x228] ;  /* 0x00008a0000207ab9 */ /* 0x000fe20000000800 */
[----:B------:R-:W-:Y:S02]  /*ced40*/  @P3 LOP3.LUT R14, R14, 0x1, RZ, 0xfc, !PT ;  /* 0x000000010e0e3812 */ /* 0x000fe400078efcff */
[----:B------:R-:W-:Y:S01]  /*ced50*/  ISETP.LT.AND P3, PT, R9, UR22, !P0 ;  /* 0x0000001609007c0c */ /* 0x000fe2000c761270 */
[----:B------:R-:W-:Y:S01]  /*ced60*/  VIADD R43, R8, 0x1b8 ;  /* 0x000001b8082b7836 */ /* 0x000fe20000000000 */
[----:B------:R-:W-:Y:S01]  /*ced70*/  ISETP.LT.AND P2, PT, R12, UR26, !P0 ;  /* 0x0000001a0c007c0c */ /* 0x000fe2000c741270 */
[----:B------:R-:W-:Y:S01]  /*ced80*/  ULDC UR26, c[0x0][0x228] ;  /* 0x00008a00001a7ab9 */ /* 0x000fe20000000800 */
[----:B------:R-:W-:Y:S01]  /*ced90*/  LOP3.LUT R2, R2, 0xefffffff, RZ, 0xc0, !PT ;  /* 0xefffffff02027812 */ /* 0x000fe200078ec0ff */
[----:B------:R-:W-:Y:S01]  /*ceda0*/  VIADD R45, R8, 0x1ba ;  /* 0x000001ba082d7836 */ /* 0x000fe20000000000 */
[----:B------:R-:W-:Y:S01]  /*cedb0*/  ISETP.LT.AND P1, PT, R11, UR28, !P0 ;  /* 0x0000001c0b007c0c */ /* 0x000fe2000c721270 */
[----:B------:R-:W-:Y:S01]  /*cedc0*/  ULDC UR28, c[0x0][0x228] ;  /* 0x00008a00001c7ab9 */ /* 0x000fe20000000800 */
[----:B------:R-:W-:Y:S01]  /*cedd0*/  PRMT R215, R215, 0x5410, R131 ;  /* 0x00005410d7d77816 */ /* 0x000fe20000000083 */
[----:B------:R-:W-:Y:S01]  /*cede0*/  IMAD.MOV.U32 R195, RZ, RZ, R167 ;  /* 0x000000ffffc37224 */ /* 0x000fe200078e00a7 */
[----:B------:R-:W-:-:S03]  /*cedf0*/  ULDC UR22, c[0x0][0x22c] ;  /* 0x00008b0000167ab9 */ /* 0x000fc60000000800 */
[----:B------:R-:W-:Y:S02]  /*cee00*/  @P3 LOP3.LUT R2, R2, 0x10000000, RZ, 0xfc, !PT ;  /* 0x1000000002023812 */ /* 0x000fe400078efcff */
[----:B------:R-:W-:Y:S01]  /*cee10*/  ISETP.LT.AND P0, PT, R10, UR30, !P0 ;  /* 0x0000001e0a007c0c */ /* 0x000fe2000c701270 */
[----:B------:R-:W-:Y:S01]  /*cee20*/  ULDC UR30, c[0x0][0x228] ;  /* 0x00008a00001e7ab9 */ /* 0x000fe20000000800 */
[----:B------:R-:W-:Y:S01]  /*cee30*/  LOP3.LUT R2, R2, 0xf7ffffff, RZ, 0xc0, !PT ;  /* 0xf7ffffff02027812 */ /* 0x000fe200078ec0ff */
[C---:B------:R-:W-:Y:S02]  /*cee40*/  VIADD R171, R8.reuse, 0x1ff ;  /* 0x000001ff08ab7836 */ /* 0x040fe40000000000 */
[----:B------:R-:W-:Y:S01]  /*cee50*/  VIADD R135, R8, 0x1f6 ;  /* 0x000001f608877836 */ /* 0x000fe20000000000 */
[----:B------:R-:W-:Y:S01]  /*cee60*/  @P2 LOP3.LUT R2, R2, 0x8000000, RZ, 0xfc, !PT ;  /* 0x0800000002022812 */ /* 0x000fe200078efcff */
[C---:B------:R-:W-:Y:S02]  /*cee70*/  VIADD R167, R8.reuse, 0x1fe ;  /* 0x000001fe08a77836 */ /* 0x040fe40000000000 */
[----:B------:R-:W-:Y:S01]  /*cee80*/  VIADD R127, R8, 0x1f4 ;  /* 0x000001f4087f7836 */ /* 0x000fe20000000000 */
[----:B------:R-:W-:Y:S01]  /*cee90*/  LOP3.LUT R2, R2, 0xfbffffff, RZ, 0xc0, !PT ;  /* 0xfbffffff02027812 */ /* 0x000fe200078ec0ff */
[----:B------:R-:W-:-:S02]  /*ceea0*/  VIADD R131, R8, 0x1f5 ;  /* 0x000001f508837836 */ /* 0x000fc40000000000 */
[----:B------:R-:W-:Y:S01]  /*ceeb0*/  VIADD R123, R8, 0x1f3 ;  /* 0x000001f3087b7836 */ /* 0x000fe20000000000 */
[----:B------:R-:W-:Y:S01]  /*ceec0*/  @P1 LOP3.LUT R2, R2, 0x4000000, RZ, 0xfc, !PT ;  /* 0x0400000002021812 */ /* 0x000fe200078efcff */
[C---:B------:R-:W-:Y:S02]  /*ceed0*/  VIADD R119, R8.reuse, 0x1f2 ;  /* 0x000001f208777836 */ /* 0x040fe40000000000 */
[----:B------:R-:W-:Y:S01]  /*ceee0*/  VIADD R115, R8, 0x1f1 ;  /* 0x000001f108737836 */ /* 0x000fe20000000000 */
[----:B------:R-:W-:Y:S01]  /*ceef0*/  LOP3.LUT R2, R2, 0xfdffffff, RZ, 0xc0, !PT ;  /* 0xfdffffff02027812 */ /* 0x000fe200078ec0ff */
[C---:B------:R-:W-:Y:S02]  /*cef00*/  VIADD R111, R8.reuse, 0x1f0 ;  /* 0x000001f0086f7836 */ /* 0x040fe40000000000 */
[----:B------:R-:W-:Y:S01]  /*cef10*/  VIADD R107, R8, 0x1ef ;  /* 0x000001ef086b7836 */ /* 0x000fe20000000000 */
[----:B------:R-:W-:Y:S01]  /*cef20*/  @P0 LOP3.LUT R2, R2, 0x2000000, RZ, 0xfc, !PT ;  /* 0x0200000002020812 */ /* 0x000fe200078efcff */
[C---:B------:R-:W-:Y:S01]  /*cef30*/  VIADD R103, R8.reuse, 0x1ee ;  /* 0x000001ee08677836 */ /* 0x040fe20000000000 */
[----:B------:R-:W-:Y:S01]  /*cef40*/  ISETP.GE.AND P0, PT, R37, UR34, PT ;  /* 0x0000002225007c0c */ /* 0x000fe2000bf06270 */
[----:B------:R-:W-:Y:S01]  /*cef50*/  ULDC UR34, c[0x0][0x228] ;  /* 0x00008a0000227ab9 */ /* 0x000fe20000000800 */
[----:B------:R-:W-:-:S02]  /*cef60*/  VIADD R99, R8, 0x1ed ;  /* 0x000001ed08637836 */ /* 0x000fc40000000000 */
[C---:B------:R-:W-:Y:S01]  /*cef70*/  VIADD R95, R8.reuse, 0x1ec ;  /* 0x000001ec085f7836 */ /* 0x040fe20000000000 */
[----:B------:R-:W-:Y:S01]  /*cef80*/  ISETP.LT.AND P3, PT, R9, UR26, !P0 ;  /* 0x0000001a09007c0c */ /* 0x000fe2000c761270 */
[----:B------:R-:W-:Y:S01]  /*cef90*/  VIADD R94, R8, 0x1eb ;  /* 0x000001eb085e7836 */ /* 0x000fe20000000000 */
[----:B------:R-:W-:Y:S01]  /*cefa0*/  ISETP.LT.AND P2, PT, R12, UR28, !P0 ;  /* 0x0000001c0c007c0c */ /* 0x000fe2000c741270 */
[----:B------:R-:W-:Y:S01]  /*cefb0*/  ULDC UR28, c[0x0][0x228] ;  /* 0x00008a00001c7ab9 */ /* 0x000fe20000000800 */
[----:B------:R-:W-:Y:S01]  /*cefc0*/  LOP3.LUT R2, R2, 0xfeffffff, RZ, 0xc0, !PT ;  /* 0xfeffffff02027812 */ /* 0x000fe200078ec0ff */
[C---:B------:R-:W-:Y:S01]  /*cefd0*/  VIADD R93, R8.reuse, 0x1ea ;  /* 0x000001ea085d7836 */ /* 0x040fe20000000000 */
[----:B------:R-:W-:Y:S01]  /*cefe0*/  ISETP.LT.AND P1, PT, R11, UR30, !P0 ;  /* 0x0000001e0b007c0c */ /* 0x000fe2000c721270 */
[----:B------:R-:W-:Y:S01]  /*ceff0*/  ULDC UR30, c[0x0][0x228] ;  /* 0x00008a00001e7ab9 */ /* 0x000fe20000000800 */
[C---:B------:R-:W-:Y:S01]  /*cf000*/  VIADD R92, R8.reuse, 0x1e9 ;  /* 0x000001e9085c7836 */ /* 0x040fe20000000000 */
[----:B------:R-:W-:Y:S01]  /*cf010*/  ULDC UR26, c[0x0][0x22c] ;  /* 0x00008b00001a7ab9 */ /* 0x000fe20000000800 */
        /* <DEDUP_REMOVED lines=9> */
[----:B------:R-:W-:Y:S01]  /*cf0b0*/  VIADD R85, R8, 0x1e2 ;  /* 0x000001e208557836 */ /* 0x000fe20000000000 */
[----:B------:R-:W-:Y:S01]  /*cf0c0*/  ISETP.LT.AND P0, PT, R10, UR32, !P0 ;  /* 0x000000200a007c0c */ /* 0x000fe2000c701270 */
[----:B------:R-:W-:Y:S01]  /*cf0d0*/  ULDC UR32, c[0x0][0x228] ;  /* 0x00008a0000207ab9 */ /* 0x000fe20000000800 */
        /* <DEDUP_REMOVED lines=61> */
[----:B------:R-:W-:Y:S01]  /*cf4b0*/  LOP3.LUT R251, R251, 0x7fffffff, RZ, 0xc0, !PT ;  /* 0x7ffffffffbfb7812 */ /* 0x000fe200078ec0ff */
[C---:B------:R-:W-:Y:S01]  /*cf4c0*/  VIADD R53, R8.reuse, 0x1c2 ;  /* 0x000001c208357836 */ /* 0x040fe20000000000 */
[----:B------:R-:W-:Y:S01]  /*cf4d0*/  ULDC UR30, c[0x0][0x22c] ;  /* 0x00008b00001e7ab9 */ /* 0x000fe20000000800 */
[----:B------:R-:W-:Y:S01]  /*cf4e0*/  VIADD R52, R8, 0x1c1 ;  /* 0x000001c108347836 */ /* 0x000fe20000000000 */
[----:B------:R-:W-:Y:S01]  /*cf4f0*/  @P3 LOP3.LUT R2, R2, 0x10000, RZ, 0xfc, !PT ;  /* 0x0001000002023812 */ /* 0x000fe200078efcff */
[----:B------:R-:W0:Y:S03]  /*cf500*/  LDS.128 R32, [R195] ;  /* 0x00000000c3207984 */ /* 0x000e260000000c00 */
        /* <DEDUP_REMOVED lines=82> */
[----:B------:R-:W-:Y:S01]  /*cfa30*/  ULDC UR4, c[0x0][0x228] ;  /* 0x00008a0000047ab9 */ /* 0x000fe20000000800 */
[----:B------:R-:W-:Y:S01]  /*cfa40*/  ISETP.LT.AND P2, PT, R12, UR38, !P0 ;  /* 0x000000260c007c0c */ /* 0x000fe2000c741270 */
[----:B------:R-:W-:Y:S01]  /*cfa50*/  ULDC UR38, c[0x0][0x228] ;  /* 0x00008a0000267ab9 */ /* 0x000fe20000000800 */
[----:B------:R-:W-:-:S02]  /*cfa60*/  LOP3.LUT R3, R3, 0xefffffff, RZ, 0xc0, !PT ;  /* 0xefffffff03037812 */ /* 0x000fc400078ec0ff */
        /* <DEDUP_REMOVED lines=127> */
[----:B------:R-:W-:Y:S01]  /*d0260*/  ULDC UR8, c[0x0][0x22c] ;  /* 0x00008b0000087ab9 */ /* 0x000fe20000000800 */
[----:B------:R-:W-:Y:S01]  /*d0270*/  ISETP.LT.AND P0, PT, R10, UR13, !P0 ;  /* 0x0000000d0a007c0c */ /* 0x000fe2000c701270 */
[----:B------:R-:W-:-:S04]  /*d0280*/  ULDC UR13, c[0x0][0x228] ;  /* 0x00008a00000d7ab9 */ /* 0x000fc80000000800 */
        /* <DEDUP_REMOVED lines=655> */
[----:B------:R-:W-:Y:S02]  /*d2b80*/  ISETP.LT.AND P3, PT, R12, UR21, !P0 ;  /* 0x000000150c007c0c */ /* 0x000fe4000c761270 */
[----:B------:R-:W-:-:S09]  /*d2b90*/  LOP3.LUT R251, R251, 0xffffefff, RZ, 0xc0, !PT ;  /* 0xffffeffffbfb7812 */ /* 0x000fd200078ec0ff */
[----:B------:R-:W-:Y:S02]  /*d2ba0*/  @P1 LOP3.LUT R251, R251, 0x1000, RZ, 0xfc, !PT ;  /* 0x00001000fbfb1812 */ /* 0x000fe400078efcff */
[----:B------:R-:W-:Y:S02]  /*d2bb0*/  ISETP.LT.AND P1, PT, R11, UR22, !P0 ;  /* 0x000000160b007c0c */ /* 0x000fe4000c721270 */
[----:B------:R-:W-:-:S04]  /*d2bc0*/  LOP3.LUT R251, R251, 0xfffff7ff, RZ, 0xc0, !PT ;  /* 0xfffff7fffbfb7812 */ /* 0x000fc800078ec0ff */
[----:B------:R-:W-:Y:S02]  /*d2bd0*/  @P3 LOP3.LUT R251, R251, 0x800, RZ, 0xfc, !PT ;  /* 0x00000800fbfb3812 */ /* 0x000fe400078efcff */
[----:B------:R-:W-:Y:S02]  /*d2be0*/  ISETP.LT.AND P2, PT, R10, UR18, !P0 ;  /* 0x000000120a007c0c */ /* 0x000fe4000c741270 */
[----:B------:R-:W-:Y:S02]  /*d2bf0*/  LOP3.LUT R251, R251, 0xfffffbff, RZ, 0xc0, !PT ;  /* 0xfffffbfffbfb7812 */ /* 0x000fe400078ec0ff */
[----:B------:R-:W-:Y:S01]  /*d2c00*/  ISETP.GE.AND P0, PT, R89, UR20, PT ;  /* 0x0000001459007c0c */ /* 0x000fe2000bf06270 */
[----:B------:R-:W-:Y:S01]  /*d2c10*/  ULDC UR20, c[0x0][0x22c] ;  /* 0x00008b0000147ab9 */ /* 0x000fe20000000800 */
        /* <DEDUP_REMOVED lines=26> */
[----:B------:R-:W-:Y:S02]  /*d2dc0*/  ISETP.GE.AND P0, PT, R91, UR20, PT ;  /* 0x000000145b007c0c */ /* 0x000fe4000bf06270 */
[----:B------:R-:W-:Y:S02]  /*d2dd0*/  @P2 LOP3.LUT R251, R251, 0x4, RZ, 0xfc, !PT ;  /* 0x00000004fbfb2812 */ /* 0x000fe400078efcff */
[----:B------:R-:W-:-:S02]  /*d2de0*/  ISETP.LT.AND P3, PT, R12, UR56, !P0 ;  /* 0x000000380c007c0c */ /* 0x000fc4000c761270 */
[----:B------:R-:W-:Y:S02]  /*d2df0*/  ISETP.LT.AND P2, PT, R9, UR24, !P0 ;  /* 0x0000001809007c0c */ /* 0x000fe4000c741270 */
[----:B------:R-:W-:Y:S02]  /*d2e00*/  LOP3.LUT R251, R251, 0xfffffffd, RZ, 0xc0, !PT ;  /* 0xfffffffdfbfb7812 */ /* 0x000fe400078ec0ff */
[----:B------:R-:W-:Y:S02]  /*d2e10*/  LOP3.LUT R252, R252, 0x7fffffff, RZ, 0xc0, !PT ;  /* 0x7ffffffffcfc7812 */ /* 0x000fe400078ec0ff */
[----:B------:R-:W-:Y:S02]  /*d2e20*/  @P1 LOP3.LUT R251, R251, 0x2, RZ, 0xfc, !PT ;  /* 0x00000002fbfb1812 */ /* 0x000fe400078efcff */
[----:B------:R-:W-:Y:S02]  /*d2e30*/  ISETP.LT.AND P1, PT, R11, UR55, !P0 ;  /* 0x000000370b007c0c */ /* 0x000fe4000c721270 */
[----:B------:R-:W-:-:S02]  /*d2e40*/  LOP3.LUT R251, R251, 0xfffffffe, RZ, 0xc0, !PT ;  /* 0xfffffffefbfb7812 */ /* 0x000fc400078ec0ff */
[----:B------:R-:W-:Y:S02]  /*d2e50*/  @P3 LOP3.LUT R252, R252, 0x80000000, RZ, 0xfc, !PT ;  /* 0x80000000fcfc3812 */ /* 0x000fe400078efcff */
[----:B------:R-:W-:Y:S02]  /*d2e60*/  @P2 LOP3.LUT R251, R251, 0x1, RZ, 0xfc, !PT ;  /* 0x00000001fbfb2812 */ /* 0x000fe400078efcff */
[----:B------:R-:W-:Y:S02]  /*d2e70*/  ISETP.LT.AND P2, PT, R10, UR54, !P0 ;  /* 0x000000360a007c0c */ /* 0x000fe4000c741270 */
[----:B------:R-:W-:Y:S02]  /*d2e80*/  LOP3.LUT R252, R252, 0xbfffffff, RZ, 0xc0, !PT ;  /* 0xbffffffffcfc7812 */ /* 0x000fe400078ec0ff */
[----:B------:R-:W-:Y:S02]  /*d2e90*/  ISETP.GE.AND P0, PT, R92, UR4, PT ;  /* 0x000000045c007c0c */ /* 0x000fe4000bf06270 */
[----:B------:R-:W-:-:S02]  /*d2ea0*/  @P1 LOP3.LUT R252, R252, 0x40000000, RZ, 0xfc, !PT ;  /* 0x40000000fcfc1812 */ /* 0x000fc400078efcff */
        /* <DEDUP_REMOVED lines=51> */
[----:B------:R-:W-:Y:S02]  /*d31e0*/  ISETP.GE.AND P1, PT, R131, UR25, PT ;  /* 0x0000001983007c0c */ /* 0x000fe4000bf26270 */
        /* <DEDUP_REMOVED lines=15> */
[----:B------:R-:W-:Y:S02]  /*d32e0*/  LOP3.LUT R252, R252, 0xff7fffff, RZ, 0xc0, !PT ;  /* 0xff7ffffffcfc7812 */ /* 0x000fe400078ec0ff */
[----:B------:R-:W-:Y:S02]  /*d32f0*/  ISETP.GE.AND P4, PT, R151, UR35, PT ;  /* 0x0000002397007c0c */ /* 0x000fe4000bf86270 */
[----:B------:R-:W-:-:S04]  /*d3300*/  @P0 LOP3.LUT R252, R252, 0x800000, RZ, 0xfc, !PT ;  /* 0x00800000fcfc0812 */ /* 0x000fc800078efcff */
[----:B------:R-:W-:Y:S02]  /*d3310*/  LOP3.LUT R252, R252, 0xfffffffd, RZ, 0xc0, !PT ;  /* 0xfffffffdfcfc7812 */ /* 0x000fe400078ec0ff */
[----:B------:R-:W-:Y:S02]  /*d3320*/  ISETP.GE.AND P6, PT, R107, UR12, PT ;  /* 0x0000000c6b007c0c */ /* 0x000fe4000bfc6270 */
[----:B------:R-:W-:Y:S02]  /*d3330*/  LOP3.LUT R0, R0, 0xfffffffd, RZ, 0xc0, !PT ;  /* 0xfffffffd00007812 */ /* 0x000fe400078ec0ff */
[----:B------:R-:W-:Y:S02]  /*d3340*/  @P5 LOP3.LUT R252, R252, 0x2, RZ, 0xfc, !PT ;  /* 0x00000002fcfc5812 */ /* 0x000fe400078efcff */
[----:B------:R-:W-:Y:S02]  /*d3350*/  @P4 LOP3.LUT R0, R0, 0x2, RZ, 0xfc, !PT ;  /* 0x0000000200004812 */ /* 0x000fe400078efcff */
[----:B------:R-:W-:-:S02]  /*d3360*/  LOP3.LUT R252, R252, 0xfffffffb, RZ, 0xc0, !PT ;  /* 0xfffffffbfcfc7812 */ /* 0x000fc400078ec0ff */
[----:B------:R-:W-:Y:S02]  /*d3370*/  ISETP.GE.AND P4, PT, R99, UR8, PT ;  /* 0x0000000863007c0c */ /* 0x000fe4000bf86270 */
[----:B------:R-:W-:Y:S02]  /*d3380*/  LOP3.LUT R252, R252, 0xfffffffe, RZ, 0xc0, !PT ;  /* 0xfffffffefcfc7812 */ /* 0x000fe400078ec0ff */
[----:B------:R-:W-:Y:S02]  /*d3390*/  PRMT R130, R248, 0x4210, R134 ;  /* 0x00004210f8827816 */ /* 0x000fe40000000086 */
[----:B------:R-:W-:Y:S01]  /*d33a0*/  @P6 LOP3.LUT R252, R252, 0x1, RZ, 0xfc, !PT ;  /* 0x00000001fcfc6812 */ /* 0x000fe200078efcff */
[----:B------:R-:W2:Y:S01]  /*d33b0*/  LDL.LU R248, [R1+0x5270] ;  /* 0x0052700001f87983 */ /* 0x000ea20000300800 */
[----:B------:R-:W-:Y:S02]  /*d33c0*/  ISETP.GE.AND P6, PT, R115, UR14, PT ;  /* 0x0000000e73007c0c */ /* 0x000fe4000bfc6270 */
[----:B------:R-:W-:-:S02]  /*d33d0*/  LOP3.LUT R125, R247, 0xffff, RZ, 0xc0, !PT ;  /* 0x0000fffff77d7812 */ /* 0x000fc400078ec0ff */
[----:B------:R-:W3:Y:S01]  /*d33e0*/  LDL.LU R247, [R1+0x526c] ;  /* 0x00526c0001f77983 */ /* 0x000ee20000300800 */
[----:B------:R-:W-:Y:S02]  /*d33f0*/  PRMT R120, R246, 0x4210, R124 ;  /* 0x00004210f6787816 */ /* 0x000fe4000000007c */
[----:B------:R-:W-:Y:S01]  /*d3400*/  LOP3.LUT R126, R245, 0xffff, RZ, 0xc0, !PT ;  /* 0x0000fffff57e7812 */ /* 0x000fe200078ec0ff */
[----:B------:R-:W4:Y:S01]  /*d3410*/  LDL.LU R246, [R1+0x5268] ;  /* 0x0052680001f67983 */ /* 0x000f220000300800 */
[----:B------:R-:W-:Y:S02]  /*d3420*/  PRMT R121, R244, 0x4210, R125 ;  /* 0x00004210f4797816 */ /* 0x000fe4000000007d */
[----:B------:R-:W-:Y:S01]  /*d3430*/  LOP3.LUT R116, R243, 0xffff, RZ, 0xc0, !PT ;  /* 0x0000fffff3747812 */ /* 0x000fe200078ec0ff */
[----:B------:R-:W2:Y:S01]  /*d3440*/  LDL.LU R245, [R1+0x5264] ;  /* 0x0052640001f57983 */ /* 0x000ea20000300800 */
[----:B------:R-:W-:Y:S02]  /*d3450*/  @P4 LOP3.LUT R252, R252, 0x4, RZ, 0xfc, !PT ;  /* 0x00000004fcfc4812 */ /* 0x000fe400078efcff */
[----:B------:R-:W-:Y:S01]  /*d3460*/  PRMT R122, R242, 0x4210, R126 ;  /* 0x00004210f27a7816 */ /* 0x000fe2000000007e */
[----:B------:R-:W3:Y:S01]  /*d3470*/  LDL.LU R244, [R1+0x5260] ;  /* 0x0052600001f47983 */ /* 0x000ee20000300800 */
[----:B------:R-:W-:-:S03]  /*d3480*/  LOP3.LUT R117, R241, 0xffff, RZ, 0xc0, !PT ;  /* 0x0000fffff1757812 */ /* 0x000fc600078ec0ff */
[----:B------:R-:W4:Y:S01]  /*d3490*/  LDL.LU R243, [R1+0x525c] ;  /* 0x00525c0001f37983 */ /* 0x000f220000300800 */
[--C-:B------:R-:W-:Y:S02]  /*d34a0*/  PRMT R112, R240, 0x4210, R116.reuse ;  /* 0x00004210f0707816 */ /* 0x100fe40000000074 */
[----:B------:R-:W-:Y:S01]  /*d34b0*/  LOP3.LUT R252, R252, 0xffffffdf, RZ, 0xc0, !PT ;  /* 0xffffffdffcfc7812 */ /* 0x000fe200078ec0ff */
[----:B------:R-:W2:Y:S01]  /*d34c0*/  LDL.LU R242, [R1+0x5258] ;  /* 0x0052580001f27983 */ /* 0x000ea20000300800 */
[----:B------:R-:W-:-:S03]  /*d34d0*/  PRMT R116, R239, 0x5210, R116 ;  /* 0x00005210ef747816 */ /* 0x000fc60000000074 */
[----:B------:R-:W3:Y:S01]  /*d34e0*/  LDL.LU R241, [R1+0x5254] ;  /* 0x0052540001f17983 */ /* 0x000ee20000300800 */
[----:B------:R-:W-:-:S03]  /*d34f0*/  LOP3.LUT R118, R238, 0xffff, RZ, 0xc0, !PT ;  /* 0x0000ffffee767812 */ /* 0x000fc600078ec0ff */
[----:B------:R-:W4:Y:S01]  /*d3500*/  LDL.LU R240, [R1+0x5250] ;  /* 0x0052500001f07983 */ /* 0x000f220000300800 */
[----:B------:R-:W-:-:S03]  /*d3510*/  PRMT R113, R237, 0x4210, R117 ;  /* 0x00004210ed717816 */ /* 0x000fc60000000075 */
[----:B------:R-:W2:Y:S01]  /*d3520*/  LDL.LU R239, [R1+0x524c] ;  /* 0x00524c0001ef7983 */ /* 0x000ea20000300800 */
[----:B------:R-:W-:Y:S02]  /*d3530*/  PRMT R117, R236, 0x5210, R117 ;  /* 0x00005210ec757816 */ /* 0x000fe40000000075 */
[----:B------:R-:W-:Y:S01]  /*d3540*/  @P6 LOP3.LUT R252, R252, 0x20, RZ, 0xfc, !PT ;  /* 0x00000020fcfc6812 */ /* 0x000fe200078efcff */
[----:B------:R-:W3:Y:S01]  /*d3550*/  LDL.LU R238, [R1+0x5248] ;  /* 0x0052480001ee7983 */ /* 0x000ee20000300800 */
[----:B------:R-:W-:Y:S02]  /*d3560*/  LOP3.LUT R108, R235, 0xffff, RZ, 0xc0, !PT ;  /* 0x0000ffffeb6c7812 */ /* 0x000fe400078ec0ff */
[----:B------:R-:W-:Y:S01]  /*d3570*/  ISETP.GE.AND P6, PT, R119, UR15, PT ;  /* 0x0000000f77007c0c */ /* 0x000fe2000bfc6270 */
[----:B------:R-:W4:Y:S01]  /*d3580*/  LDL.LU R237, [R1+0x5244] ;  /* 0x0052440001ed7983 */ /* 0x000f220000300800 */
[----:B------:R-:W-:-:S03]  /*d3590*/  PRMT R114, R234, 0x4210, R118 ;  /* 0x00004210ea727816 */ /* 0x000fc60000000076 */
[----:B------:R-:W2:Y:S01]  /*d35a0*/  LDL.LU R236, [R1+0x5240] ;  /* 0x0052400001ec7983 */ /* 0x000ea20000300800 */
[----:B------:R-:W-:-:S03]  /*d35b0*/  PRMT R118, R233, 0x5210, R118 ;  /* 0x00005210e9767816 */ /* 0x000fc60000000076 */
[----:B------:R-:W3:Y:S01]  /*d35c0*/  LDL.LU R235, [R1+0x523c] ;  /* 0x00523c0001eb7983 */ /* 0x000ee20000300800 */
[----:B------:R-:W-:-:S03]  /*d35d0*/  LOP3.LUT R109, R232, 0xffff, RZ, 0xc0, !PT ;  /* 0x0000ffffe86d7812 */ /* 0x000fc600078ec0ff */
[----:B------:R-:W3:Y:S01]  /*d35e0*/  LDL.LU R234, [R1+0x5238] ;  /* 0x0052380001ea7983 */ /* 0x000ee20000300800 */
[----:B------:R-:W-:-:S03]  /*d35f0*/  PRMT R104, R231, 0x4210, R108 ;  /* 0x00004210e7687816 */ /* 0x000fc6000000006c */
[----:B------:R-:W4:Y:S01]  /*d3600*/  LDL.LU R233, [R1+0x5234] ;  /* 0x0052340001e97983 */ /* 0x000f220000300800 */
[----:B------:R-:W-:-:S03]  /*d3610*/  PRMT R108, R230, 0x5210, R108 ;  /* 0x00005210e66c7816 */ /* 0x000fc6000000006c */
[----:B------:R-:W4:Y:S01]  /*d3620*/  LDL.LU R232, [R1+0x5230] ;  /* 0x0052300001e87983 */ /* 0x000f220000300800 */
[----:B------:R-:W-:-:S03]  /*d3630*/  LOP3.LUT R110, R229, 0xffff, RZ, 0xc0, !PT ;  /* 0x0000ffffe56e7812 */ /* 0x000fc600078ec0ff */
[----:B------:R-:W2:Y:S01]  /*d3640*/  LDL.LU R231, [R1+0x522c] ;  /* 0x00522c0001e77983 */ /* 0x000ea20000300800 */
[----:B------:R-:W-:-:S03]  /*d3650*/  PRMT R105, R228, 0x4210, R109 ;  /* 0x00004210e4697816 */ /* 0x000fc6000000006d */
[----:B------:R-:W2:Y:S01]  /*d3660*/  LDL.LU R230, [R1+0x5228] ;  /* 0x0052280001e67983 */ /* 0x000ea20000300800 */
[----:B------:R-:W-:-:S03]  /*d3670*/  PRMT R109, R227, 0x5210, R109 ;  /* 0x00005210e36d7816 */ /* 0x000fc6000000006d */
[----:B------:R-:W3:Y:S01]  /*d3680*/  LDL.LU R229, [R1+0x5224] ;  /* 0x0052240001e57983 */ /* 0x000ee20000300800 */
[----:B------:R-:W-:Y:S02]  /*d3690*/  LOP3.LUT R100, R226, 0xffff, RZ, 0xc0, !PT ;  /* 0x0000ffffe2647812 */ /* 0x000fe400078ec0ff */
[----:B------:R-:W-:Y:S01]  /*d36a0*/  LOP3.LUT R252, R252, 0xfffffeff, RZ, 0xc0, !PT ;  /* 0xfffffefffcfc7812 */ /* 0x000fe200078ec0ff */
[----:B------:R-:W3:Y:S01]  /*d36b0*/  LDL.LU R228, [R1+0x5220] ;  /* 0x0052200001e47983 */ /* 0x000ee20000300800 */
[----:B------:R-:W-:-:S03]  /*d36c0*/  PRMT R106, R225, 0x4210, R110 ;  /* 0x00004210e16a7816 */ /* 0x000fc6000000006e */
[----:B------:R-:W4:Y:S01]  /*d36d0*/  LDL.LU R227, [R1+0x521c] ;  /* 0x00521c0001e37983 */ /* 0x000f220000300800 */
[----:B------:R-:W-:-:S03]  /*d36e0*/  PRMT R110, R224, 0x5210, R110 ;  /* 0x00005210e06e7816 */ /* 0x000fc6000000006e */
[----:B------:R-:W4:Y:S01]  /*d36f0*/  LDL.LU R226, [R1+0x5218] ;  /* 0x0052180001e27983 */ /* 0x000f220000300800 */
[----:B------:R-:W-:-:S03]  /*d3700*/  LOP3.LUT R101, R223, 0xffff, RZ, 0xc0, !PT ;  /* 0x0000ffffdf657812 */ /* 0x000fc600078ec0ff */
[----:B------:R-:W2:Y:S01]  /*d3710*/  LDL.LU R225, [R1+0x5214] ;  /* 0x0052140001e17983 */ /* 0x000ea20000300800 */
[----:B------:R-:W-:Y:S02]  /*d3720*/  LOP3.LUT R102, R221, 0xffff, RZ, 0xc0, !PT ;  /* 0x0000ffffdd667812 */ /* 0x000fe400078ec0ff */
[----:B------:R-:W-:Y:S01]  /*d3730*/  @P6 LOP3.LUT R252, R252, 0x100, RZ, 0xfc, !PT ;  /* 0x00000100fcfc6812 */ /* 0x000fe200078efcff */
[----:B------:R-:W2:Y:S01]  /*d3740*/  LDL.LU R224, [R1+0x5210] ;  /* 0x0052100001e07983 */ /* 0x000ea20000300800 */
[--C-:B------:R-:W-:Y:S02]  /*d3750*/  PRMT R96, R220, 0x4210, R100.reuse ;  /* 0x00004210dc607816 */ /* 0x100fe40000000064 */
[----:B------:R-:W-:Y:S01]  /*d3760*/  ISETP.GE.AND P6, PT, R123, UR16, PT ;  /* 0x000000107b007c0c */ /* 0x000fe2000bfc6270 */
        /* <DEDUP_REMOVED lines=9> */
[----:B------:R-:W-:Y:S02]  /*d3800*/  PRMT R165, R179, 0x5210, R165 ;  /* 0x00005210b3a57816 */ /* 0x000fe400000000a5 */
[----:B------:R-:W-:Y:S01]  /*d3810*/  PRMT R102, R23, 0x5210, R102 ;  /* 0x0000521017667816 */ /* 0x000fe20000000066 */
[----:B------:R-:W3:Y:S01]  /*d3820*/  LDL.LU R217, [R1+0x51f8] ;  /* 0x0051f80001d97983 */ /* 0x000ee20000300800 */
[----:B------:R-:W-:Y:S02]  /*d3830*/  PRMT R166, R183, 0x5210, R166 ;  /* 0x00005210b7a67816 */ /* 0x000fe400000000a6 */
[----:B------:R-:W-:Y:S01]  /*d3840*/  LOP3.LUT R179, R22, 0xffff, RZ, 0xc0, !PT ;  /* 0x0000ffff16b37812 */ /* 0x000fe200078ec0ff */
[----:B------:R-:W3:Y:S01]  /*d3850*/  LDL.LU R216, [R1+0x51f4] ;  /* 0x0051f40001d87983 */ /* 0x000ee20000300800 */
[----:B------:R-:W-:Y:S02]  /*d3860*/  PRMT R156, R187, 0x5210, R156 ;  /* 0x00005210bb9c7816 */ /* 0x000fe4000000009c */
[----:B------:R-:W-:Y:S01]  /*d3870*/  LOP3.LUT R183, R21, 0xffff, RZ, 0xc0, !PT ;  /* 0x0000ffff15b77812 */ /* 0x000fe200078ec0ff */
[----:B------:R-:W3:Y:S01]  /*d3880*/  LDL.LU R23, [R1+0x51f0] ;  /* 0x0051f00001177983 */ /* 0x000ee20000300800 */
[----:B------:R-:W-:-:S02]  /*d3890*/  PRMT R157, R191, 0x5210, R157 ;  /* 0x00005210bf9d7816 */ /* 0x000fc4000000009d */
[----:B------:R-:W-:Y:S01]  /*d38a0*/  LOP3.LUT R187, R20, 0xffff, RZ, 0xc0, !PT ;  /* 0x0000ffff14bb7812 */ /* 0x000fe200078ec0ff */
[----:B------:R-:W3:Y:S01]  /*d38b0*/  LDL.LU R22, [R1+0x51ec] ;  /* 0x0051ec0001167983 */ /* 0x000ee20000300800 */
[--C-:B------:R-:W-:Y:S02]  /*d38c0*/  PRMT R200, R200, 0x4210, R28.reuse ;  /* 0x00004210c8c87816 */ /* 0x100fe4000000001c */
[----:B------:R-:W-:Y:S01]  /*d38d0*/  PRMT R204, R204, 0x5210, R28 ;  /* 0x00005210cccc7816 */ /* 0x000fe2000000001c */
[----:B------:R-:W3:Y:S01]  /*d38e0*/  LDL.LU R21, [R1+0x51e8] ;  /* 0x0051e80001157983 */ /* 0x000ee20000300800 */
[----:B------:R-:W-:Y:S02]  /*d38f0*/  LOP3.LUT R191, R19, 0xffff, RZ, 0xc0, !PT ;  /* 0x0000ffff13bf7812 */ /* 0x000fe400078ec0ff */
[----:B------:R-:W-:Y:S01]  /*d3900*/  LOP3.LUT R252, R252, 0xfffffbff, RZ, 0xc0, !PT ;  /* 0xfffffbfffcfc7812 */ /* 0x000fe200078ec0ff */
[----:B------:R-:W3:Y:S01]  /*d3910*/  LDL.LU R20, [R1+0x51e4] ;  /* 0x0051e40001147983 */ /* 0x000ee20000300800 */
[----:B------:R-:W-:-:S02]  /*d3920*/  PRMT R28, R18, 0x4210, R179 ;  /* 0x00004210121c7816 */ /* 0x000fc400000000b3 */
[----:B------:R-:W-:Y:S01]  /*d3930*/  PRMT R29, R17, 0x4210, R183 ;  /* 0x00004210111d7816 */ /* 0x000fe200000000b7 */
[----:B------:R-:W3:Y:S01]  /*d3940*/  LDL.LU R19, [R1+0x51e0] ;  /* 0x0051e00001137983 */ /* 0x000ee20000300800 */
[----:B------:R-:W-:-:S03]  /*d3950*/  PRMT R30, R16, 0x4210, R187 ;  /* 0x00004210101e7816 */ /* 0x000fc600000000bb */
[----:B------:R-:W3:Y:S01]  /*d3960*/  LDL.LU R18, [R1+0x51dc] ;  /* 0x0051dc0001127983 */ /* 0x000ee20000300800 */
[----:B------:R-:W-:Y:S02]  /*d3970*/  PRMT R31, R15, 0x4210, R191 ;  /* 0x000042100f1f7816 */ /* 0x000fe400000000bf */
[----:B------:R-:W-:Y:S01]  /*d3980*/  @P6 LOP3.LUT R252, R252, 0x400, RZ, 0xfc, !PT ;  /* 0x00000400fcfc6812 */ /* 0x000fe200078efcff */
[----:B------:R-:W3:Y:S01]  /*d3990*/  LDL.LU R17, [R1+0x51d8] ;  /* 0x0051d80001117983 */ /* 0x000ee20000300800 */
[----:B------:R-:W-:-:S03]  /*d39a0*/  ISETP.GE.AND P6, PT, R127, UR17, PT ;  /* 0x000000117f007c0c */ /* 0x000fc6000bfc6270 */
[----:B------:R-:W3:Y:S04]  /*d39b0*/  LDL.LU R16, [R1+0x51d4] ;  /* 0x0051d40001107983 */ /* 0x000ee80000300800 */
[----:B------:R-:W3:Y:S04]  /*d39c0*/  LDL.LU R15, [R1+0x51d0] ;  /* 0x0051d000010f7983 */ /* 0x000ee80000300800 */
[----:B0-----:R-:W-:Y:S04]  /*d39d0*/  STL.64 [R1+0x190], R32 ;  /* 0x0001902001007387 */ /* 0x001fe80000100a00 */
[----:B------:R-:W-:Y:S01]  /*d39e0*/  STL.64 [R1+0x198], R34 ;  /* 0x0001982201007387 */ /* 0x000fe20000100a00 */
[----:B------:R-:W-:-:S02]  /*d39f0*/  ISETP.LT.AND P4, PT, R9, UR42, !P4 ;  /* 0x0000002a09007c0c */ /* 0x000fc4000e781270 */
[----:B------:R-:W-:-:S04]  /*d3a00*/  LOP3.LUT R252, R252, 0xffffdfff, RZ, 0xc0, !PT ;  /* 0xffffdffffcfc7812 */ /* 0x000fc800078ec0ff */
[----:B------:R-:W-:-:S04]  /*d3a10*/  @P6 LOP3.LUT R252, R252, 0x2000, RZ, 0xfc, !PT ;  /* 0x00002000fcfc6812 */ /* 0x000fc800078efcff */
[----:B------:R-:W-:Y:S02]  /*d3a20*/  LOP3.LUT R252, R252, 0xfffffff7, RZ, 0xc0, !PT ;  /* 0xfffffff7fcfc7812 */ /* 0x000fe400078ec0ff */
[----:B------:R-:W-:Y:S02]  /*d3a30*/  PRMT R148, R199, 0x5210, R148 ;  /* 0x00005210c7947816 */ /* 0x000fe40000000094 */
[----:B------:R-:W-:Y:S02]  /*d3a40*/  @P4 LOP3.LUT R252, R252, 0x8, RZ, 0xfc, !PT ;  /* 0x00000008fcfc4812 */ /* 0x000fe400078efcff */
        /* <DEDUP_REMOVED lines=10> */
[----:B------:R-:W-:Y:S01]  /*d3af0*/  PRMT R126, R214, 0x5210, R126 ;  /* 0x00005210d67e7816 */ /* 0x000fe2000000007e */
[----:B------:R-:W-:Y:S01]  /*d3b00*/  BAR.SYNC.DEFER_BLOCKING 0x0 ;  /* 0x0000000000007b1d */ /* 0x000fe20000010000 */
[----:B------:R-:W-:Y:S02]  /*d3b10*/  ISETP.GE.AND P3, PT, R155, UR37, PT ;  /* 0x000000259b007c0c */ /* 0x000fe4000bf66270 */
[----:B------:R-:W-:Y:S02]  /*d3b20*/  ISETP.GE.AND P2, PT, R159, UR39, PT ;  /* 0x000000279f007c0c */ /* 0x000fe4000bf46270 */
[----:B------:R-:W-:Y:S02]  /*d3b30*/  ISETP.GE.AND P1, PT, R163, UR41, PT ;  /* 0x00000029a3007c0c */ /* 0x000fe4000bf26270 */
[----:B------:R-:W-:-:S02]  /*d3b40*/  ISETP.GE.AND P0, PT, R167, UR43, PT ;  /* 0x0000002ba7007c0c */ /* 0x000fc4000bf06270 */
[----:B------:R-:W-:Y:S02]  /*d3b50*/  ISETP.GE.AND P5, PT, R111, UR13, PT ;  /* 0x0000000d6f007c0c */ /* 0x000fe4000bfa6270 */
[----:B------:R-:W-:Y:S02]  /*d3b60*/  ISETP.GE.AND P6, PT, R171, UR45, PT ;  /* 0x0000002dab007c0c */ /* 0x000fe4000bfc6270 */
[C---:B------:R-:W-:Y:S01]  /*d3b70*/  LOP3.LUT P4, RZ, R0.reuse, 0x2, RZ, 0xc0, !PT ;  /* 0x0000000200ff7812 */ /* 0x040fe2000788c0ff */
[----:B------:R-:W3:Y:S01]  /*d3b80*/  LDL.LU R195, [R1+0x1630] ;  /* 0x0016300001c37983 */ /* 0x000ee20000300800 */
[----:B------:R-:W-:Y:S01]  /*d3b90*/  LOP3.LUT R0, R0, 0xff7fffff, RZ, 0xc0, !PT ;  /* 0xff7fffff00007812 */ /* 0x000fe200078ec0ff */
[----:B------:R-:W-:Y:S01]  /*d3ba0*/  ULDC UR4, c[0x0][0x228] ;  /* 0x00008a0000047ab9 */ /* 0x000fe20000000800 */
[----:B------:R-:W-:Y:S01]  /*d3bb0*/  ULDC UR5, c[0x0][0x228] ;  /* 0x00008a0000057ab9 */ /* 0x000fe20000000800 */
[----:B------:R-:W3:Y:S01]  /*d3bc0*/  LDL.LU R214, [R1+0x210] ;  /* 0x0002100001d67983 */ /* 0x000ee20000300800 */
[----:B------:R-:W-:-:S03]  /*d3bd0*/  ULDC UR6, c[0x0][0x228] ;  /* 0x00008a0000067ab9 */ /* 0x000fc60000000800 */
        /* <DEDUP_REMOVED lines=10> */
[----:B------:R0:W-:Y:S04]  /*d3c80*/  STL.64 [R1+0x52a8], R6 ;  /* 0x0052a80601007387 */ /* 0x0001e80000100a00 */
[----:B0-----:R-:W3:Y:S04]  /*d3c90*/  LDL R6, [R1+0x400] ;  /* 0x0004000001067983 */ /* 0x001ee80000100800 */
[----:B--2---:R-:W-:Y:S04]  /*d3ca0*/  STL.64 [R1+0x52a0], R224 ;  /* 0x0052a0e001007387 */ /* 0x004fe80000100a00 */
[----:B----4-:R-:W-:Y:S04]  /*d3cb0*/  STL.64 [R1+0x5298], R226 ;  /* 0x005298e201007387 */ /* 0x010fe80000100a00 */
[----:B---3--:R-:W-:Y:S04]  /*d3cc0*/  STL.64 [R1+0x5290], R228 ;  /* 0x005290e401007387 */ /* 0x008fe80000100a00 */
[----:B------:R-:W-:Y:S04]  /*d3cd0*/  STL.64 [R1+0x5280], R230 ;  /* 0x005280e601007387 */ /* 0x000fe80000100a00 */
[----:B------:R-:W-:Y:S04]  /*d3ce0*/  STL.64 [R1+0x5278], R232 ;  /* 0x005278e801007387 */ /* 0x000fe80000100a00 */
[----:B------:R-:W-:Y:S04]  /*d3cf0*/  STL.64 [R1+0x5268], R234 ;  /* 0x005268ea01007387 */ /* 0x000fe80000100a00 */
[----:B------:R-:W-:Y:S04]  /*d3d00*/  STL [R1+0x5254], R236 ;  /* 0x005254ec01007387 */ /* 0x000fe80000100800 */
[----:B------:R0:W-:Y:S04]  /*d3d10*/  STSM.16.M88.4 [R222], R24 ;  /* 0x00000018de007844 */ /* 0x0001e80000000200 */
        /* <DEDUP_REMOVED lines=24> */
[----:B------:R-:W-:Y:S01]  /*d3ea0*/  BAR.SYNC.DEFER_BLOCKING 0x0 ;  /* 0x0000000000007b1d */ /* 0x000fe20000010000 */
[----:B------:R-:W-:-:S04]  /*d3eb0*/  LOP3.LUT R195, R195, 0xffffff7f, RZ, 0xc0, !PT ;  /* 0xffffff7fc3c37812 */ /* 0x000fc800078ec0ff */
[----:B------:R-:W-:Y:S02]  /*d3ec0*/  @P5 LOP3.LUT R195, R195, 0x80, RZ, 0xfc, !PT ;  /* 0x00000080c3c35812 */ /* 0x000fe400078efcff */
[----:B0-----:R-:W-:Y:S02]  /*d3ed0*/  PRMT R24, R214, 0x5210, R179 ;  /* 0x00005210d6187816 */ /* 0x001fe400000000b3 */
[----:B------:R-:W-:Y:S02]  /*d3ee0*/  LOP3.LUT R195, R195, 0xffffffbf, RZ, 0xc0, !PT ;  /* 0xffffffbfc3c37812 */ /* 0x000fe400078ec0ff */
[----:B------:R-:W-:Y:S02]  /*d3ef0*/  PRMT R25, R213, 0x5210, R183 ;  /* 0x00005210d5197816 */ /* 0x000fe400000000b7 */
[----:B------:R-:W-:Y:S02]  /*d3f00*/  @P4 LOP3.LUT R195, R195, 0x40, RZ, 0xfc, !PT ;  /* 0x00000040c3c34812 */ /* 0x000fe400078efcff */
[----:B------:R-:W-:-:S02]  /*d3f10*/  PRMT R26, R202, 0x5210, R187 ;  /* 0x00005210ca1a7816 */ /* 0x000fc400000000bb */
[----:B------:R-:W-:Y:S02]  /*d3f20*/  LOP3.LUT R195, R195, 0xffffffdf, RZ, 0xc0, !PT ;  /* 0xffffffdfc3c37812 */ /* 0x000fe400078ec0ff */
[----:B------:R-:W-:Y:S02]  /*d3f30*/  PRMT R27, R175, 0x5210, R191 ;  /* 0x00005210af1b7816 */ /* 0x000fe400000000bf */
[----:B------:R-:W-:Y:S02]  /*d3f40*/  @P3 LOP3.LUT R195, R195, 0x20, RZ, 0xfc, !PT ;  /* 0x00000020c3c33812 */ /* 0x000fe400078efcff */
        /* <DEDUP_REMOVED lines=8> */
[----:B------:R-:W-:-:S02]  /*d3fd0*/  LOP3.LUT P3, RZ, R14, 0x80000, RZ, 0xc0, !PT ;  /* 0x000800000eff7812 */ /* 0x000fc4000786c0ff */
[----:B------:R-:W-:Y:S02]  /*d3fe0*/  LOP3.LUT R195, R195, 0xfffffffb, RZ, 0xc0, !PT ;  /* 0xfffffffbc3c37812 */ /* 0x000fe400078ec0ff */
[C---:B------:R-:W-:Y:S02]  /*d3ff0*/  LOP3.LUT P4, RZ, R14.reuse, 0x8000, RZ, 0xc0, !PT ;  /* 0x000080000eff7812 */ /* 0x040fe4000788c0ff */
[----:B------:R-:W-:Y:S02]  /*d4000*/  @P0 LOP3.LUT R195, R195, 0x4, RZ, 0xfc, !PT ;  /* 0x00000004c3c30812 */ /* 0x000fe400078efcff */
[C---:B------:R-:W-:Y:S02]  /*d4010*/  LOP3.LUT P1, RZ, R14.reuse, 0x10000000, RZ, 0xc0, !PT ;  /* 0x100000000eff7812 */ /* 0x040fe4000782c0ff */
[----:B------:R-:W-:Y:S02]  /*d4020*/  LOP3.LUT R195, R195, 0xfffffffd, RZ, 0xc0, !PT ;  /* 0xfffffffdc3c37812 */ /* 0x000fe400078ec0ff */
[----:B------:R-:W-:-:S02]  /*d4030*/  LOP3.LUT P5, RZ, R14, 0x10000, RZ, 0xc0, !PT ;  /* 0x000100000eff7812 */ /* 0x000fc400078ac0ff */
[----:B------:R-:W-:Y:S02]  /*d4040*/  @P6 LOP3.LUT R195, R195, 0x2, RZ, 0xfc, !PT ;  /* 0x00000002c3c36812 */ /* 0x000fe400078efcff */
[C---:B------:R-:W-:Y:S02]  /*d4050*/  LOP3.LUT P6, RZ, R14.reuse, 0x4000000, RZ, 0xc0, !PT ;  /* 0x040000000eff7812 */ /* 0x040fe400078cc0ff */
[----:B------:R-:W-:Y:S01]  /*d4060*/  LOP3.LUT P0, RZ, R14, 0x8000000, RZ, 0xc0, !PT ;  /* 0x080000000eff7812 */ /* 0x000fe2000780c0ff */
[----:B------:R-:W-:Y:S02]  /*d4070*/  STL [R1+0x1630], R195 ;  /* 0x001630c301007387 */ /* 0x000fe40000100800 */
[----:B------:R-:W-:Y:S02]  /*d4080*/  @P1 LOP3.LUT R0, R0, 0x800000, RZ, 0xfc, !PT ;  /* 0x0080000000001812 */ /* 0x000fe400078efcff */
[----:B------:R-:W0:Y:S01]  /*d4090*/  LDS.128 R8, [R6] ;  /* 0x0000000006087984 */ /* 0x000e220000000c00 */
[----:B------:R-:W-:Y:S01]  /*d40a0*/  BAR.SYNC.DEFER_BLOCKING 0x0 ;  /* 0x0000000000007b1d */ /* 0x000fe20000010000 */
[----:B------:R-:W-:-:S02]  /*d40b0*/  LOP3.LUT P1, RZ, R14, 0x2000000, RZ, 0xc0, !PT ;  /* 0x020000000eff7812 */ /* 0x000fc4000782c0ff */
[----:B------:R-:W-:-:S11]  /*d40c0*/  LOP3.LUT R0, R0, 0xfeffffff, RZ, 0xc0, !PT ;  /* 0xfeffffff00007812 */ /* 0x000fd600078ec0ff */
[----:B------:R-:W-:Y:S02]  /*d40d0*/  @P1 LOP3.LUT R0, R0, 0x1000000, RZ, 0xfc, !PT ;  /* 0x0100000000001812 */ /* 0x000fe400078efcff */
[----:B------:R-:W-:Y:S02]  /*d40e0*/  LOP3.LUT P1, RZ, R14, 0x1000000, RZ, 0xc0, !PT ;  /* 0x010000000eff7812 */ /* 0x000fe4000782c0ff */
[----:B------:R-:W-:Y:S01]  /*d40f0*/  LOP3.LUT R0, R0, 0xfdffffff, RZ, 0xc0, !PT ;  /* 0xfdffffff00007812 */ /* 0x000fe200078ec0ff */
[----:B0-----:R-:W-:Y:S01]  /*d4100*/  STL [R1+0x324], R9 ;  /* 0x0003240901007387 */ /* 0x001fe20000100800 */
[----:B------:R-:W-:-:S09]  /*d4110*/  IMAD.MOV.U32 R236, RZ, RZ, R8 ;  /* 0x000000ffffec7224 */ /* 0x000fd200078e0008 */
[----:B------:R-:W-:Y:S01]  /*d4120*/  @P1 LOP3.LUT R0, R0, 0x2000000, RZ, 0xfc, !PT ;  /* 0x0200000000001812 */ /* 0x000fe200078efcff */
[----:B------:R-:W-:Y:S01]  /*d4130*/  IMAD.MOV.U32 R237, RZ, RZ, R11 ;  /* 0x000000ffffed7224 */ /* 0x000fe200078e000b */
[----:B------:R-:W-:Y:S01]  /*d4140*/  STL [R1+0x328], R10 ;  /* 0x0003280a01007387 */ /* 0x000fe20000100800 */
[----:B------:R-:W-:Y:S02]  /*d4150*/  LOP3.LUT P1, RZ, R14, 0x800000, RZ, 0xc0, !PT ;  /* 0x008000000eff7812 */ /* 0x000fe4000782c0ff */
[----:B------:R-:W-:Y:S01]  /*d4160*/  LOP3.LUT R0, R0, 0xfbffffff, RZ, 0xc0, !PT ;  /* 0xfbffffff00007812 */ /* 0x000fe200078ec0ff */
[----:B------:R-:W2:Y:S04]  /*d4170*/  LDL.LU R209, [R1+0x21c] ;  /* 0x00021c0001d17983 */ /* 0x000ea80000300800 */
[----:B------:R-:W3:Y:S04]  /*d4180*/  LDL.LU R195, [R1+0x218] ;  /* 0x0002180001c37983 */ /* 0x000ee80000300800 */
[----:B------:R0:W-:Y:S02]  /*d4190*/  STSM.16.M88.4 [R222], R28 ;  /* 0x0000001cde007844 */ /* 0x0001e40000000200 */
[----:B------:R-:W-:Y:S01]  /*d41a0*/  @P1 LOP3.LUT R0, R0, 0x4000000, RZ, 0xfc, !PT ;  /* 0x0400000000001812 */ /* 0x000fe200078efcff */
[----:B------:R-:W-:Y:S01]  /*d41b0*/  BAR.SYNC.DEFER_BLOCKING 0x0 ;  /* 0x0000000000007b1d */ /* 0x000fe20000010000 */
[----:B------:R-:W-:-:S02]  /*d41c0*/  LOP3.LUT P1, RZ, R14, 0x400000, RZ, 0xc0, !PT ;  /* 0x004000000eff7812 */ /* 0x000fc4000782c0ff */
[----:B------:R-:W-:-:S03]  /*d41d0*/  LOP3.LUT R0, R0, 0xf7ffffff, RZ, 0xc0, !PT ;  /* 0xf7ffffff00007812 */ /* 0x000fc600078ec0ff */
[----:B------:R-:W-:Y:S04]  /*d41e0*/  STL.64 [R1+0x5258], R236 ;  /* 0x005258ec01007387 */ /* 0x000fe80000100a00 */
[----:B------:R-:W4:Y:S01]  /*d41f0*/  LDL.LU R202, [R1+0x220] ;  /* 0x0002200001ca7983 */ /* 0x000f220000300800 */
[----:B0-----:R-:W-:Y:S02]  /*d4200*/  PRMT R28, R203, 0x4210, R32 ;  /* 0x00004210cb1c7816 */ /* 0x001fe40000000020 */
[----:B------:R-:W-:Y:S01]  /*d4210*/  PRMT R29, R212, 0x4210, R33 ;  /* 0x00004210d41d7816 */ /* 0x000fe20000000021 */
[----:B------:R-:W4:Y:S01]  /*d4220*/  LDL.LU R208, [R1+0x4c3c] ;  /* 0x004c3c0001d07983 */ /* 0x000f220000300800 */
[----:B------:R-:W-:Y:S02]  /*d4230*/  PRMT R30, R211, 0x4210, R34 ;  /* 0x00004210d31e7816 */ /* 0x000fe40000000022 */
[----:B------:R-:W-:Y:S01]  /*d4240*/  PRMT R31, R210, 0x4210, R35 ;  /* 0x00004210d21f7816 */ /* 0x000fe20000000023 */
[----:B------:R-:W4:Y:S01]  /*d4250*/  LDL.LU R207, [R1+0x4c38] ;  /* 0x004c380001cf7983 */ /* 0x000f220000300800 */
[----:B------:R-:W-:-:S02]  /*d4260*/  @P1 LOP3.LUT R0, R0, 0x8000000, RZ, 0xfc, !PT ;  /* 0x0800000000001812 */ /* 0x000fc400078efcff */
[----:B------:R-:W-:Y:S01]  /*d4270*/  LOP3.LUT P1, RZ, R14, 0x200000, RZ, 0xc0, !PT ;  /* 0x002000000eff7812 */ /* 0x000fe2000782c0ff */
[----:B------:R-:W0:Y:S01]  /*d4280*/  LDS.128 R8, [R6] ;  /* 0x0000000006087984 */ /* 0x000e220000000c00 */
[----:B------:R-:W-:Y:S01]  /*d4290*/  LOP3.LUT R0, R0, 0xefffffff, RZ, 0xc0, !PT ;  /* 0xefffffff00007812 */ /* 0x000fe200078ec0ff */
[----:B------:R-:W-:Y:S06]  /*d42a0*/  BAR.SYNC.DEFER_BLOCKING 0x0 ;  /* 0x0000000000007b1d */ /* 0x000fec0000010000 */
[----:B------:R-:W4:Y:S04]  /*d42b0*/  LDL.LU R199, [R1+0x4b0c] ;  /* 0x004b0c0001c77983 */ /* 0x000f280000300800 */
[----:B------:R-:W-:-:S02]  /*d42c0*/  @P1 LOP3.LUT R0, R0, 0x10000000, RZ, 0xfc, !PT ;  /* 0x1000000000001812 */ /* 0x000fc400078efcff */
[----:B------:R-:W-:Y:S01]  /*d42d0*/  LOP3.LUT P1, RZ, R14, 0x100000, RZ, 0xc0, !PT ;  /* 0x001000000eff7812 */ /* 0x000fe2000782c0ff */
[----:B------:R-:W4:Y:S01]  /*d42e0*/  LDL.LU R206, [R1+0x4b08] ;  /* 0x004b080001ce7983 */ /* 0x000f220000300800 */
[----:B------:R-:W-:-:S03]  /*d42f0*/  LOP3.LUT R0, R0, 0xdfffffff, RZ, 0xc0, !PT ;  /* 0xdfffffff00007812 */ /* 0x000fc600078ec0ff */
[----:B------:R-:W4:Y:S04]  /*d4300*/  LDL.LU R203, [R1+0x4694] ;  /* 0x0046940001cb7983 */ /* 0x000f280000300800 */
[----:B------:R-:W4:Y:S04]  /*d4310*/  LDL.LU R37, [R1+0x4690] ;  /* 0x0046900001257983 */ /* 0x000f280000300800 */
[----:B------:R3:W-:Y:S01]  /*d4320*/  STSM.16.M88.4 [R222], R24 ;  /* 0x00000018de007844 */ /* 0x0007e20000000200 */
[----:B------:R-:W-:Y:S02]  /*d4330*/  @P1 LOP3.LUT R0, R0, 0x20000000, RZ, 0xfc, !PT ;  /* 0x2000000000001812 */ /* 0x000fe400078efcff */
[----:B------:R-:W-:Y:S01]  /*d4340*/  LOP3.LUT P1, RZ, R14, 0x40000, RZ, 0xc0, !PT ;  /* 0x000400000eff7812 */ /* 0x000fe2000782c0ff */
[----:B------:R-:W4:Y:S01]  /*d4350*/  LDL.LU R36, [R1+0x468c] ;  /* 0x00468c0001247983 */ /* 0x000f220000300800 */
[----:B------:R-:W-:-:S03]  /*d4360*/  LOP3.LUT R0, R0, 0xbfffffff, RZ, 0xc0, !PT ;  /* 0xbfffffff00007812 */ /* 0x000fc600078ec0ff */
[----:B------:R-:W4:Y:S04]  /*d4370*/  LDL.LU R214, [R1+0x4688] ;  /* 0x0046880001d67983 */ /* 0x000f280000300800 */
[----:B0-----:R-:W-:Y:S04]  /*d4380*/  STL.64 [R1+0x310], R8 ;  /* 0x0003100801007387 */ /* 0x001fe80000100a00 */
[----:B------:R-:W-:Y:S01]  /*d4390*/  STL.64 [R1+0x318], R10 ;  /* 0x0003180a01007387 */ /* 0x000fe20000100a00 */
[----:B---3--:R-:W-:Y:S01]  /*d43a0*/  PRMT R25, R195, 0x5210, R33 ;  /* 0x00005210c3197816 */ /* 0x008fe20000000021 */
[----:B------:R-:W-:Y:S01]  /*d43b0*/  BAR.SYNC.DEFER_BLOCKING 0x0 ;  /* 0x0000000000007b1d */ /* 0x000fe20000010000 */
[----:B--2---:R-:W-:-:S02]  /*d43c0*/  PRMT R24, R209, 0x5210, R32 ;  /* 0x00005210d1187816 */ /* 0x004fc40000000020 */
[----:B------:R-:W-:Y:S02]  /*d43d0*/  PRMT R27, R215, 0x5210, R35 ;  /* 0x00005210d71b7816 */ /* 0x000fe40000000023 */
[----:B------:R-:W-:Y:S02]  /*d43e0*/  @P1 LOP3.LUT R0, R0, 0x40000000, RZ, 0xfc, !PT ;  /* 0x4000000000001812 */ /* 0x000fe400078efcff */
[----:B------:R-:W-:Y:S01]  /*d43f0*/  LOP3.LUT P1, RZ, R14, 0x20000, RZ, 0xc0, !PT ;  /* 0x000200000eff7812 */ /* 0x000fe2000782c0ff */
[----:B------:R-:W0:Y:S01]  /*d4400*/  LDS.128 R8, [R6] ;  /* 0x0000000006087984 */ /* 0x000e220000000c00 */
[----:B------:R-:W-:Y:S06]  /*d4410*/  BAR.SYNC.DEFER_BLOCKING 0x0 ;  /* 0x0000000000007b1d */ /* 0x000fec0000010000 */
[----:B0-----:R-:W-:Y:S04]  /*d4420*/  STL.64 [R1+0x300], R8 ;  /* 0x0003000801007387 */ /* 0x001fe80000100a00 */
[----:B------:R-:W-:Y:S04]  /*d4430*/  STL.64 [R1+0x308], R10 ;  /* 0x0003080a01007387 */ /* 0x000fe80000100a00 */
[----:B------:R-:W2:Y:S04]  /*d4440*/  LDL.LU R213, [R1+0x22c] ;  /* 0x00022c0001d57983 */ /* 0x000ea80000300800 */
[----:B------:R-:W3:Y:S04]  /*d4450*/  LDL.LU R212, [R1+0x228] ;  /* 0x0002280001d47983 */ /* 0x000ee80000300800 */
[----:B------:R-:W2:Y:S04]  /*d4460*/  LDL.LU R211, [R1+0x230] ;  /* 0x0002300001d37983 */ /* 0x000ea80000300800 */
[----:B------:R-:W3:Y:S04]  /*d4470*/  LDL.LU R195, [R1+0x200] ;  /* 0x0002000001c37983 */ /* 0x000ee80000300800 */
[----:B------:R0:W-:Y:S01]  /*d4480*/  STSM.16.M88.4 [R222], R28 ;  /* 0x0000001cde007844 */ /* 0x0001e20000000200 */
[----:B------:R-:W-:Y:S01]  /*d4490*/  BAR.SYNC.DEFER_BLOCKING 0x0 ;  /* 0x0000000000007b1d */ /* 0x000fe20000010000 */
[----:B----4-:R-:W-:-:S05]  /*d44a0*/  PRMT R26, R202, 0x5210, R34 ;  /* 0x00005210ca1a7816 */ /* 0x010fca0000000022 */
[----:B------:R-:W4:Y:S04]  /*d44b0*/  LDL.LU R210, [R1+0x4c60] ;  /* 0x004c600001d27983 */ /* 0x000f280000300800 */
[----:B------:R-:W4:Y:S04]  /*d44c0*/  LDL.LU R209, [R1+0x4c54] ;  /* 0x004c540001d17983 */ /* 0x000f280000300800 */
[----:B------:R-:W4:Y:S04]  /*d44d0*/  LDL.LU R202, [R1+0x4b2c] ;  /* 0x004b2c0001ca7983 */ /* 0x000f280000300800 */
[----:B------:R-:W1:Y:S01]  /*d44e0*/  LDS.128 R8, [R6] ;  /* 0x0000000006087984 */ /* 0x000e620000000c00 */
[----:B------:R-:W-:Y:S01]  /*d44f0*/  BAR.SYNC.DEFER_BLOCKING 0x0 ;  /* 0x0000000000007b1d */ /* 0x000fe20000010000 */
[----:B------:R-:W-:-:S02]  /*d4500*/  LOP3.LUT R32, R208, 0xffff, RZ, 0xc0, !PT ;  /* 0x0000ffffd0207812 */ /* 0x000fc400078ec0ff */
[----:B------:R-:W-:Y:S02]  /*d4510*/  LOP3.LUT R34, R199, 0xffff, RZ, 0xc0, !PT ;  /* 0x0000ffffc7227812 */ /* 0x000fe400078ec0ff */
[----:B------:R-:W-:Y:S01]  /*d4520*/  LOP3.LUT R33, R207, 0xffff, RZ, 0xc0, !PT ;  /* 0x0000ffffcf217812 */ /* 0x000fe200078ec0ff */
[----:B------:R-:W4:Y:S04]  /*d4530*/  LDL.LU R199, [R1+0x4b28] ;  /* 0x004b280001c77983 */ /* 0x000f280000300800 */
[----:B------:R-:W-:Y:S01]  /*d4540*/  STSM.16.M88.4 [R222], R24 ;  /* 0x00000018de007844 */ /* 0x000fe20000000200 */
[----:B------:R-:W-:-:S03]  /*d4550*/  LOP3.LUT R35, R206, 0xffff, RZ, 0xc0, !PT ;  /* 0x0000ffffce237812 */ /* 0x000fc600078ec0ff */
[----:B------:R-:W4:Y:S01]  /*d4560*/  LDL.LU R208, [R1+0x46a0] ;  /* 0x0046a00001d07983 */ /* 0x000f220000300800 */
[----:B0-----:R-:W-:-:S03]  /*d4570*/  PRMT R28, R203, 0x4210, R32 ;  /* 0x00004210cb1c7816 */ /* 0x001fc60000000020 */
[----:B------:R-:W4:Y:S04]  /*d4580*/  LDL.LU R207, [R1+0x469c] ;  /* 0x00469c0001cf7983 */ /* 0x000f280000300800 */
[----:B------:R-:W4:Y:S04]  /*d4590*/  LDL.LU R206, [R1+0x4698] ;  /* 0x0046980001ce7983 */ /* 0x000f280000300800 */
[----:B------:R-:W4:Y:S04]  /*d45a0*/  LDL.LU R203, [R1+0x462c] ;  /* 0x00462c0001cb7983 */ /* 0x000f280000300800 */
[----:B-1----:R-:W-:Y:S04]  /*d45b0*/  STL.64 [R1+0x2f0], R8 ;  /* 0x0002f00801007387 */ /* 0x002fe80000100a00 */
[----:B------:R-:W-:Y:S01]  /*d45c0*/  STL.64 [R1+0x2f8], R10 ;  /* 0x0002f80a01007387 */ /* 0x000fe20000100a00 */
[----:B------:R-:W-:Y:S06]  /*d45d0*/  BAR.SYNC.DEFER_BLOCKING 0x0 ;  /* 0x0000000000007b1d */ /* 0x000fec0000010000 */
[----:B------:R-:W0:Y:S04]  /*d45e0*/  LDS.128 R8, [R6] ;  /* 0x0000000006087984 */ /* 0x000e280000000c00 */
[----:B0-----:R-:W-:Y:S04]  /*d45f0*/  STL [R1+0x2e4], R9 ;  /* 0x0002e40901007387 */ /* 0x001fe80000100800 */
[----:B------:R-:W-:Y:S01]  /*d4600*/  STL.64 [R1+0x2e8], R10 ;  /* 0x0002e80a01007387 */ /* 0x000fe20000100a00 */
[----:B---3--:R-:W-:-:S03]  /*d4610*/  PRMT R27, R195, 0x5210, R35 ;  /* 0x00005210c31b7816 */ /* 0x008fc60000000023 */
[----:B------:R-:W3:Y:S01]  /*d4620*/  LDL.LU R195, [R1+0x240] ;  /* 0x0002400001c37983 */ /* 0x000ee20000300800 */
[----:B------:R-:W-:Y:S02]  /*d4630*/  PRMT R29, R37, 0x4210, R33 ;  /* 0x00004210251d7816 */ /* 0x000fe40000000021 */
[----:B------:R-:W-:Y:S02]  /*d4640*/  PRMT R30, R36, 0x4210, R34 ;  /* 0x00004210241e7816 */ /* 0x000fe40000000022 */
[----:B------:R-:W-:Y:S01]  /*d4650*/  PRMT R31, R214, 0x4210, R35 ;  /* 0x00004210d61f7816 */ /* 0x000fe20000000023 */
[----:B------:R-:W-:Y:S06]  /*d4660*/  BAR.SYNC.DEFER_BLOCKING 0x0 ;  /* 0x0000000000007b1d */ /* 0x000fec0000010000 */
[----:B------:R-:W-:Y:S01]  /*d4670*/  STSM.16.M88.4 [R222], R28 ;  /* 0x0000001cde007844 */ /* 0x000fe20000000200 */
[----:B------:R-:W-:Y:S01]  /*d4680*/  IMAD.MOV.U32 R238, RZ, RZ, R8 ;  /* 0x000000ffffee7224 */ /* 0x000fe200078e0008 */
[----:B------:R-:W-:Y:S01]  /*d4690*/  BAR.SYNC.DEFER_BLOCKING 0x0 ;  /* 0x0000000000007b1d */ /* 0x000fe20000010000 */
[----:B------:R-:W-:-:S02]  /*d46a0*/  PRMT R25, R212, 0x5210, R33 ;  /* 0x00005210d4197816 */ /* 0x000fc40000000021 */
[----:B--2---:R-:W-:Y:S02]  /*d46b0*/  PRMT R24, R213, 0x5210, R32 ;  /* 0x00005210d5187816 */ /* 0x004fe40000000020 */
[----:B------:R-:W-:Y:S01]  /*d46c0*/  PRMT R26, R211, 0x5210, R34 ;  /* 0x00005210d31a7816 */ /* 0x000fe20000000022 */
[----:B------:R-:W0:Y:S02]  /*d46d0*/  LDS.128 R8, [R6] ;  /* 0x0000000006087984 */ /* 0x000e240000000c00 */
[----:B------:R-:W-:Y:S01]  /*d46e0*/  BAR.SYNC.DEFER_BLOCKING 0x0 ;  /* 0x0000000000007b1d */ /* 0x000fe20000010000 */
[----:B----4-:R-:W-:Y:S02]  /*d46f0*/  LOP3.LUT R32, R210, 0xffff, RZ, 0xc0, !PT ;  /* 0x0000ffffd2207812 */ /* 0x010fe400078ec0ff */
[----:B------:R-:W-:-:S03]  /*d4700*/  LOP3.LUT R34, R202, 0xffff, RZ, 0xc0, !PT ;  /* 0x0000ffffca227812 */ /* 0x000fc600078ec0ff */
[----:B------:R-:W2:Y:S04]  /*d4710*/  LDL.LU R212, [R1+0x23c] ;  /* 0x00023c0001d47983 */ /* 0x000ea80000300800 */
[----:B------:R-:W4:Y:S04]  /*d4720*/  LDL.LU R211, [R1+0x238] ;  /* 0x0002380001d37983 */ /* 0x000f280000300800 */
[----:B------:R-:W4:Y:S04]  /*d4730*/  LDL.LU R210, [R1+0x234] ;  /* 0x0002340001d27983 */ /* 0x000f280000300800 */
[----:B------:R-:W4:Y:S04]  /*d4740*/  LDL.LU R202, [R1+0x4c7c] ;  /* 0x004c7c0001ca7983 */ /* 0x000f280000300800 */
[----:B------:R-:W-:Y:S01]  /*d4750*/  STSM.16.M88.4 [R222], R24 ;  /* 0x00000018de007844 */ /* 0x000fe20000000200 */
[----:B------:R-:W-:-:S02]  /*d4760*/  LOP3.LUT R33, R209, 0xffff, RZ, 0xc0, !PT ;  /* 0x0000ffffd1217812 */ /* 0x000fc400078ec0ff */
[----:B------:R-:W-:Y:S01]  /*d4770*/  LOP3.LUT R35, R199, 0xffff, RZ, 0xc0, !PT ;  /* 0x0000ffffc7237812 */ /* 0x000fe200078ec0ff */
[----:B------:R-:W4:Y:S04]  /*d4780*/  LDL.LU R209, [R1+0x4c78] ;  /* 0x004c780001d17983 */ /* 0x000f280000300800 */
[----:B------:R-:W4:Y:S04]  /*d4790*/  LDL.LU R199, [R1+0x4b44] ;  /* 0x004b440001c77983 */ /* 0x000f280000300800 */
[----:B0-----:R-:W-:Y:S01]  /*d47a0*/  STL [R1+0x2d0], R8 ;  /* 0x0002d00801007387 */ /* 0x001fe20000100800 */
[----:B------:R-:W-:-:S03]  /*d47b0*/  IMAD.MOV.U32 R239, RZ, RZ, R9 ;  /* 0x000000ffffef7224 */ /* 0x000fc600078e0009 */
[----:B------:R-:W-:Y:S01]  /*d47c0*/  STL.64 [R1+0x2d8], R10 ;  /* 0x0002d80a01007387 */ /* 0x000fe20000100a00 */
[----:B------:R-:W-:Y:S01]  /*d47d0*/  BAR.SYNC.DEFER_BLOCKING 0x0 ;  /* 0x0000000000007b1d */ /* 0x000fe20000010000 */
[----:B------:R-:W-:Y:S02]  /*d47e0*/  PRMT R28, R208, 0x4210, R32 ;  /* 0x00004210d01c7816 */ /* 0x000fe40000000020 */
[----:B------:R-:W-:-:S03]  /*d47f0*/  PRMT R29, R207, 0x4210, R33 ;  /* 0x00004210cf1d7816 */ /* 0x000fc60000000021 */
[----:B------:R-:W4:Y:S04]  /*d4800*/  LDL.LU R39, [R1+0x4b38] ;  /* 0x004b380001277983 */ /* 0x000f280000300800 */
[----:B------:R-:W4:Y:S04]  /*d4810*/  LDL.LU R38, [R1+0x46ac] ;  /* 0x0046ac0001267983 */ /* 0x000f280000300800 */
[----:B------:R-:W4:Y:S04]  /*d4820*/  LDL.LU R37, [R1+0x46a8] ;  /* 0x0046a80001257983 */ /* 0x000f280000300800 */
[----:B------:R-:W4:Y:S04]  /*d4830*/  LDL.LU R208, [R1+0x46a4] ;  /* 0x0046a40001d07983 */ /* 0x000f280000300800 */
[----:B------:R-:W0:Y:S01]  /*d4840*/  LDS.128 R8, [R6] ;  /* 0x0000000006087984 */ /* 0x000e220000000c00 */
[----:B------:R-:W-:-:S03]  /*d4850*/  PRMT R30, R206, 0x4210, R34 ;  /* 0x00004210ce1e7816 */ /* 0x000fc60000000022 */
[----:B------:R-:W4:Y:S01]  /*d4860*/  LDL.LU R207, [R1+0x4630] ;  /* 0x0046300001cf7983 */ /* 0x000f220000300800 */
[----:B------:R-:W-:-:S03]  /*d4870*/  PRMT R31, R203, 0x4210, R35 ;  /* 0x00004210cb1f7816 */ /* 0x000fc60000000023 */
[----:B------:R-:W-:Y:S01]  /*d4880*/  STL.64 [R1+0x5240], R238 ;  /* 0x005240ee01007387 */ /* 0x000fe20000100a00 */
[----:B------:R-:W-:Y:S06]  /*d4890*/  BAR.SYNC.DEFER_BLOCKING 0x0 ;  /* 0x0000000000007b1d */ /* 0x000fec0000010000 */
[----:B0-----:R-:W-:Y:S04]  /*d48a0*/  STL.64 [R1+0x2c0], R8 ;  /* 0x0002c00801007387 */ /* 0x001fe80000100a00 */
[----:B------:R-:W-:Y:S04]  /*d48b0*/  STL [R1+0x2c8], R10 ;  /* 0x0002c80a01007387 */ /* 0x000fe80000100800 */
[----:B------:R-:W4:Y:S04]  /*d48c0*/  LDL.LU R206, [R1+0x24c] ;  /* 0x00024c0001ce7983 */ /* 0x000f280000300800 */
[----:B------:R-:W4:Y:S01]  /*d48d0*/  LDL.LU R203, [R1+0x248] ;  /* 0x0002480001cb7983 */ /* 0x000f220000300800 */
[----:B---3--:R-:W-:-:S03]  /*d48e0*/  PRMT R24, R195, 0x5210, R32 ;  /* 0x00005210c3187816 */ /* 0x008fc60000000020 */
[----:B------:R-:W3:Y:S04]  /*d48f0*/  LDL.LU R195, [R1+0x244] ;  /* 0x0002440001c37983 */ /* 0x000ee80000300800 */
[----:B------:R-:W-:Y:S01]  /*d4900*/  STSM.16.M88.4 [R222], R28 ;  /* 0x0000001cde007844 */ /* 0x000fe20000000200 */
[----:B------:R-:W-:Y:S01]  /*d4910*/  IMAD.MOV.U32 R240, RZ, RZ, R11 ;  /* 0x000000fffff07224 */ /* 0x000fe200078e000b */
[----:B------:R-:W-:Y:S06]  /*d4920*/  BAR.SYNC.DEFER_BLOCKING 0x0 ;  /* 0x0000000000007b1d */ /* 0x000fec0000010000 */
[----:B------:R-:W0:Y:S01]  /*d4930*/  LDS.128 R8, [R6] ;  /* 0x0000000006087984 */ /* 0x000e220000000c00 */
[----:B--2---:R-:W-:-:S02]  /*d4940*/  PRMT R25, R212, 0x5210, R33 ;  /* 0x00005210d4197816 */ /* 0x004fc40000000021 */
[----:B----4-:R-:W-:Y:S02]  /*d4950*/  PRMT R26, R211, 0x5210, R34 ;  /* 0x00005210d31a7816 */ /* 0x010fe40000000022 */
[----:B------:R-:W-:Y:S01]  /*d4960*/  PRMT R27, R210, 0x5210, R35 ;  /* 0x00005210d21b7816 */ /* 0x000fe20000000023 */
[----:B------:R-:W-:Y:S01]  /*d4970*/  BAR.SYNC.DEFER_BLOCKING 0x0 ;  /* 0x0000000000007b1d */ /* 0x000fe20000010000 */
[----:B------:R-:W-:-:S05]  /*d4980*/  LOP3.LUT R32, R202, 0xffff, RZ, 0xc0, !PT ;  /* 0x0000ffffca207812 */ /* 0x000fca00078ec0ff */
[----:B------:R-:W2:Y:S04]  /*d4990*/  LDL.LU R202, [R1+0x204] ;  /* 0x0002040001ca7983 */ /* 0x000ea80000300800 */
[----:B------:R-:W4:Y:S04]  /*d49a0*/  LDL.LU R36, [R1+0x4c94] ;  /* 0x004c940001247983 */ /* 0x000f280000300800 */
[----:B------:R-:W4:Y:S01]  /*d49b0*/  LDL.LU R214, [R1+0x4c90] ;  /* 0x004c900001d67983 */ /* 0x000f220000300800 */
[----:B------:R-:W-:-:S03]  /*d49c0*/  LOP3.LUT R33, R209, 0xffff, RZ, 0xc0, !PT ;  /* 0x0000ffffd1217812 */ /* 0x000fc600078ec0ff */
[----:B------:R-:W4:Y:S04]  /*d49d0*/  LDL.LU R213, [R1+0x4b50] ;  /* 0x004b500001d57983 */ /* 0x000f280000300800 */
[----:B------:R1:W-:Y:S01]  /*d49e0*/  STSM.16.M88.4 [R222], R24 ;  /* 0x00000018de007844 */ /* 0x0003e20000000200 */
[----:B------:R-:W-:-:S03]  /*d49f0*/  LOP3.LUT R34, R199, 0xffff, RZ, 0xc0, !PT ;  /* 0x0000ffffc7227812 */ /* 0x000fc600078ec0ff */
[----:B------:R-:W4:Y:S04]  /*d4a00*/  LDL.LU R212, [R1+0x4b4c] ;  /* 0x004b4c0001d47983 */ /* 0x000f280000300800 */
[----:B------:R-:W4:Y:S04]  /*d4a10*/  LDL.LU R211, [R1+0x46bc] ;  /* 0x0046bc0001d37983 */ /* 0x000f280000300800 */
[----:B------:R-:W4:Y:S04]  /*d4a20*/  LDL.LU R210, [R1+0x46b8] ;  /* 0x0046b80001d27983 */ /* 0x000f280000300800 */
[----:B------:R-:W4:Y:S04]  /*d4a30*/  LDL.LU R209, [R1+0x46b4] ;  /* 0x0046b40001d17983 */ /* 0x000f280000300800 */
[----:B------:R-:W4:Y:S04]  /*d4a40*/  LDL.LU R199, [R1+0x46b0] ;  /* 0x0046b00001c77983 */ /* 0x000f280000300800 */
[----:B0-----:R-:W-:Y:S04]  /*d4a50*/  STL.64 [R1+0x2b0], R8 ;  /* 0x0002b00801007387 */ /* 0x001fe80000100a00 */
[----:B------:R-:W-:Y:S01]  /*d4a60*/  STL.64 [R1+0x2b8], R10 ;  /* 0x0002b80a01007387 */ /* 0x000fe20000100a00 */
[----:B------:R-:W-:Y:S06]  /*d4a70*/  BAR.SYNC.DEFER_BLOCKING 0x0 ;  /* 0x0000000000007b1d */ /* 0x000fec0000010000 */
[----:B------:R-:W0:Y:S01]  /*d4a80*/  LDS.128 R8, [R6] ;  /* 0x0000000006087984 */ /* 0x000e220000000c00 */
[----:B------:R-:W-:-:S02]  /*d4a90*/  LOP3.LUT R35, R39, 0xffff, RZ, 0xc0, !PT ;  /* 0x0000ffff27237812 */ /* 0x000fc400078ec0ff */
[----:B------:R-:W-:Y:S02]  /*d4aa0*/  PRMT R30, R208, 0x4210, R34 ;  /* 0x00004210d01e7816 */ /* 0x000fe40000000022 */
[----:B------:R-:W-:Y:S02]  /*d4ab0*/  PRMT R31, R207, 0x4210, R35 ;  /* 0x00004210cf1f7816 */ /* 0x000fe40000000023 */
[----:B-1----:R-:W-:Y:S01]  /*d4ac0*/  PRMT R24, R206, 0x5210, R32 ;  /* 0x00005210ce187816 */ /* 0x002fe20000000020 */
[----:B0-----:R-:W-:Y:S04]  /*d4ad0*/  STL.64 [R1+0x2a0], R8 ;  /* 0x0002a00801007387 */ /* 0x001fe80000100a00 */
[----:B------:R-:W-:Y:S04]  /*d4ae0*/  STL.64 [R1+0x2a8], R10 ;  /* 0x0002a80a01007387 */ /* 0x000fe80000100a00 */
[----:B------:R-:W4:Y:S04]  /*d4af0*/  LDL.LU R208, [R1+0x254] ;  /* 0x0002540001d07983 */ /* 0x000f280000300800 */
[----:B------:R-:W4:Y:S04]  /*d4b00*/  LDL.LU R207, [R1+0x250] ;  /* 0x0002500001cf7983 */ /* 0x000f280000300800 */
[----:B------:R-:W4:Y:S01]  /*d4b10*/  LDL.LU R206, [R1+0x258] ;  /* 0x0002580001ce7983 */ /* 0x000f220000300800 */
[----:B------:R-:W-:Y:S01]  /*d4b20*/  BAR.SYNC.DEFER_BLOCKING 0x0 ;  /* 0x0000000000007b1d */ /* 0x000fe20000010000 */
[----:B---3--:R-:W-:-:S05]  /*d4b30*/  PRMT R26, R195, 0x5210, R34 ;  /* 0x00005210c31a7816 */ /* 0x008fca0000000022 */
[----:B------:R-:W3:Y:S01]  /*d4b40*/  LDL.LU R195, [R1+0x214] ;  /* 0x0002140001c37983 */ /* 0x000ee20000300800 */
[----:B------:R-:W-:Y:S02]  /*d4b50*/  PRMT R28, R38, 0x4210, R32 ;  /* 0x00004210261c7816 */ /* 0x000fe40000000020 */
[----:B------:R-:W-:-:S05]  /*d4b60*/  PRMT R29, R37, 0x4210, R33 ;  /* 0x00004210251d7816 */ /* 0x000fca0000000021 */
[----:B------:R-:W-:Y:S01]  /*d4b70*/  STSM.16.M88.4 [R222], R28 ;  /* 0x0000001cde007844 */ /* 0x000fe20000000200 */
[----:B------:R-:W-:Y:S01]  /*d4b80*/  BAR.SYNC.DEFER_BLOCKING 0x0 ;  /* 0x0000000000007b1d */ /* 0x000fe20000010000 */
[----:B------:R-:W-:-:S05]  /*d4b90*/  PRMT R25, R203, 0x5210, R33 ;  /* 0x00005210cb197816 */ /* 0x000fca0000000021 */
[----:B------:R-:W3:Y:S04]  /*d4ba0*/  LDL.LU R203, [R1+0x4cb0] ;  /* 0x004cb00001cb7983 */ /* 0x000ee80000300800 */
[----:B------:R-:W0:Y:S01]  /*d4bb0*/  LDS.128 R8, [R6] ;  /* 0x0000000006087984 */ /* 0x000e220000000c00 */
[----:B--2---:R-:W-:Y:S01]  /*d4bc0*/  PRMT R27, R202, 0x5210, R35 ;  /* 0x00005210ca1b7816 */ /* 0x004fe20000000023 */
[----:B------:R-:W-:Y:S06]  /*d4bd0*/  BAR.SYNC.DEFER_BLOCKING 0x0 ;  /* 0x0000000000007b1d */ /* 0x000fec0000010000 */
[----:B------:R-:W2:Y:S04]  /*d4be0*/  LDL.LU R202, [R1+0x4cac] ;  /* 0x004cac0001ca7983 */ /* 0x000ea80000300800 */
[----:B------:R-:W-:Y:S01]  /*d4bf0*/  STSM.16.M88.4 [R222], R24 ;  /* 0x00000018de007844 */ /* 0x000fe20000000200 */
[----:B0-----:R-:W-:-:S03]  /*d4c00*/  IMAD.MOV.U32 R241, RZ, RZ, R8 ;  /* 0x000000fffff17224 */ /* 0x001fc600078e0008 */
[----:B------:R-:W-:Y:S04]  /*d4c10*/  STL [R1+0x294], R9 ;  /* 0x0002940901007387 */ /* 0x000fe80000100800 */
[----:B------:R-:W-:Y:S01]  /*d4c20*/  STL.64 [R1+0x298], R10 ;  /* 0x0002980a01007387 */ /* 0x000fe20000100a00 */
[----:B------:R-:W-:Y:S01]  /*d4c30*/  BAR.SYNC.DEFER_BLOCKING 0x0 ;  /* 0x0000000000007b1d */ /* 0x000fe20000010000 */
[----:B----4-:R-:W-:Y:S02]  /*d4c40*/  LOP3.LUT R35, R212, 0xffff, RZ, 0xc0, !PT ;  /* 0x0000ffffd4237812 */ /* 0x010fe400078ec0ff */
[----:B------:R-:W-:-:S03]  /*d4c50*/  LOP3.LUT R32, R36, 0xffff, RZ, 0xc0, !PT ;  /* 0x0000ffff24207812 */ /* 0x000fc600078ec0ff */
[----:B------:R-:W4:Y:S04]  /*d4c60*/  LDL.LU R40, [R1+0x4b64] ;  /* 0x004b640001287983 */ /* 0x000f280000300800 */
[----:B------:R-:W0:Y:S01]  /*d4c70*/  LDS.128 R8, [R6] ;  /* 0x0000000006087984 */ /* 0x000e220000000c00 */
[----:B------:R-:W-:-:S03]  /*d4c80*/  PRMT R31, R199, 0x4210, R35 ;  /* 0x00004210c71f7816 */ /* 0x000fc60000000023 */
[----:B------:R-:W4:Y:S04]  /*d4c90*/  LDL.LU R39, [R1+0x4b60] ;  /* 0x004b600001277983 */ /* 0x000f280000300800 */
[----:B------:R-:W4:Y:S04]  /*d4ca0*/  LDL.LU R38, [R1+0x46cc] ;  /* 0x0046cc0001267983 */ /* 0x000f280000300800 */
[----:B------:R-:W4:Y:S04]  /*d4cb0*/  LDL.LU R37, [R1+0x46c4] ;  /* 0x0046c40001257983 */ /* 0x000f280000300800 */
[----:B------:R-:W4:Y:S04]  /*d4cc0*/  LDL.LU R36, [R1+0x46c8] ;  /* 0x0046c80001247983 */ /* 0x000f280000300800 */
[----:B------:R-:W4:Y:S04]  /*d4cd0*/  LDL.LU R199, [R1+0x46c0] ;  /* 0x0046c00001c77983 */ /* 0x000f280000300800 */
[----:B------:R-:W-:Y:S04]  /*d4ce0*/  STL.64 [R1+0x5230], R240 ;  /* 0x005230f001007387 */ /* 0x000fe80000100a00 */
[----:B0-----:R-:W-:Y:S04]  /*d4cf0*/  STL.64 [R1+0x280], R8 ;  /* 0x0002800801007387 */ /* 0x001fe80000100a00 */
[----:B------:R-:W-:Y:S01]  /*d4d00*/  STL.64 [R1+0x288], R10 ;  /* 0x0002880a01007387 */ /* 0x000fe20000100a00 */
[----:B------:R-:W-:Y:S01]  /*d4d10*/  BAR.SYNC.DEFER_BLOCKING 0x0 ;  /* 0x0000000000007b1d */ /* 0x000fe20000010000 */
[----:B---3--:R-:W-:-:S05]  /*d4d20*/  PRMT R27, R195, 0x5210, R35 ;  /* 0x00005210c31b7816 */ /* 0x008fca0000000023 */
[----:B------:R-:W3:Y:S01]  /*d4d30*/  LDL.LU R195, [R1+0x33c] ;  /* 0x00033c0001c37983 */ /* 0x000ee20000300800 */
[----:B------:R-:W-:Y:S02]  /*d4d40*/  LOP3.LUT R33, R214, 0xffff, RZ, 0xc0, !PT ;  /* 0x0000ffffd6217812 */ /* 0x000fe400078ec0ff */
[----:B------:R-:W-:Y:S01]  /*d4d50*/  LOP3.LUT R34, R213, 0xffff, RZ, 0xc0, !PT ;  /* 0x0000ffffd5227812 */ /* 0x000fe200078ec0ff */
[----:B------:R-:W3:Y:S01]  /*d4d60*/  LDL.LU R214, [R1+0x25c] ;  /* 0x00025c0001d67983 */ /* 0x000ee20000300800 */
[----:B------:R-:W-:Y:S02]  /*d4d70*/  PRMT R28, R211, 0x4210, R32 ;  /* 0x00004210d31c7816 */ /* 0x000fe40000000020 */
[----:B------:R-:W-:Y:S01]  /*d4d80*/  PRMT R29, R210, 0x4210, R33 ;  /* 0x00004210d21d7816 */ /* 0x000fe20000000021 */
[----:B------:R-:W3:Y:S01]  /*d4d90*/  LDL.LU R213, [R1+0x340] ;  /* 0x0003400001d57983 */ /* 0x000ee20000300800 */
[----:B------:R-:W-:-:S03]  /*d4da0*/  PRMT R30, R209, 0x4210, R34 ;  /* 0x00004210d11e7816 */ /* 0x000fc60000000022 */
[----:B------:R-:W3:Y:S04]  /*d4db0*/  LDL.LU R212, [R1+0x224] ;  /* 0x0002240001d47983 */ /* 0x000ee80000300800 */
[----:B------:R-:W-:Y:S01]  /*d4dc0*/  STSM.16.M88.4 [R222], R28 ;  /* 0x0000001cde007844 */ /* 0x000fe20000000200 */
[----:B------:R-:W-:Y:S01]  /*d4dd0*/  BAR.SYNC.DEFER_BLOCKING 0x0 ;  /* 0x0000000000007b1d */ /* 0x000fe20000010000 */
[----:B------:R-:W-:Y:S02]  /*d4de0*/  PRMT R24, R208, 0x5210, R32 ;  /* 0x00005210d0187816 */ /* 0x000fe40000000020 */
[----:B------:R-:W-:Y:S02]  /*d4df0*/  PRMT R25, R207, 0x5210, R33 ;  /* 0x00005210cf197816 */ /* 0x000fe40000000021 */
[----:B------:R-:W-:Y:S01]  /*d4e00*/  PRMT R26, R206, 0x5210, R34 ;  /* 0x00005210ce1a7816 */ /* 0x000fe20000000022 */
[----:B------:R-:W3:Y:S04]  /*d4e10*/  LDL.LU R211, [R1+0x4ccc] ;  /* 0x004ccc0001d37983 */ /* 0x000ee80000300800 */
[----:B------:R-:W3:Y:S04]  /*d4e20*/  LDL.LU R210, [R1+0x4cc8] ;  /* 0x004cc80001d27983 */ /* 0x000ee80000300800 */
[----:B------:R-:W0:Y:S01]  /*d4e30*/  LDS.128 R8, [R6] ;  /* 0x0000000006087984 */ /* 0x000e220000000c00 */
[----:B------:R-:W-:Y:S01]  /*d4e40*/  BAR.SYNC.DEFER_BLOCKING 0x0 ;  /* 0x0000000000007b1d */ /* 0x000fe20000010000 */
[----:B------:R-:W-:-:S05]  /*d4e50*/  LOP3.LUT R32, R203, 0xffff, RZ, 0xc0, !PT ;  /* 0x0000ffffcb207812 */ /* 0x000fca00078ec0ff */
[----:B------:R-:W3:Y:S04]  /*d4e60*/  LDL.LU R209, [R1+0x4b6c] ;  /* 0x004b6c0001d17983 */ /* 0x000ee80000300800 */
[----:B------:R-:W3:Y:S04]  /*d4e70*/  LDL.LU R208, [R1+0x4b68] ;  /* 0x004b680001d07983 */ /* 0x000ee80000300800 */
[----:B------:R-:W3:Y:S04]  /*d4e80*/  LDL.LU R207, [R1+0x46d8] ;  /* 0x0046d80001cf7983 */ /* 0x000ee80000300800 */
[----:B------:R-:W3:Y:S04]  /*d4e90*/  LDL.LU R206, [R1+0x46d0] ;  /* 0x0046d00001ce7983 */ /* 0x000ee80000300800 */
[----:B------:R-:W-:Y:S04]  /*d4ea0*/  STSM.16.M88.4 [R222], R24 ;  /* 0x00000018de007844 */ /* 0x000fe80000000200 */
[----:B------:R-:W3:Y:S01]  /*d4eb0*/  LDL.LU R203, [R1+0x46d4] ;  /* 0x0046d40001cb7983 */ /* 0x000ee20000300800 */
[----:B0-----:R-:W-:Y:S01]  /*d4ec0*/  IMAD.MOV.U32 R242, RZ, RZ, R9 ;  /* 0x000000fffff27224 */ /* 0x001fe200078e0009 */
[----:B--2---:R-:W-:-:S02]  /*d4ed0*/  LOP3.LUT R33, R202, 0xffff, RZ, 0xc0, !PT ;  /* 0x0000ffffca217812 */ /* 0x004fc400078ec0ff */
[----:B------:R-:W2:Y:S04]  /*d4ee0*/  LDL.LU R202, [R1+0x4638] ;  /* 0x0046380001ca7983 */ /* 0x000ea80000300800 */
[----:B------:R-:W-:Y:S04]  /*d4ef0*/  STL [R1+0x270], R8 ;  /* 0x0002700801007387 */ /* 0x000fe80000100800 */
[----:B------:R-:W-:Y:S01]  /*d4f00*/  STL.64 [R1+0x278], R10 ;  /* 0x0002780a01007387 */ /* 0x000fe20000100a00 */
[----:B------:R-:W-:Y:S06]  /*d4f10*/  BAR.SYNC.DEFER_BLOCKING 0x0 ;  /* 0x0000000000007b1d */ /* 0x000fec0000010000 */
[----:B------:R-:W0:Y:S01]  /*d4f20*/  LDS.128 R8, [R6] ;  /* 0x0000000006087984 */ /* 0x000e220000000c00 */
[----:B----4-:R-:W-:-:S04]  /*d4f30*/  LOP3.LUT R35, R39, 0xffff, RZ, 0xc0, !PT ;  /* 0x0000ffff27237812 */ /* 0x010fc800078ec0ff */
[----:B------:R-:W-:Y:S01]  /*d4f40*/  PRMT R31, R199, 0x4210, R35 ;  /* 0x00004210c71f7816 */ /* 0x000fe20000000023 */
[----:B0-----:R-:W-:Y:S01]  /*d4f50*/  IMAD.MOV.U32 R243, RZ, RZ, R11 ;  /* 0x000000fffff37224 */ /* 0x001fe200078e000b */
[----:B------:R-:W-:Y:S04]  /*d4f60*/  STL.64 [R1+0x260], R8 ;  /* 0x0002600801007387 */ /* 0x000fe80000100a00 */
[----:B------:R-:W-:Y:S04]  /*d4f70*/  STL [R1+0x268], R10 ;  /* 0x0002680a01007387 */ /* 0x000fe80000100800 */
[----:B------:R-:W-:Y:S04]  /*d4f80*/  STL.64 [R1+0x5220], R242 ;  /* 0x005220f201007387 */ /* 0x000fe80000100a00 */
[----:B------:R-:W4:Y:S01]  /*d4f90*/  LDL.LU R199, [R1+0xc80] ;  /* 0x000c800001c77983 */ /* 0x000f220000300800 */
[----:B------:R-:W-:Y:S01]  /*d4fa0*/  BAR.SYNC.DEFER_BLOCKING 0x0 ;  /* 0x0000000000007b1d */ /* 0x000fe20000010000 */
[----:B---3--:R-:W-:-:S05]  /*d4fb0*/  PRMT R24, R195, 0x5210, R32 ;  /* 0x00005210c3187816 */ /* 0x008fca0000000020 */
[----:B------:R-:W3:Y:S01]  /*d4fc0*/  LDL.LU R195, [R1+0x34c] ;  /* 0x00034c0001c37983 */ /* 0x000ee20000300800 */
[----:B------:R-:W-:Y:S02]  /*d4fd0*/  LOP3.LUT R34, R40, 0xffff, RZ, 0xc0, !PT ;  /* 0x0000ffff28227812 */ /* 0x000fe400078ec0ff */
[----:B------:R-:W-:Y:S01]  /*d4fe0*/  PRMT R28, R38, 0x4210, R32 ;  /* 0x00004210261c7816 */ /* 0x000fe20000000020 */
[----:B------:R-:W3:Y:S01]  /*d4ff0*/  LDL.LU R44, [R1+0xc84] ;  /* 0x000c8400012c7983 */ /* 0x000ee20000300800 */
[--C-:B------:R-:W-:Y:S02]  /*d5000*/  PRMT R29, R37, 0x4210, R33.reuse ;  /* 0x00004210251d7816 */ /* 0x100fe40000000021 */
[----:B------:R-:W-:Y:S01]  /*d5010*/  PRMT R30, R36, 0x4210, R34 ;  /* 0x00004210241e7816 */ /* 0x000fe20000000022 */
[----:B------:R-:W3:Y:S04]  /*d5020*/  LDL.LU R43, [R1+0x404] ;  /* 0x00040400012b7983 */ /* 0x000ee80000300800 */
[----:B------:R-:W-:Y:S01]  /*d5030*/  STSM.16.M88.4 [R222], R28 ;  /* 0x0000001cde007844 */ /* 0x000fe20000000200 */
[----:B------:R-:W-:Y:S01]  /*d5040*/  BAR.SYNC.DEFER_BLOCKING 0x0 ;  /* 0x0000000000007b1d */ /* 0x000fe20000010000 */
[----:B------:R-:W-:-:S02]  /*d5050*/  PRMT R25, R214, 0x5210, R33 ;  /* 0x00005210d6197816 */ /* 0x000fc40000000021 */
[----:B------:R-:W-:Y:S02]  /*d5060*/  PRMT R26, R213, 0x5210, R34 ;  /* 0x00005210d51a7816 */ /* 0x000fe40000000022 */
[----:B------:R-:W-:Y:S01]  /*d5070*/  PRMT R27, R212, 0x5210, R35 ;  /* 0x00005210d41b7816 */ /* 0x000fe20000000023 */
[----:B------:R-:W3:Y:S04]  /*d5080*/  LDL.LU R42, [R1+0x4ce0] ;  /* 0x004ce000012a7983 */ /* 0x000ee80000300800 */
[----:B------:R-:W3:Y:S04]  /*d5090*/  LDL.LU R41, [R1+0x4cdc] ;  /* 0x004cdc0001297983 */ /* 0x000ee80000300800 */
[----:B------:R-:W3:Y:S04]  /*d50a0*/  LDL.LU R40, [R1+0x4b80] ;  /* 0x004b800001287983 */ /* 0x000ee80000300800 */
[----:B------:R-:W3:Y:S04]  /*d50b0*/  LDL.LU R39, [R1+0x4b7c] ;  /* 0x004b7c0001277983 */ /* 0x000ee80000300800 */
[----:B------:R-:W0:Y:S01]  /*d50c0*/  LDS.128 R8, [R6] ;  /* 0x0000000006087984 */ /* 0x000e220000000c00 */
[----:B------:R-:W-:Y:S06]  /*d50d0*/  BAR.SYNC.DEFER_BLOCKING 0x0 ;  /* 0x0000000000007b1d */ /* 0x000fec0000010000 */
[----:B------:R-:W3:Y:S04]  /*d50e0*/  LDL.LU R38, [R1+0x46e4] ;  /* 0x0046e40001267983 */ /* 0x000ee80000300800 */
[----:B------:R-:W3:Y:S04]  /*d50f0*/  LDL.LU R37, [R1+0x46e0] ;  /* 0x0046e00001257983 */ /* 0x000ee80000300800 */
[----:B------:R-:W3:Y:S04]  /*d5100*/  LDL.LU R36, [R1+0x46dc] ;  /* 0x0046dc0001247983 */ /* 0x000ee80000300800 */
[----:B------:R-:W3:Y:S04]  /*d5110*/  LDL.LU R214, [R1+0x4640] ;  /* 0x0046400001d67983 */ /* 0x000ee80000300800 */
[----:B------:R-:W-:Y:S04]  /*d5120*/  STSM.16.M88.4 [R222], R24 ;  /* 0x00000018de007844 */ /* 0x000fe80000000200 */
[----:B0-----:R-:W-:Y:S04]  /*d5130*/  STL.64 [R1+0x250], R8 ;  /* 0x0002500801007387 */ /* 0x001fe80000100a00 */
[----:B------:R-:W-:Y:S01]  /*d5140*/  STL.64 [R1+0x258], R10 ;  /* 0x0002580a01007387 */ /* 0x000fe20000100a00 */
[----:B------:R-:W-:Y:S06]  /*d5150*/  BAR.SYNC.DEFER_BLOCKING 0x0 ;  /* 0x0000000000007b1d */ /* 0x000fec0000010000 */
[----:B------:R-:W0:Y:S01]  /*d5160*/  LDS.128 R8, [R6] ;  /* 0x0000000006087984 */ /* 0x000e220000000c00 */
[----:B------:R-:W-:-:S02]  /*d5170*/  LOP3.LUT R32, R211, 0xffff, RZ, 0xc0, !PT ;  /* 0x0000ffffd3207812 */ /* 0x000fc400078ec0ff */
[----:B------:R-:W-:Y:S02]  /*d5180*/  LOP3.LUT R33, R210, 0xffff, RZ, 0xc0, !PT ;  /* 0x0000ffffd2217812 */ /* 0x000fe400078ec0ff */
[----:B------:R-:W-:Y:S02]  /*d5190*/  LOP3.LUT R34, R209, 0xffff, RZ, 0xc0, !PT ;  /* 0x0000ffffd1227812 */ /* 0x000fe400078ec0ff */
[----:B------:R-:W-:Y:S02]  /*d51a0*/  LOP3.LUT R35, R208, 0xffff, RZ, 0xc0, !PT ;  /* 0x0000ffffd0237812 */ /* 0x000fe400078ec0ff */
[----:B------:R-:W-:Y:S02]  /*d51b0*/  PRMT R28, R207, 0x4210, R32 ;  /* 0x00004210cf1c7816 */ /* 0x000fe40000000020 */
[----:B------:R-:W-:Y:S02]  /*d51c0*/  PRMT R29, R206, 0x4210, R33 ;  /* 0x00004210ce1d7816 */ /* 0x000fe40000000021 */
[----:B------:R-:W-:-:S02]  /*d51d0*/  PRMT R30, R203, 0x4210, R34 ;  /* 0x00004210cb1e7816 */ /* 0x000fc40000000022 */
[----:B--2---:R-:W-:Y:S01]  /*d51e0*/  PRMT R31, R202, 0x4210, R35 ;  /* 0x00004210ca1f7816 */ /* 0x004fe20000000023 */
[----:B------:R-:W-:Y:S06]  /*d51f0*/  BAR.SYNC.DEFER_BLOCKING 0x0 ;  /* 0x0000000000007b1d */ /* 0x000fec0000010000 */
[----:B0-----:R-:W-:Y:S04]  /*d5200*/  STL.64 [R1+0x240], R8 ;  /* 0x0002400801007387 */ /* 0x001fe80000100a00 */
[----:B------:R-:W-:Y:S04]  /*d5210*/  STL.64 [R1+0x248], R10 ;  /* 0x0002480a01007387 */ /* 0x000fe80000100a00 */
[----:B------:R-:W2:Y:S04]  /*d5220*/  LDL.LU R213, [R1+0xc94] ;  /* 0x000c940001d57983 */ /* 0x000ea80000300800 */
[----:B------:R-:W2:Y:S04]  /*d5230*/  LDL.LU R212, [R1+0xc90] ;  /* 0x000c900001d47983 */ /* 0x000ea80000300800 */
[----:B------:R-:W2:Y:S04]  /*d5240*/  LDL.LU R211, [R1+0xc8c] ;  /* 0x000c8c0001d37983 */ /* 0x000ea80000300800 */
[----:B------:R-:W2:Y:S04]  /*d5250*/  LDL.LU R210, [R1+0x330] ;  /* 0x0003300001d27983 */ /* 0x000ea80000300800 */
[----:B------:R-:W2:Y:S04]  /*d5260*/  LDL.LU R209, [R1+0x4cf4] ;  /* 0x004cf40001d17983 */ /* 0x000ea80000300800 */
[----:B------:R-:W2:Y:S01]  /*d5270*/  LDL.LU R208, [R1+0x4cf0] ;  /* 0x004cf00001d07983 */ /* 0x000ea20000300800 */
[----:B----4-:R-:W-:-:S03]  /*d5280*/  PRMT R24, R199, 0x5210, R32 ;  /* 0x00005210c7187816 */ /* 0x010fc60000000020 */
[----:B------:R-:W4:Y:S04]  /*d5290*/  LDL.LU R207, [R1+0x4b88] ;  /* 0x004b880001cf7983 */ /* 0x000f280000300800 */
[----:B------:R-:W4:Y:S04]  /*d52a0*/  LDL.LU R206, [R1+0x4b84] ;  /* 0x004b840001ce7983 */ /* 0x000f280000300800 */
[----:B------:R-:W4:Y:S04]  /*d52b0*/  LDL.LU R203, [R1+0x46f4] ;  /* 0x0046f40001cb7983 */ /* 0x000f280000300800 */
[----:B------:R-:W4:Y:S04]  /*d52c0*/  LDL.LU R202, [R1+0x46ec] ;  /* 0x0046ec0001ca7983 */ /* 0x000f280000300800 */
[----:B------:R-:W4:Y:S01]  /*d52d0*/  LDL.LU R199, [R1+0x46f0] ;  /* 0x0046f00001c77983 */ /* 0x000f220000300800 */
[----:B---3--:R-:W-:-:S03]  /*d52e0*/  PRMT R25, R195, 0x5210, R33 ;  /* 0x00005210c3197816 */ /* 0x008fc60000000021 */
[----:B------:R-:W3:Y:S04]  /*d52f0*/  LDL.LU R195, [R1+0x46e8] ;  /* 0x0046e80001c37983 */ /* 0x000ee80000300800 */
[----:B------:R-:W-:Y:S01]  /*d5300*/  STSM.16.M88.4 [R222], R28 ;  /* 0x0000001cde007844 */ /* 0x000fe20000000200 */
[----:B------:R-:W-:Y:S01]  /*d5310*/  BAR.SYNC.DEFER_BLOCKING 0x0 ;  /* 0x0000000000007b1d */ /* 0x000fe20000010000 */
[----:B------:R-:W-:Y:S02]  /*d5320*/  PRMT R26, R44, 0x5210, R34 ;  /* 0x000052102c1a7816 */ /* 0x000fe40000000022 */
[----:B------:R-:W-:-:S03]  /*d5330*/  PRMT R27, R43, 0x5210, R35 ;  /* 0x000052102b1b7816 */ /* 0x000fc60000000023 */
[----:B------:R-:W0:Y:S02]  /*d5340*/  LDS.128 R8, [R6] ;  /* 0x0000000006087984 */ /* 0x000e240000000c00 */
[----:B------:R-:W-:Y:S06]  /*d5350*/  BAR.SYNC.DEFER_BLOCKING 0x0 ;  /* 0x0000000000007b1d */ /* 0x000fec0000010000 */
[----:B------:R-:W-:Y:S04]  /*d5360*/  STSM.16.M88.4 [R222], R24 ;  /* 0x00000018de007844 */ /* 0x000fe80000000200 */
[----:B0-----:R-:W-:Y:S01]  /*d5370*/  STL [R1+0x234], R9 ;  /* 0x0002340901007387 */ /* 0x001fe20000100800 */
[----:B------:R-:W-:-:S03]  /*d5380*/  IMAD.MOV.U32 R244, RZ, RZ, R8 ;  /* 0x000000fffff47224 */ /* 0x000fc600078e0008 */
[----:B------:R-:W-:Y:S01]  /*d5390*/  STL.64 [R1+0x238], R10 ;  /* 0x0002380a01007387 */ /* 0x000fe20000100a00 */
[----:B------:R-:W-:Y:S06]  /*d53a0*/  BAR.SYNC.DEFER_BLOCKING 0x0 ;  /* 0x0000000000007b1d */ /* 0x000fec0000010000 */
[----:B------:R-:W0:Y:S01]  /*d53b0*/  LDS.128 R8, [R6] ;  /* 0x0000000006087984 */ /* 0x000e220000000c00 */
[----:B------:R-:W-:Y:S02]  /*d53c0*/  LOP3.LUT R32, R42, 0xffff, RZ, 0xc0, !PT ;  /* 0x0000ffff2a207812 */ /* 0x000fe400078ec0ff */
[----:B------:R-:W-:-:S02]  /*d53d0*/  LOP3.LUT R33, R41, 0xffff, RZ, 0xc0, !PT ;  /* 0x0000ffff29217812 */ /* 0x000fc400078ec0ff */
[----:B------:R-:W-:Y:S02]  /*d53e0*/  LOP3.LUT R34, R40, 0xffff, RZ, 0xc0, !PT ;  /* 0x0000ffff28227812 */ /* 0x000fe400078ec0ff */
[----:B------:R-:W-:Y:S02]  /*d53f0*/  LOP3.LUT R35, R39, 0xffff, RZ, 0xc0, !PT ;  /* 0x0000ffff27237812 */ /* 0x000fe400078ec0ff */
[----:B------:R-:W-:Y:S02]  /*d5400*/  PRMT R28, R38, 0x4210, R32 ;  /* 0x00004210261c7816 */ /* 0x000fe40000000020 */
[----:B------:R-:W-:Y:S02]  /*d5410*/  PRMT R29, R37, 0x4210, R33 ;  /* 0x00004210251d7816 */ /* 0x000fe40000000021 */
[----:B------:R-:W-:Y:S01]  /*d5420*/  PRMT R30, R36, 0x4210, R34 ;  /* 0x00004210241e7816 */ /* 0x000fe20000000022 */
[----:B------:R-:W-:Y:S01]  /*d5430*/  BAR.SYNC.DEFER_BLOCKING 0x0 ;  /* 0x0000000000007b1d */ /* 0x000fe20000010000 */
[----:B------:R-:W-:-:S05]  /*d5440*/  PRMT R31, R214, 0x4210, R35 ;  /* 0x00004210d61f7816 */ /* 0x000fca0000000023 */
[----:B0-----:R-:W-:Y:S04]  /*d5450*/  STL.64 [R1+0x220], R8 ;  /* 0x0002200801007387 */ /* 0x001fe80000100a00 */
[----:B------:R-:W-:Y:S01]  /*d5460*/  STL.64 [R1+0x228], R10 ;  /* 0x0002280a01007387 */ /* 0x000fe20000100a00 */
[----:B--2---:R-:W-:-:S03]  /*d5470*/  PRMT R24, R213, 0x5210, R32 ;  /* 0x00005210d5187816 */ /* 0x004fc60000000020 */
[----:B------:R-:W2:Y:S01]  /*d5480*/  LDL.LU R213, [R1+0xc9c] ;  /* 0x000c9c0001d57983 */ /* 0x000ea20000300800 */
[----:B------:R-:W-:-:S03]  /*d5490*/  PRMT R25, R212, 0x5210, R33 ;  /* 0x00005210d4197816 */ /* 0x000fc60000000021 */
[----:B------:R-:W2:Y:S01]  /*d54a0*/  LDL.LU R212, [R1+0xc98] ;  /* 0x000c980001d47983 */ /* 0x000ea20000300800 */
[----:B------:R-:W-:-:S03]  /*d54b0*/  PRMT R26, R211, 0x5210, R34 ;  /* 0x00005210d31a7816 */ /* 0x000fc60000000022 */
[----:B------:R-:W2:Y:S01]  /*d54c0*/  LDL.LU R211, [R1+0xca0] ;  /* 0x000ca00001d37983 */ /* 0x000ea20000300800 */
[----:B------:R-:W-:-:S03]  /*d54d0*/  PRMT R27, R210, 0x5210, R35 ;  /* 0x00005210d21b7816 */ /* 0x000fc60000000023 */
[----:B------:R-:W2:Y:S01]  /*d54e0*/  LDL.LU R210, [R1+0x334] ;  /* 0x0003340001d27983 */ /* 0x000ea20000300800 */
[----:B------:R-:W-:-:S03]  /*d54f0*/  LOP3.LUT R32, R209, 0xffff, RZ, 0xc0, !PT ;  /* 0x0000ffffd1207812 */ /* 0x000fc600078ec0ff */
[----:B------:R-:W2:Y:S01]  /*d5500*/  LDL.LU R209, [R1+0x4d08] ;  /* 0x004d080001d17983 */ /* 0x000ea20000300800 */
[----:B------:R-:W-:-:S03]  /*d5510*/  LOP3.LUT R33, R208, 0xffff, RZ, 0xc0, !PT ;  /* 0x0000ffffd0217812 */ /* 0x000fc600078ec0ff */
[----:B------:R-:W2:Y:S01]  /*d5520*/  LDL.LU R208, [R1+0x4d04] ;  /* 0x004d040001d07983 */ /* 0x000ea20000300800 */
[----:B----4-:R-:W-:-:S03]  /*d5530*/  LOP3.LUT R34, R207, 0xffff, RZ, 0xc0, !PT ;  /* 0x0000ffffcf227812 */ /* 0x010fc600078ec0ff */
[----:B------:R0:W-:Y:S01]  /*d5540*/  STSM.16.M88.4 [R222], R28 ;  /* 0x0000001cde007844 */ /* 0x0001e20000000200 */
[----:B------:R-:W-:-:S03]  /*d5550*/  LOP3.LUT R35, R206, 0xffff, RZ, 0xc0, !PT ;  /* 0x0000ffffce237812 */ /* 0x000fc600078ec0ff */
[----:B------:R-:W4:Y:S04]  /*d5560*/  LDL.LU R207, [R1+0x4ba0] ;  /* 0x004ba00001cf7983 */ /* 0x000f280000300800 */
[----:B------:R-:W4:Y:S01]  /*d5570*/  LDL.LU R206, [R1+0x4b98] ;  /* 0x004b980001ce7983 */ /* 0x000f220000300800 */
[----:B------:R-:W-:Y:S01]  /*d5580*/  BAR.SYNC.DEFER_BLOCKING 0x0 ;  /* 0x0000000000007b1d */ /* 0x000fe20000010000 */
[----:B0-----:R-:W-:Y:S02]  /*d5590*/  PRMT R28, R203, 0x4210, R32 ;  /* 0x00004210cb1c7816 */ /* 0x001fe40000000020 */
[----:B------:R-:W-:-:S03]  /*d55a0*/  PRMT R29, R202, 0x4210, R33 ;  /* 0x00004210ca1d7816 */ /* 0x000fc60000000021 */
[----:B------:R-:W4:Y:S01]  /*d55b0*/  LDL.LU R203, [R1+0x4708] ;  /* 0x0047080001cb7983 */ /* 0x000f220000300800 */
[----:B------:R-:W-:-:S03]  /*d55c0*/  PRMT R30, R199, 0x4210, R34 ;  /* 0x00004210c71e7816 */ /* 0x000fc60000000022 */
[----:B------:R-:W4:Y:S04]  /*d55d0*/  LDL.LU R202, [R1+0x4704] ;  /* 0x0047040001ca7983 */ /* 0x000f280000300800 */
[----:B------:R-:W4:Y:S04]  /*d55e0*/  LDL.LU R199, [R1+0x4700] ;  /* 0x0047000001c77983 */ /* 0x000f280000300800 */
[----:B------:R-:W0:Y:S01]  /*d55f0*/  LDS.128 R8, [R6] ;  /* 0x0000000006087984 */ /* 0x000e220000000c00 */
[----:B------:R-:W-:Y:S01]  /*d5600*/  BAR.SYNC.DEFER_BLOCKING 0x0 ;  /* 0x0000000000007b1d */ /* 0x000fe20000010000 */
[----:B---3--:R-:W-:-:S05]  /*d5610*/  PRMT R31, R195, 0x4210, R35 ;  /* 0x00004210c31f7816 */ /* 0x008fca0000000023 */
[----:B------:R-:W3:Y:S04]  /*d5620*/  LDL.LU R195, [R1+0x46fc] ;  /* 0x0046fc0001c37983 */ /* 0x000ee80000300800 */
[----:B------:R-:W-:Y:S01]  /*d5630*/  STSM.16.M88.4 [R222], R24 ;  /* 0x00000018de007844 */ /* 0x000fe20000000200 */
[----:B------:R-:W-:Y:S06]  /*d5640*/  BAR.SYNC.DEFER_BLOCKING 0x0 ;  /* 0x0000000000007b1d */ /* 0x000fec0000010000 */
[----:B------:R-:W1:Y:S02]  /*d5650*/  LDS.128 R36, [R6] ;  /* 0x0000000006247984 */ /* 0x000e640000000c00 */
[----:B------:R-:W-:Y:S01]  /*d5660*/  BAR.SYNC.DEFER_BLOCKING 0x0 ;  /* 0x0000000000007b1d */ /* 0x000fe20000010000 */
[----:B0-----:R-:W-:-:S02]  /*d5670*/  IMAD.MOV.U32 R245, RZ, RZ, R8 ;  /* 0x000000fffff57224 */ /* 0x001fc400078e0008 */
[----:B------:R-:W-:Y:S02]  /*d5680*/  IMAD.MOV.U32 R2, RZ, RZ, R10 ;  /* 0x000000ffff027224 */ /* 0x000fe400078e000a */
[----:B------:R-:W-:Y:S01]  /*d5690*/  IMAD.MOV.U32 R247, RZ, RZ, R9 ;  /* 0x000000fffff77224 */ /* 0x000fe200078e0009 */
[----:B------:R-:W-:Y:S04]  /*d56a0*/  STL.64 [R1+0x5248], R244 ;  /* 0x005248f401007387 */ /* 0x000fe80000100a00 */
[----:B------:R0:W-:Y:S01]  /*d56b0*/  STSM.16.M88.4 [R222], R28 ;  /* 0x0000001cde007844 */ /* 0x0001e20000000200 */
[----:B-1----:R-:W-:Y:S02]  /*d56c0*/  IMAD.MOV.U32 R3, RZ, RZ, R38 ;  /* 0x000000ffff037224 */ /* 0x002fe400078e0026 */
[----:B------:R-:W-:-:S03]  /*d56d0*/  IMAD.MOV.U32 R246, RZ, RZ, R36 ;  /* 0x000000fffff67224 */ /* 0x000fc600078e0024 */
[----:B------:R-:W-:Y:S04]  /*d56e0*/  STL.64 [R1+0x5270], R2 ;  /* 0x0052700201007387 */ /* 0x000fe80000100a00 */
[----:B------:R-:W-:Y:S01]  /*d56f0*/  STL.64 [R1+0x5260], R246 ;  /* 0x005260f601007387 */ /* 0x000fe20000100a00 */
[----:B------:R-:W-:Y:S01]  /*d5700*/  BAR.SYNC.DEFER_BLOCKING 0x0 ;  /* 0x0000000000007b1d */ /* 0x000fe20000010000 */
[----:B--2---:R-:W-:Y:S02]  /*d5710*/  PRMT R25, R212, 0x5210, R33 ;  /* 0x00005210d4197816 */ /* 0x004fe40000000021 */
[----:B------:R-:W-:Y:S02]  /*d5720*/  PRMT R26, R211, 0x5210, R34 ;  /* 0x00005210d31a7816 */ /* 0x000fe40000000022 */
[----:B------:R-:W-:-:S02]  /*d5730*/  LOP3.LUT R33, R208, 0xffff, RZ, 0xc0, !PT ;  /* 0x0000ffffd0217812 */ /* 0x000fc400078ec0ff */
[----:B----4-:R-:W-:Y:S02]  /*d5740*/  LOP3.LUT R34, R207, 0xffff, RZ, 0xc0, !PT ;  /* 0x0000ffffcf227812 */ /* 0x010fe400078ec0ff */
[----:B------:R-:W-:Y:S02]  /*d5750*/  PRMT R27, R210, 0x5210, R35 ;  /* 0x00005210d21b7816 */ /* 0x000fe40000000023 */
[----:B------:R-:W-:Y:S02]  /*d5760*/  LOP3.LUT R35, R206, 0xffff, RZ, 0xc0, !PT ;  /* 0x0000ffffce237812 */ /* 0x000fe400078ec0ff */
[----:B0-----:R-:W-:Y:S02]  /*d5770*/  PRMT R29, R202, 0x4210, R33 ;  /* 0x00004210ca1d7816 */ /* 0x001fe40000000021 */
[----:B------:R-:W2:Y:S01]  /*d5780*/  LDL.LU R202, [R1+0xcac] ;  /* 0x000cac0001ca7983 */ /* 0x000ea20000300800 */
[----:B------:R-:W-:-:S03]  /*d5790*/  PRMT R30, R199, 0x4210, R34 ;  /* 0x00004210c71e7816 */ /* 0x000fc60000000022 */
[----:B------:R-:W4:Y:S01]  /*d57a0*/  LDL.LU R199, [R1+0xca8] ;  /* 0x000ca80001c77983 */ /* 0x000f220000300800 */
[----:B---3--:R-:W-:-:S03]  /*d57b0*/  PRMT R31, R195, 0x4210, R35 ;  /* 0x00004210c31f7816 */ /* 0x008fc60000000023 */
[----:B------:R-:W3:Y:S01]  /*d57c0*/  LDL.LU R195, [R1+0xcb0] ;  /* 0x000cb00001c37983 */ /* 0x000ee20000300800 */
[----:B------:R-:W-:Y:S02]  /*d57d0*/  IMAD.MOV.U32 R248, RZ, RZ, R37 ;  /* 0x000000fffff87224 */ /* 0x000fe400078e0025 */
[----:B------:R-:W-:Y:S02]  /*d57e0*/  IMAD.MOV.U32 R13, RZ, RZ, R39 ;  /* 0x000000ffff0d7224 */ /* 0x000fe400078e0027 */
[----:B------:R-:W0:Y:S01]  /*d57f0*/  LDS.128 R36, [R6] ;  /* 0x0000000006247984 */ /* 0x000e220000000c00 */
[----:B------:R-:W-:Y:S01]  /*d5800*/  PRMT R24, R213, 0x5210, R32 ;  /* 0x00005210d5187816 */ /* 0x000fe20000000020 */
[----:B------:R-:W-:Y:S01]  /*d5810*/  BAR.SYNC.DEFER_BLOCKING 0x0 ;  /* 0x0000000000007b1d */ /* 0x000fe20000010000 */
[----:B------:R-:W-:-:S05]  /*d5820*/  LOP3.LUT R32, R209, 0xffff, RZ, 0xc0, !PT ;  /* 0x0000ffffd1207812 */ /* 0x000fca00078ec0ff */
[----:B------:R-:W3:Y:S04]  /*d5830*/  LDL.LU R213, [R1+0x338] ;  /* 0x0003380001d57983 */ /* 0x000ee80000300800 */
[----:B------:R-:W3:Y:S04]  /*d5840*/  LDL.LU R212, [R1+0x4d20] ;  /* 0x004d200001d47983 */ /* 0x000ee80000300800 */
[----:B------:R-:W3:Y:S04]  /*d5850*/  LDL.LU R211, [R1+0x4d1c] ;  /* 0x004d1c0001d37983 */ /* 0x000ee80000300800 */
[----:B------:R-:W3:Y:S04]  /*d5860*/  LDL.LU R210, [R1+0x4bb0] ;  /* 0x004bb00001d27983 */ /* 0x000ee80000300800 */
[----:B------:R-:W3:Y:S01]  /*d5870*/  LDL.LU R209, [R1+0x4bac] ;  /* 0x004bac0001d17983 */ /* 0x000ee20000300800 */
[----:B------:R-:W-:-:S03]  /*d5880*/  PRMT R28, R203, 0x4210, R32 ;  /* 0x00004210cb1c7816 */ /* 0x000fc60000000020 */
[----:B------:R-:W3:Y:S04]  /*d5890*/  LDL.LU R208, [R1+0x4714] ;  /* 0x0047140001d07983 */ /* 0x000ee80000300800 */
[----:B------:R-:W3:Y:S04]  /*d58a0*/  LDL.LU R207, [R1+0x4718] ;  /* 0x0047180001cf7983 */ /* 0x000ee80000300800 */
[----:B------:R-:W3:Y:S04]  /*d58b0*/  LDL.LU R206, [R1+0x4710] ;  /* 0x0047100001ce7983 */ /* 0x000ee80000300800 */
[----:B------:R-:W3:Y:S04]  /*d58c0*/  LDL.LU R203, [R1+0x4648] ;  /* 0x0046480001cb7983 */ /* 0x000ee80000300800 */
[----:B------:R-:W-:Y:S01]  /*d58d0*/  STSM.16.M88.4 [R222], R24 ;  /* 0x00000018de007844 */ /* 0x000fe20000000200 */
[----:B------:R-:W-:Y:S01]  /*d58e0*/  BAR.SYNC.DEFER_BLOCKING 0x0 ;  /* 0x0000000000007b1d */ /* 0x000fe20000010000 */
[----:B0-----:R-:W-:-:S02]  /*d58f0*/  IMAD.MOV.U32 R249, RZ, RZ, R36 ;  /* 0x000000fffff97224 */ /* 0x001fc400078e0024 */
[----:B------:R-:W-:Y:S02]  /*d5900*/  IMAD.MOV.U32 R251, RZ, RZ, R37 ;  /* 0x000000fffffb7224 */ /* 0x000fe400078e0025 */
[----:B------:R-:W-:Y:S02]  /*d5910*/  IMAD.MOV.U32 R12, RZ, RZ, R38 ;  /* 0x000000ffff0c7224 */ /* 0x000fe400078e0026 */
[----:B------:R-:W-:Y:S02]  /*d5920*/  IMAD.MOV.U32 R10, RZ, RZ, R39 ;  /* 0x000000ffff0a7224 */ /* 0x000fe400078e0027 */
[----:B------:R-:W0:Y:S01]  /*d5930*/  LDS.128 R36, [R6] ;  /* 0x0000000006247984 */ /* 0x000e220000000c00 */
[----:B------:R-:W-:Y:S06]  /*d5940*/  BAR.SYNC.DEFER_BLOCKING 0x0 ;  /* 0x0000000000007b1d */ /* 0x000fec0000010000 */
[----:B------:R-:W-:Y:S04]  /*d5950*/  STL.64 [R1+0x5288], R248 ;  /* 0x005288f801007387 */ /* 0x000fe80000100a00 */
[----:B------:R2:W-:Y:S01]  /*d5960*/  STSM.16.M88.4 [R222], R28 ;  /* 0x0000001cde007844 */ /* 0x0005e20000000200 */
[----:B------:R-:W-:Y:S01]  /*d5970*/  IMAD.MOV.U32 R8, RZ, RZ, R11 ;  /* 0x000000ffff087224 */ /* 0x000fe200078e000b */
[----:B------:R-:W-:Y:S01]  /*d5980*/  BAR.SYNC.DEFER_BLOCKING 0x0 ;  /* 0x0000000000007b1d */ /* 0x000fe20000010000 */
[----:B--2---:R-:W-:-:S02]  /*d5990*/  PRMT R28, R202, 0x5210, R32 ;  /* 0x00005210ca1c7816 */ /* 0x004fc40000000020 */
[----:B----4-:R-:W-:-:S03]  /*d59a0*/  PRMT R29, R199, 0x5210, R33 ;  /* 0x00005210c71d7816 */ /* 0x010fc60000000021 */
[----:B------:R-:W2:Y:S04]  /*d59b0*/  LDL.LU R202, [R1+0xcc8] ;  /* 0x000cc80001ca7983 */ /* 0x000ea80000300800 */
[----:B------:R-:W4:Y:S01]  /*d59c0*/  LDL.LU R199, [R1+0xcc4] ;  /* 0x000cc40001c77983 */ /* 0x000f220000300800 */
[----:B---3--:R-:W-:Y:S01]  /*d59d0*/  PRMT R30, R195, 0x5210, R34 ;  /* 0x00005210c31e7816 */ /* 0x008fe20000000022 */
[----:B0-----:R-:W-:Y:S02]  /*d59e0*/  IMAD.MOV.U32 R250, RZ, RZ, R36 ;  /* 0x000000fffffa7224 */ /* 0x001fe400078e0024 */
[----:B------:R-:W3:Y:S01]  /*d59f0*/  LDL.LU R195, [R1+0xcc0] ;  /* 0x000cc00001c37983 */ /* 0x000ee20000300800 */
[----:B------:R-:W-:-:S03]  /*d5a00*/  IMAD.MOV.U32 R252, RZ, RZ, R37 ;  /* 0x000000fffffc7224 */ /* 0x000fc600078e0025 */
[----:B------:R-:W3:Y:S01]  /*d5a10*/  LDL.LU R43, [R1+0xcbc] ;  /* 0x000cbc00012b7983 */ /* 0x000ee20000300800 */
[----:B------:R-:W-:Y:S02]  /*d5a20*/  IMAD.MOV.U32 R11, RZ, RZ, R38 ;  /* 0x000000ffff0b7224 */ /* 0x000fe400078e0026 */
[----:B------:R-:W-:Y:S01]  /*d5a30*/  IMAD.MOV.U32 R9, RZ, RZ, R39 ;  /* 0x000000ffff097224 */ /* 0x000fe200078e0027 */
[----:B------:R-:W3:Y:S04]  /*d5a40*/  LDL.LU R42, [R1+0x4d30] ;  /* 0x004d3000012a7983 */ /* 0x000ee80000300800 */
[----:B------:R-:W3:Y:S04]  /*d5a50*/  LDL.LU R41, [R1+0x4d2c] ;  /* 0x004d2c0001297983 */ /* 0x000ee80000300800 */
[----:B------:R-:W3:Y:S01]  /*d5a60*/  LDL.LU R40, [R1+0x4bc0] ;  /* 0x004bc00001287983 */ /* 0x000ee20000300800 */
[----:B------:R-:W-:-:S03]  /*d5a70*/  LOP3.LUT R36, R212, 0xffff, RZ, 0xc0, !PT ;  /* 0x0000ffffd4247812 */ /* 0x000fc600078ec0ff */
[----:B------:R-:W-:Y:S01]  /*d5a80*/  LDS.128 R24, [R6] ;  /* 0x0000000006187984 */ /* 0x000fe20000000c00 */
[----:B------:R-:W-:Y:S02]  /*d5a90*/  LOP3.LUT R37, R211, 0xffff, RZ, 0xc0, !PT ;  /* 0x0000ffffd3257812 */ /* 0x000fe400078ec0ff */
[----:B------:R-:W-:Y:S02]  /*d5aa0*/  LOP3.LUT R38, R210, 0xffff, RZ, 0xc0, !PT ;  /* 0x0000ffffd2267812 */ /* 0x000fe400078ec0ff */
[----:B------:R-:W-:Y:S02]  /*d5ab0*/  LOP3.LUT R39, R209, 0xffff, RZ, 0xc0, !PT ;  /* 0x0000ffffd1277812 */ /* 0x000fe400078ec0ff */
[----:B------:R-:W3:Y:S01]  /*d5ac0*/  LDL.LU R209, [R1+0x4bbc] ;  /* 0x004bbc0001d17983 */ /* 0x000ee20000300800 */
[----:B------:R-:W-:-:S03]  /*d5ad0*/  PRMT R32, R208, 0x4210, R36 ;  /* 0x00004210d0207816 */ /* 0x000fc60000000024 */
[----:B------:R-:W3:Y:S01]  /*d5ae0*/  LDL.LU R208, [R1+0x4724] ;  /* 0x0047240001d07983 */ /* 0x000ee20000300800 */
[----:B------:R-:W-:Y:S02]  /*d5af0*/  PRMT R31, R213, 0x5210, R35 ;  /* 0x00005210d51f7816 */ /* 0x000fe40000000023 */
[----:B------:R-:W-:Y:S01]  /*d5b00*/  PRMT R33, R207, 0x4210, R37 ;  /* 0x00004210cf217816 */ /* 0x000fe20000000025 */
[----:B------:R-:W3:Y:S01]  /*d5b10*/  LDL.LU R214, [R1+0x4720] ;  /* 0x0047200001d67983 */ /* 0x000ee20000300800 */
[----:B------:R-:W-:-:S03]  /*d5b20*/  PRMT R34, R206, 0x4210, R38 ;  /* 0x00004210ce227816 */ /* 0x000fc60000000026 */
[----:B------:R-:W3:Y:S01]  /*d5b30*/  LDL.LU R207, [R1+0x471c] ;  /* 0x00471c0001cf7983 */ /* 0x000ee20000300800 */
[----:B------:R-:W-:-:S03]  /*d5b40*/  PRMT R35, R203, 0x4210, R39 ;  /* 0x00004210cb237816 */ /* 0x000fc60000000027 */
[----:B------:R-:W3:Y:S04]  /*d5b50*/  LDL.LU R206, [R1+0x464c] ;  /* 0x00464c0001ce7983 */ /* 0x000ee80000300800 */
[----:B------:R-:W3:Y:S01]  /*d5b60*/  LDL.LU R203, [R1+0xcd8] ;  /* 0x000cd80001cb7983 */ /* 0x000ee20000300800 */
[----:B------:R-:W-:Y:S01]  /*d5b70*/  BAR.SYNC.DEFER_BLOCKING 0x0 ;  /* 0x0000000000007b1d */ /* 0x000fe20000010000 */
[----:B----4-:R-:W-:-:S05]  /*d5b80*/  PRMT R37, R199, 0x5210, R37 ;  /* 0x00005210c7257816 */ /* 0x010fca0000000025 */
[----:B------:R-:W4:Y:S01]  /*d5b90*/  LDL.LU R199, [R1+0xcd4] ;  /* 0x000cd40001c77983 */ /* 0x000f220000300800 */
[----:B--2---:R-:W-:-:S03]  /*d5ba0*/  PRMT R36, R202, 0x5210, R36 ;  /* 0x00005210ca247816 */ /* 0x004fc60000000024 */
[----:B------:R-:W2:Y:S04]  /*d5bb0*/  LDL.LU R213, [R1+0xcd0] ;  /* 0x000cd00001d57983 */ /* 0x000ea80000300800 */
[----:B------:R-:W2:Y:S04]  /*d5bc0*/  LDL.LU R212, [R1+0x344] ;  /* 0x0003440001d47983 */ /* 0x000ea80000300800 */
[----:B------:R-:W2:Y:S04]  /*d5bd0*/  LDL.LU R211, [R1+0x4d44] ;  /* 0x004d440001d37983 */ /* 0x000ea80000300800 */
[----:B------:R-:W2:Y:S04]  /*d5be0*/  LDL.LU R210, [R1+0x4d40] ;  /* 0x004d400001d27983 */ /* 0x000ea80000300800 */
[----:B------:R-:W2:Y:S01]  /*d5bf0*/  LDL.LU R202, [R1+0x4bd8] ;  /* 0x004bd80001ca7983 */ /* 0x000ea20000300800 */
[----:B---3--:R-:W-:-:S03]  /*d5c00*/  PRMT R38, R195, 0x5210, R38 ;  /* 0x00005210c3267816 */ /* 0x008fc60000000026 */
[----:B------:R-:W3:Y:S01]  /*d5c10*/  LDL.LU R195, [R1+0x4bd0] ;  /* 0x004bd00001c37983 */ /* 0x000ee20000300800 */
[----:B------:R-:W-:Y:S02]  /*d5c20*/  LOP3.LUT R44, R42, 0xffff, RZ, 0xc0, !PT ;  /* 0x0000ffff2a2c7812 */ /* 0x000fe400078ec0ff */
[----:B------:R-:W-:Y:S02]  /*d5c30*/  PRMT R39, R43, 0x5210, R39 ;  /* 0x000052102b277816 */ /* 0x000fe40000000027 */
[----:B------:R-:W-:Y:S02]  /*d5c40*/  LOP3.LUT R46, R40, 0xffff, RZ, 0xc0, !PT ;  /* 0x0000ffff282e7812 */ /* 0x000fe400078ec0ff */
[----:B------:R-:W-:Y:S02]  /*d5c50*/  LOP3.LUT R47, R209, 0xffff, RZ, 0xc0, !PT ;  /* 0x0000ffffd12f7812 */ /* 0x000fe400078ec0ff */
        /* <DEDUP_REMOVED lines=9> */
[----:B------:R-:W-:-:S04]  /*d5cf0*/  LOP3.LUT R45, R41, 0xffff, RZ, 0xc0, !PT ;  /* 0x0000ffff292d7812 */ /* 0x000fc800078ec0ff */
[--C-:B------:R-:W-:Y:S02]  /*d5d00*/  PRMT R41, R214, 0x4210, R45.reuse ;  /* 0x00004210d6297816 */ /* 0x100fe4000000002d */
[----:B----4-:R-:W-:Y:S02]  /*d5d10*/  PRMT R45, R199, 0x5210, R45 ;  /* 0x00005210c72d7816 */ /* 0x010fe4000000002d */
[----:B------:R-:W4:Y:S04]  /*d5d20*/  LDL.LU R199, [R1+0xce4] ;  /* 0x000ce40001c77983 */ /* 0x000f280000300800 */
[----:B------:R-:W4:Y:S04]  /*d5d30*/  LDL.LU R59, [R1+0xcec] ;  /* 0x000cec00013b7983 */ /* 0x000f280000300800 */
[----:B------:R-:W4:Y:S04]  /*d5d40*/  LDL.LU R58, [R1+0x348] ;  /* 0x00034800013a7983 */ /* 0x000f280000300800 */
[----:B------:R-:W4:Y:S04]  /*d5d50*/  LDL.LU R57, [R1+0x4d54] ;  /* 0x004d540001397983 */ /* 0x000f280000300800 */
[----:B------:R-:W4:Y:S01]  /*d5d60*/  LDL.LU R56, [R1+0x4d50] ;  /* 0x004d500001387983 */ /* 0x000f220000300800 */
[----:B--2---:R-:W-:-:S03]  /*d5d70*/  LOP3.LUT R54, R202, 0xffff, RZ, 0xc0, !PT ;  /* 0x0000ffffca367812 */ /* 0x004fc600078ec0ff */
[----:B------:R-:W2:Y:S01]  /*d5d80*/  LDL.LU R202, [R1+0x4be4] ;  /* 0x004be40001ca7983 */ /* 0x000ea20000300800 */
[----:B---3--:R-:W-:-:S03]  /*d5d90*/  LOP3.LUT R55, R195, 0xffff, RZ, 0xc0, !PT ;  /* 0x0000ffffc3377812 */ /* 0x008fc600078ec0ff */
[----:B------:R-:W3:Y:S01]  /*d5da0*/  LDL.LU R195, [R1+0x4be0] ;  /* 0x004be00001c37983 */ /* 0x000ee20000300800 */
[----:B------:R-:W-:Y:S02]  /*d5db0*/  LOP3.LUT R52, R211, 0xffff, RZ, 0xc0, !PT ;  /* 0x0000ffffd3347812 */ /* 0x000fe400078ec0ff */
[----:B------:R-:W-:Y:S01]  /*d5dc0*/  LOP3.LUT R53, R210, 0xffff, RZ, 0xc0, !PT ;  /* 0x0000ffffd2357812 */ /* 0x000fe200078ec0ff */
[----:B------:R-:W3:Y:S04]  /*d5dd0*/  LDL.LU R214, [R1+0x4794] ;  /* 0x0047940001d67983 */ /* 0x000ee80000300800 */
[----:B------:R-:W3:Y:S04]  /*d5de0*/  LDL.LU R211, [R1+0x4758] ;  /* 0x0047580001d37983 */ /* 0x000ee80000300800 */
        /* <DEDUP_REMOVED lines=9> */
[----:B------:R-:W-:Y:S01]  /*d5e80*/  PRMT R50, R207, 0x4210, R54 ;  /* 0x00004210cf327816 */ /* 0x000fe20000000036 */
[----:B------:R-:W3:Y:S01]  /*d5e90*/  LDL.LU R212, [R1+0xcfc] ;  /* 0x000cfc0001d47983 */ /* 0x000ee20000300800 */
[----:B------:R-:W-:-:S03]  /*d5ea0*/  PRMT R51, R206, 0x4210, R55 ;  /* 0x00004210ce337816 */ /* 0x000fc60000000037 */
[----:B------:R-:W3:Y:S04]  /*d5eb0*/  LDL.LU R208, [R1+0xc88] ;  /* 0x000c880001d07983 */ /* 0x000ee80000300800 */
[----:B------:R-:W3:Y:S04]  /*d5ec0*/  LDL.LU R207, [R1+0x4d64] ;  /* 0x004d640001cf7983 */ /* 0x000ee80000300800 */
[----:B------:R-:W3:Y:S01]  /*d5ed0*/  LDL.LU R206, [R1+0x4d60] ;  /* 0x004d600001ce7983 */ /* 0x000ee20000300800 */
[----:B----4-:R-:W-:-:S03]  /*d5ee0*/  PRMT R53, R199, 0x5210, R53 ;  /* 0x00005210c7357816 */ /* 0x010fc60000000035 */
[----:B------:R-:W4:Y:S01]  /*d5ef0*/  LDL.LU R199, [R1+0x4bf8] ;  /* 0x004bf80001c77983 */ /* 0x000f220000300800 */
[----:B--2---:R-:W-:-:S03]  /*d5f00*/  LOP3.LUT R62, R202, 0xffff, RZ, 0xc0, !PT ;  /* 0x0000ffffca3e7812 */ /* 0x004fc600078ec0ff */
[----:B------:R-:W2:Y:S01]  /*d5f10*/  LDL.LU R202, [R1+0x4bf4] ;  /* 0x004bf40001ca7983 */ /* 0x000ea20000300800 */
[----:B---3--:R-:W-:-:S03]  /*d5f20*/  LOP3.LUT R63, R195, 0xffff, RZ, 0xc0, !PT ;  /* 0x0000ffffc33f7812 */ /* 0x008fc600078ec0ff */
[----:B------:R-:W3:Y:S01]  /*d5f30*/  LDL.LU R195, [R1+0x47d0] ;  /* 0x0047d00001c37983 */ /* 0x000ee20000300800 */
[----:B------:R-:W-:Y:S02]  /*d5f40*/  LOP3.LUT R61, R56, 0xffff, RZ, 0xc0, !PT ;  /* 0x0000ffff383d7812 */ /* 0x000fe400078ec0ff */
[----:B------:R-:W-:Y:S02]  /*d5f50*/  LOP3.LUT R60, R57, 0xffff, RZ, 0xc0, !PT ;  /* 0x0000ffff393c7812 */ /* 0x000fe400078ec0ff */
[----:B------:R-:W-:Y:S02]  /*d5f60*/  PRMT R55, R58, 0x5210, R55 ;  /* 0x000052103a377816 */ /* 0x000fe40000000037 */
[----:B------:R-:W-:Y:S02]  /*d5f70*/  PRMT R57, R211, 0x4210, R61 ;  /* 0x00004210d3397816 */ /* 0x000fe4000000003d */
[----:B------:R-:W-:Y:S01]  /*d5f80*/  PRMT R54, R59, 0x5210, R54 ;  /* 0x000052103b367816 */ /* 0x000fe20000000036 */
[----:B------:R-:W3:Y:S01]  /*d5f90*/  LDL.LU R211, [R1+0x47a0] ;  /* 0x0047a00001d37983 */ /* 0x000ee20000300800 */
[----:B------:R-:W-:-:S02]  /*d5fa0*/  PRMT R58, R210, 0x4210, R62 ;  /* 0x00004210d23a7816 */ /* 0x000fc4000000003e */
[----:B------:R-:W-:Y:S01]  /*d5fb0*/  PRMT R56, R214, 0x4210, R60 ;  /* 0x00004210d6387816 */ /* 0x000fe2000000003c */
[----:B------:R-:W3:Y:S01]  /*d5fc0*/  LDL.LU R210, [R1+0x47a8] ;  /* 0x0047a80001d27983 */ /* 0x000ee20000300800 */
[----:B------:R-:W-:-:S03]  /*d5fd0*/  PRMT R59, R209, 0x4210, R63 ;  /* 0x00004210d13b7816 */ /* 0x000fc6000000003f */
[----:B------:R-:W3:Y:S01]  /*d5fe0*/  LDL.LU R209, [R1+0x4644] ;  /* 0x0046440001d17983 */ /* 0x000ee20000300800 */
[----:B------:R-:W-:-:S03]  /*d5ff0*/  PRMT R60, R203, 0x5210, R60 ;  /* 0x00005210cb3c7816 */ /* 0x000fc6000000003c */
[----:B------:R-:W3:Y:S04]  /*d6000*/  LDL.LU R203, [R1+0xd10] ;  /* 0x000d100001cb7983 */ /* 0x000ee80000300800 */
[----:B------:R-:W3:Y:S04]  /*d6010*/  LDL.LU R75, [R1+0xd08] ;  /* 0x000d0800014b7983 */ /* 0x000ee80000300800 */
[----:B------:R-:W3:Y:S01]  /*d6020*/  LDL.LU R74, [R1+0xd14] ;  /* 0x000d1400014a7983 */ /* 0x000ee20000300800 */
[----:B------:R-:W-:-:S03]  /*d6030*/  PRMT R63, R208, 0x5210, R63 ;  /* 0x00005210d03f7816 */ /* 0x000fc6000000003f */
[----:B------:R-:W3:Y:S04]  /*d6040*/  LDL.LU R73, [R1+0xd0c] ;  /* 0x000d0c0001497983 */ /* 0x000ee80000300800 */
[----:B------:R-:W3:Y:S01]  /*d6050*/  LDL.LU R72, [R1+0x4d78] ;  /* 0x004d780001487983 */ /* 0x000ee20000300800 */
[----:B------:R-:W-:-:S03]  /*d6060*/  LOP3.LUT R68, R207, 0xffff, RZ, 0xc0, !PT ;  /* 0x0000ffffcf447812 */ /* 0x000fc600078ec0ff */
[----:B------:R-:W3:Y:S01]  /*d6070*/  LDL.LU R208, [R1+0x4d70] ;  /* 0x004d700001d07983 */ /* 0x000ee20000300800 */
[----:B------:R-:W-:Y:S02]  /*d6080*/  LOP3.LUT R69, R206, 0xffff, RZ, 0xc0, !PT ;  /* 0x0000ffffce457812 */ /* 0x000fe400078ec0ff */
[----:B----4-:R-:W-:Y:S02]  /*d6090*/  LOP3.LUT R70, R199, 0xffff, RZ, 0xc0, !PT ;  /* 0x0000ffffc7467812 */ /* 0x010fe400078ec0ff */
[----:B------:R-:W4:Y:S04]  /*d60a0*/  LDL.LU R199, [R1+0x4c14] ;  /* 0x004c140001c77983 */ /* 0x000f280000300800 */
[----:B------:R-:W4:Y:S04]  /*d60b0*/  LDL.LU R214, [R1+0x4c10] ;  /* 0x004c100001d67983 */ /* 0x000f280000300800 */
[----:B------:R-:W4:Y:S04]  /*d60c0*/  LDL.LU R207, [R1+0x4818] ;  /* 0x0048180001cf7983 */ /* 0x000f280000300800 */
[----:B------:R-:W4:Y:S01]  /*d60d0*/  LDL.LU R206, [R1+0x4824] ;  /* 0x0048240001ce7983 */ /* 0x000f220000300800 */
[----:B--2---:R-:W-:-:S03]  /*d60e0*/  LOP3.LUT R71, R202, 0xffff, RZ, 0xc0, !PT ;  /* 0x0000ffffca477812 */ /* 0x004fc600078ec0ff */
[----:B------:R-:W2:Y:S01]  /*d60f0*/  LDL.LU R202, [R1+0x47e8] ;  /* 0x0047e80001ca7983 */ /* 0x000ea20000300800 */
[----:B---3--:R-:W-:-:S03]  /*d6100*/  PRMT R64, R195, 0x4210, R68 ;  /* 0x00004210c3407816 */ /* 0x008fc60000000044 */
        /* <DEDUP_REMOVED lines=9> */
[----:B------:R-:W-:-:S03]  /*d61a0*/  PRMT R67, R209, 0x4210, R71 ;  /* 0x00004210d1437816 */ /* 0x000fc60000000047 */
[----:B------:R-:W3:Y:S01]  /*d61b0*/  LDL.LU R209, [R1+0x4d88] ;  /* 0x004d880001d17983 */ /* 0x000ee20000300800 */
[----:B------:R-:W-:-:S03]  /*d61c0*/  PRMT R68, R203, 0x5210, R68 ;  /* 0x00005210cb447816 */ /* 0x000fc60000000044 */
[----:B------:R-:W3:Y:S01]  /*d61d0*/  LDL.LU R203, [R1+0x4d84] ;  /* 0x004d840001cb7983 */ /* 0x000ee20000300800 */
[----:B------:R-:W-:Y:S02]  /*d61e0*/  PRMT R69, R75, 0x5210, R69 ;  /* 0x000052104b457816 */ /* 0x000fe40000000045 */
[----:B------:R-:W-:Y:S02]  /*d61f0*/  PRMT R70, R74, 0x5210, R70 ;  /* 0x000052104a467816 */ /* 0x000fe40000000046 */
[----:B------:R-:W-:Y:S02]  /*d6200*/  PRMT R71, R73, 0x5210, R71 ;  /* 0x0000521049477816 */ /* 0x000fe40000000047 */
[----:B------:R-:W-:Y:S02]  /*d6210*/  LOP3.LUT R76, R72, 0xffff, RZ, 0xc0, !PT ;  /* 0x0000ffff484c7812 */ /* 0x000fe400078ec0ff */
[----:B------:R-:W-:Y:S02]  /*d6220*/  LOP3.LUT R77, R208, 0xffff, RZ, 0xc0, !PT ;  /* 0x0000ffffd04d7812 */ /* 0x000fe400078ec0ff */
[----:B------:R-:W3:Y:S01]  /*d6230*/  LDL.LU R208, [R1+0x4c30] ;  /* 0x004c300001d07983 */ /* 0x000ee20000300800 */
[----:B----4-:R-:W-:-:S03]  /*d6240*/  LOP3.LUT R78, R199, 0xffff, RZ, 0xc0, !PT ;  /* 0x0000ffffc74e7812 */ /* 0x010fc600078ec0ff */
[----:B------:R-:W4:Y:S01]  /*d6250*/  LDL.LU R199, [R1+0x4c28] ;  /* 0x004c280001c77983 */ /* 0x000f220000300800 */
[----:B------:R-:W-:Y:S02]  /*d6260*/  LOP3.LUT R79, R214, 0xffff, RZ, 0xc0, !PT ;  /* 0x0000ffffd64f7812 */ /* 0x000fe400078ec0ff */
[----:B------:R-:W-:Y:S02]  /*d6270*/  PRMT R72, R207, 0x4210, R76 ;  /* 0x00004210cf487816 */ /* 0x000fe4000000004c */
[----:B------:R-:W4:Y:S01]  /*d6280*/  LDL.LU R207, [R1+0x484c] ;  /* 0x00484c0001cf7983 */ /* 0x000f220000300800 */
[----:B------:R-:W-:-:S03]  /*d6290*/  PRMT R73, R206, 0x4210, R77 ;  /* 0x00004210ce497816 */ /* 0x000fc6000000004d */
[----:B------:R-:W4:Y:S01]  /*d62a0*/  LDL.LU R206, [R1+0x4834] ;  /* 0x0048340001ce7983 */ /* 0x000f220000300800 */
[----:B--2---:R-:W-:-:S03]  /*d62b0*/  PRMT R74, R202, 0x4210, R78 ;  /* 0x00004210ca4a7816 */ /* 0x004fc6000000004e */
[----:B------:R-:W2:Y:S01]  /*d62c0*/  LDL.LU R202, [R1+0x4848] ;  /* 0x0048480001ca7983 */ /* 0x000ea20000300800 */
[----:B---3--:R-:W-:-:S03]  /*d62d0*/  PRMT R75, R195, 0x4210, R79 ;  /* 0x00004210c34b7816 */ /* 0x008fc6000000004f */
[----:B------:R-:W3:Y:S04]  /*d62e0*/  LDL.LU R195, [R1+0x4828] ;  /* 0x0048280001c37983 */ /* 0x000ee80000300800 */
[----:B------:R-:W-:Y:S01]  /*d62f0*/  STSM.16.M88.4 [R222], R28 ;  /* 0x0000001cde007844 */ /* 0x000fe20000000200 */
[----:B------:R-:W-:Y:S06]  /*d6300*/  BAR.SYNC.DEFER_BLOCKING 0x0 ;  /* 0x0000000000007b1d */ /* 0x000fec0000010000 */
[----:B------:R-:W3:Y:S04]  /*d6310*/  LDL.LU R91, [R1+0xd34] ;  /* 0x000d3400015b7983 */ /* 0x000ee80000300800 */
[----:B------:R-:W3:Y:S04]  /*d6320*/  LDL.LU R90, [R1+0xd30] ;  /* 0x000d3000015a7983 */ /* 0x000ee80000300800 */
[----:B------:R-:W3:Y:S04]  /*d6330*/  LDL.LU R89, [R1+0xd38] ;  /* 0x000d380001597983 */ /* 0x000ee80000300800 */
[----:B------:R-:W3:Y:S01]  /*d6340*/  LDL.LU R88, [R1+0xcb4] ;  /* 0x000cb40001587983 */ /* 0x000ee20000300800 */
[----:B------:R-:W-:-:S03]  /*d6350*/  LOP3.LUT R84, R209, 0xffff, RZ, 0xc0, !PT ;  /* 0x0000ffffd1547812 */ /* 0x000fc600078ec0ff */
[----:B------:R-:W-:Y:S04]  /*d6360*/  LDS.128 R28, [R6] ;  /* 0x00000000061c7984 */ /* 0x000fe80000000c00 */
[----:B------:R-:W3:Y:S01]  /*d6370*/  LDL.LU R209, [R1+0x4d9c] ;  /* 0x004d9c0001d17983 */ /* 0x000ee20000300800 */
[----:B------:R-:W-:Y:S01]  /*d6380*/  BAR.SYNC.DEFER_BLOCKING 0x0 ;  /* 0x0000000000007b1d */ /* 0x000fe20000010000 */
[----:B------:R-:W-:-:S05]  /*d6390*/  LOP3.LUT R85, R203, 0xffff, RZ, 0xc0, !PT ;  /* 0x0000ffffcb557812 */ /* 0x000fca00078ec0ff */
        /* <DEDUP_REMOVED lines=8> */
[----:B------:R-:W-:-:S05]  /*d6420*/  LOP3.LUT R86, R208, 0xffff, RZ, 0xc0, !PT ;  /* 0x0000ffffd0567812 */ /* 0x000fca00078ec0ff */
[----:B------:R-:W3:Y:S04]  /*d6430*/  LDL.LU R212, [R1+0x4890] ;  /* 0x0048900001d47983 */ /* 0x000ee80000300800 */
[----:B------:R-:W3:Y:S04]  /*d6440*/  LDL.LU R211, [R1+0x488c] ;  /* 0x00488c0001d37983 */ /* 0x000ee80000300800 */
[----:B------:R-:W3:Y:S01]  /*d6450*/  LDL.LU R208, [R1+0x487c] ;  /* 0x00487c0001d07983 */ /* 0x000ee20000300800 */
[----:B------:R-:W-:-:S03]  /*d6460*/  PRMT R79, R210, 0x5210, R79 ;  /* 0x00005210d24f7816 */ /* 0x000fc6000000004f */
[----:B------:R-:W-:Y:S01]  /*d6470*/  LDS.128 R32, [R6] ;  /* 0x0000000006207984 */ /* 0x000fe20000000c00 */
[----:B------:R-:W-:Y:S06]  /*d6480*/  BAR.SYNC.DEFER_BLOCKING 0x0 ;  /* 0x0000000000007b1d */ /* 0x000fec0000010000 */
[----:B------:R-:W-:Y:S02]  /*d6490*/  STSM.16.M88.4 [R222], R36 ;  /* 0x00000024de007844 */ /* 0x000fe40000000200 */
[----:B------:R-:W-:Y:S06]  /*d64a0*/  BAR.SYNC.DEFER_BLOCKING 0x0 ;  /* 0x0000000000007b1d */ /* 0x000fec0000010000 */
[----:B------:R-:W-:Y:S02]  /*d64b0*/  LDS.128 R36, [R6] ;  /* 0x0000000006247984 */ /* 0x000fe40000000c00 */
[----:B------:R-:W-:Y:S01]  /*d64c0*/  BAR.SYNC.DEFER_BLOCKING 0x0 ;  /* 0x0000000000007b1d */ /* 0x000fe20000010000 */
[----:B----4-:R-:W-:-:S05]  /*d64d0*/  LOP3.LUT R87, R199, 0xffff, RZ, 0xc0, !PT ;  /* 0x0000ffffc7577812 */ /* 0x010fca00078ec0ff */
[----:B------:R-:W4:Y:S01]  /*d64e0*/  LDL.LU R199, [R1+0x4870] ;  /* 0x0048700001c77983 */ /* 0x000f220000300800 */
[----:B------:R-:W-:-:S03]  /*d64f0*/  PRMT R80, R207, 0x4210, R84 ;  /* 0x00004210cf507816 */ /* 0x000fc60000000054 */
[----:B------:R-:W4:Y:S01]  /*d6500*/  LDL.LU R207, [R1+0xd44] ;  /* 0x000d440001cf7983 */ /* 0x000f220000300800 */
[----:B------:R-:W-:-:S03]  /*d6510*/  PRMT R81, R206, 0x4210, R85 ;  /* 0x00004210ce517816 */ /* 0x000fc60000000055 */
[----:B------:R-:W4:Y:S04]  /*d6520*/  LDL.LU R206, [R1+0xd40] ;  /* 0x000d400001ce7983 */ /* 0x000f280000300800 */
[----:B------:R-:W4:Y:S01]  /*d6530*/  LDL.LU R210, [R1+0xd48] ;  /* 0x000d480001d27983 */ /* 0x000f220000300800 */
[----:B--2---:R-:W-:-:S03]  /*d6540*/  PRMT R82, R202, 0x4210, R86 ;  /* 0x00004210ca527816 */ /* 0x004fc60000000056 */
[----:B------:R-:W2:Y:S01]  /*d6550*/  LDL.LU R202, [R1+0xcb8] ;  /* 0x000cb80001ca7983 */ /* 0x000ea20000300800 */
[----:B---3--:R-:W-:-:S03]  /*d6560*/  PRMT R83, R195, 0x4210, R87 ;  /* 0x00004210c3537816 */ /* 0x008fc60000000057 */
[----:B------:R-:W3:Y:S04]  /*d6570*/  LDL.LU R195, [R1+0x4c5c] ;  /* 0x004c5c0001c37983 */ /* 0x000ee80000300800 */
[----:B------:R-:W-:Y:S01]  /*d6580*/  STSM.16.M88.4 [R222], R40 ;  /* 0x00000028de007844 */ /* 0x000fe20000000200 */
[----:B------:R-:W-:Y:S06]  /*d6590*/  BAR.SYNC.DEFER_BLOCKING 0x0 ;  /* 0x0000000000007b1d */ /* 0x000fec0000010000 */
[----:B------:R-:W-:Y:S02]  /*d65a0*/  LDS.128 R40, [R6] ;  /* 0x0000000006287984 */ /* 0x000fe40000000c00 */
[----:B------:R-:W-:Y:S06]  /*d65b0*/  BAR.SYNC.DEFER_BLOCKING 0x0 ;  /* 0x0000000000007b1d */ /* 0x000fec0000010000 */
[----:B------:R-:W-:Y:S02]  /*d65c0*/  STSM.16.M88.4 [R222], R44 ;  /* 0x0000002cde007844 */ /* 0x000fe40000000200 */
[----:B------:R-:W-:Y:S06]  /*d65d0*/  BAR.SYNC.DEFER_BLOCKING 0x0 ;  /* 0x0000000000007b1d */ /* 0x000fec0000010000 */
[----:B------:R-:W-:Y:S02]  /*d65e0*/  LDS.128 R44, [R6] ;  /* 0x00000000062c7984 */ /* 0x000fe40000000c00 */
[----:B------:R-:W-:Y:S06]  /*d65f0*/  BAR.SYNC.DEFER_BLOCKING 0x0 ;  /* 0x0000000000007b1d */ /* 0x000fec0000010000 */
[----:B------:R-:W-:Y:S02]  /*d6600*/  STSM.16.M88.4 [R222], R48 ;  /* 0x00000030de007844 */ /* 0x000fe40000000200 */
[----:B------:R-:W-:Y:S06]  /*d6610*/  BAR.SYNC.DEFER_BLOCKING 0x0 ;  /* 0x0000000000007b1d */ /* 0x000fec0000010000 */
[----:B------:R-:W-:Y:S02]  /*d6620*/  LDS.128 R48, [R6] ;  /* 0x0000000006307984 */ /* 0x000fe40000000c00 */
[----:B------:R-:W-:Y:S01]  /*d6630*/  BAR.SYNC.DEFER_BLOCKING 0x0 ;  /* 0x0000000000007b1d */ /* 0x000fe20000010000 */
[----:B------:R-:W-:-:S02]  /*d6640*/  LOP3.LUT R92, R209, 0xffff, RZ, 0xc0, !PT ;  /* 0x0000ffffd15c7812 */ /* 0x000fc400078ec0ff */
[----:B------:R-:W-:-:S03]  /*d6650*/  LOP3.LUT R93, R203, 0xffff, RZ, 0xc0, !PT ;  /* 0x0000ffffcb5d7812 */ /* 0x000fc600078ec0ff */
[----:B------:R-:W3:Y:S04]  /*d6660*/  LDL.LU R209, [R1+0x4650] ;  /* 0x0046500001d17983 */ /* 0x000ee80000300800 */
[----:B------:R-:W3:Y:S04]  /*d6670*/  LDL.LU R203, [R1+0x4c68] ;  /* 0x004c680001cb7983 */ /* 0x000ee80000300800 */
[----:B------:R-:W-:Y:S01]  /*d6680*/  STSM.16.M88.4 [R222], R52 ;  /* 0x00000034de007844 */ /* 0x000fe20000000200 */
[----:B------:R-:W-:Y:S06]  /*d6690*/  BAR.SYNC.DEFER_BLOCKING 0x0 ;  /* 0x0000000000007b1d */ /* 0x000fec0000010000 */
[----:B------:R-:W-:Y:S02]  /*d66a0*/  LDS.128 R52, [R6] ;  /* 0x0000000006347984 */ /* 0x000fe40000000c00 */
[----:B------:R-:W-:Y:S01]  /*d66b0*/  BAR.SYNC.DEFER_BLOCKING 0x0 ;  /* 0x0000000000007b1d */ /* 0x000fe20000010000 */
[----:B------:R-:W-:-:S02]  /*d66c0*/  LOP3.LUT R94, R214, 0xffff, RZ, 0xc0, !PT ;  /* 0x0000ffffd65e7812 */ /* 0x000fc400078ec0ff */
[----:B------:R-:W-:-:S03]  /*d66d0*/  LOP3.LUT R95, R213, 0xffff, RZ, 0xc0, !PT ;  /* 0x0000ffffd55f7812 */ /* 0x000fc600078ec0ff */
[----:B------:R-:W-:Y:S02]  /*d66e0*/  STSM.16.M88.4 [R222], R56 ;  /* 0x00000038de007844 */ /* 0x000fe40000000200 */
[----:B------:R-:W-:Y:S01]  /*d66f0*/  BAR.SYNC.DEFER_BLOCKING 0x0 ;  /* 0x0000000000007b1d */ /* 0x000fe20000010000 */
[----:B------:R-:W-:Y:S02]  /*d6700*/  PRMT R85, R90, 0x5210, R85 ;  /* 0x000052105a557816 */ /* 0x000fe40000000055 */
[----:B------:R-:W-:Y:S02]  /*d6710*/  PRMT R84, R91, 0x5210, R84 ;  /* 0x000052105b547816 */ /* 0x000fe40000000054 */
[----:B------:R-:W-:Y:S02]  /*d6720*/  PRMT R90, R208, 0x4210, R94 ;  /* 0x00004210d05a7816 */ /* 0x000fe4000000005e */
[----:B----4-:R-:W-:Y:S01]  /*d6730*/  PRMT R91, R199, 0x4210, R95 ;  /* 0x00004210c75b7816 */ /* 0x010fe2000000005f */
[----:B------:R-:W4:Y:S01]  /*d6740*/  LDL.LU R208, [R1+0xd50] ;  /* 0x000d500001d07983 */ /* 0x000f220000300800 */
[----:B------:R-:W-:-:S02]  /*d6750*/  PRMT R87, R88, 0x5210, R87 ;  /* 0x0000521058577816 */ /* 0x000fc40000000057 */
[----:B------:R-:W-:Y:S01]  /*d6760*/  PRMT R86, R89, 0x5210, R86 ;  /* 0x0000521059567816 */ /* 0x000fe20000000056 */
[----:B------:R-:W4:Y:S01]  /*d6770*/  LDL.LU R199, [R1+0x4654] ;  /* 0x0046540001c77983 */ /* 0x000f220000300800 */
[--C-:B------:R-:W-:Y:S02]  /*d6780*/  PRMT R88, R212, 0x4210, R92.reuse ;  /* 0x00004210d4587816 */ /* 0x100fe4000000005c */
[--C-:B------:R-:W-:Y:S02]  /*d6790*/  PRMT R89, R211, 0x4210, R93.reuse ;  /* 0x00004210d3597816 */ /* 0x100fe4000000005d */
[----:B------:R-:W-:Y:S02]  /*d67a0*/  PRMT R92, R207, 0x5210, R92 ;  /* 0x00005210cf5c7816 */ /* 0x000fe4000000005c */
[----:B------:R-:W-:Y:S01]  /*d67b0*/  PRMT R93, R206, 0x5210, R93 ;  /* 0x00005210ce5d7816 */ /* 0x000fe2000000005d */
[----:B------:R-:W4:Y:S04]  /*d67c0*/  LDL.LU R207, [R1+0xccc] ;  /* 0x000ccc0001cf7983 */ /* 0x000f280000300800 */
[----:B------:R-:W-:Y:S01]  /*d67d0*/  LDS.128 R56, [R6] ;  /* 0x0000000006387984 */ /* 0x000fe20000000c00 */
[----:B------:R-:W-:Y:S01]  /*d67e0*/  BAR.SYNC.DEFER_BLOCKING 0x0 ;  /* 0x0000000000007b1d */ /* 0x000fe20000010000 */
[----:B--2---:R-:W-:-:S05]  /*d67f0*/  PRMT R95, R202, 0x5210, R95 ;  /* 0x00005210ca5f7816 */ /* 0x004fca000000005f */
[----:B------:R-:W2:Y:S04]  /*d6800*/  LDL.LU R206, [R1+0x4c74] ;  /* 0x004c740001ce7983 */ /* 0x000ea80000300800 */
[----:B------:R-:W2:Y:S01]  /*d6810*/  LDL.LU R202, [R1+0x48b4] ;  /* 0x0048b40001ca7983 */ /* 0x000ea20000300800 */
[----:B---3--:R-:W-:-:S03]  /*d6820*/  LOP3.LUT R103, R195, 0xffff, RZ, 0xc0, !PT ;  /* 0x0000ffffc3677812 */ /* 0x008fc600078ec0ff */
        /* <DEDUP_REMOVED lines=17> */
[----:B------:R-:W-:-:S02]  /*d6940*/  PRMT R99, R209, 0x4210, R103 ;  /* 0x00004210d1637816 */ /* 0x000fc40000000067 */
[----:B------:R-:W-:-:S03]  /*d6950*/  LOP3.LUT R111, R203, 0xffff, RZ, 0xc0, !PT ;  /* 0x0000ffffcb6f7812 */ /* 0x000fc600078ec0ff */
[----:B------:R-:W3:Y:S04]  /*d6960*/  LDL.LU R209, [R1+0xcdc] ;  /* 0x000cdc0001d17983 */ /* 0x000ee80000300800 */
[----:B------:R-:W3:Y:S04]  /*d6970*/  LDL.LU R203, [R1+0x48bc] ;  /* 0x0048bc0001cb7983 */ /* 0x000ee80000300800 */
[----:B------:R-:W-:Y:S01]  /*d6980*/  STSM.16.M88.4 [R222], R76 ;  /* 0x0000004cde007844 */ /* 0x000fe20000000200 */
[----:B------:R-:W-:Y:S06]  /*d6990*/  BAR.SYNC.DEFER_BLOCKING 0x0 ;  /* 0x0000000000007b1d */ /* 0x000fec0000010000 */
[----:B------:R-:W-:Y:S02]  /*d69a0*/  LDS.128 R76, [R6] ;  /* 0x00000000064c7984 */ /* 0x000fe40000000c00 */
[----:B------:R-:W-:Y:S01]  /*d69b0*/  BAR.SYNC.DEFER_BLOCKING 0x0 ;  /* 0x0000000000007b1d */ /* 0x000fe20000010000 */
[----:B----4-:R-:W-:-:S02]  /*d69c0*/  PRMT R103, R208, 0x5210, R103 ;  /* 0x00005210d0677816 */ /* 0x010fc40000000067 */
[----:B------:R-:W-:-:S03]  /*d69d0*/  PRMT R107, R199, 0x4210, R111 ;  /* 0x00004210c76b7816 */ /* 0x000fc6000000006f */
[----:B------:R-:W4:Y:S04]  /*d69e0*/  LDL.LU R208, [R1+0xce0] ;  /* 0x000ce00001d07983 */ /* 0x000f280000300800 */
[----:B------:R-:W-:Y:S01]  /*d69f0*/  STSM.16.M88.4 [R222], R80 ;  /* 0x00000050de007844 */ /* 0x000fe20000000200 */
[----:B------:R-:W-:Y:S01]  /*d6a00*/  BAR.SYNC.DEFER_BLOCKING 0x0 ;  /* 0x0000000000007b1d */ /* 0x000fe20000010000 */
[----:B------:R-:W-:Y:S02]  /*d6a10*/  PRMT R111, R207, 0x5210, R111 ;  /* 0x00005210cf6f7816 */ /* 0x000fe4000000006f */
[----:B--2---:R-:W-:-:S03]  /*d6a20*/  LOP3.LUT R119, R206, 0xffff, RZ, 0xc0, !PT ;  /* 0x0000ffffce777812 */ /* 0x004fc600078ec0ff */
[----:B------:R-:W2:Y:S01]  /*d6a30*/  LDL.LU R199, [R1+0x4c88] ;  /* 0x004c880001c77983 */ /* 0x000ea20000300800 */
[----:B------:R-:W-:-:S03]  /*d6a40*/  PRMT R115, R202, 0x4210, R119 ;  /* 0x00004210ca737816 */ /* 0x000fc60000000077 */
[----:B------:R-:W2:Y:S01]  /*d6a50*/  LDL.LU R207, [R1+0x4634] ;  /* 0x0046340001cf7983 */ /* 0x000ea20000300800 */
[----:B---3--:R-:W-:-:S03]  /*d6a60*/  LOP3.LUT R127, R195, 0xffff, RZ, 0xc0, !PT ;  /* 0x0000ffffc37f7812 */ /* 0x008fc600078ec0ff */
[----:B------:R-:W3:Y:S04]  /*d6a70*/  LDL.LU R206, [R1+0x4c8c] ;  /* 0x004c8c0001ce7983 */ /* 0x000ee80000300800 */
[----:B------:R-:W3:Y:S04]  /*d6a80*/  LDL.LU R202, [R1+0xd58] ;  /* 0x000d580001ca7983 */ /* 0x000ee80000300800 */
[----:B------:R-:W-:Y:S01]  /*d6a90*/  LDS.128 R80, [R6] ;  /* 0x0000000006507984 */ /* 0x000fe20000000c00 */
[----:B------:R-:W-:Y:S06]  /*d6aa0*/  BAR.SYNC.DEFER_BLOCKING 0x0 ;  /* 0x0000000000007b1d */ /* 0x000fec0000010000 */
[----:B------:R-:W3:Y:S04]  /*d6ab0*/  LDL.LU R195, [R1+0x4658] ;  /* 0x0046580001c37983 */ /* 0x000ee80000300800 */
[----:B------:R-:W-:Y:S01]  /*d6ac0*/  STSM.16.M88.4 [R222], R84 ;  /* 0x00000054de007844 */ /* 0x000fe20000000200 */
[----:B------:R-:W-:Y:S06]  /*d6ad0*/  BAR.SYNC.DEFER_BLOCKING 0x0 ;  /* 0x0000000000007b1d */ /* 0x000fec0000010000 */
[----:B------:R-:W-:Y:S02]  /*d6ae0*/  LDS.128 R84, [R6] ;  /* 0x0000000006547984 */ /* 0x000fe40000000c00 */
[----:B------:R-:W-:Y:S06]  /*d6af0*/  BAR.SYNC.DEFER_BLOCKING 0x0 ;  /* 0x0000000000007b1d */ /* 0x000fec0000010000 */
[----:B------:R-:W-:Y:S02]  /*d6b00*/  STSM.16.M88.4 [R222], R88 ;  /* 0x00000058de007844 */ /* 0x000fe40000000200 */
[----:B------:R-:W-:Y:S01]  /*d6b10*/  BAR.SYNC.DEFER_BLOCKING 0x0 ;  /* 0x0000000000007b1d */ /* 0x000fe20000010000 */
[----:B------:R-:W-:-:S05]  /*d6b20*/  PRMT R94, R210, 0x5210, R94 ;  /* 0x00005210d25e7816 */ /* 0x000fca000000005e */
        /* <DEDUP_REMOVED lines=11> */
[----:B------:R-:W-:-:S03]  /*d6be0*/  PRMT R123, R203, 0x4210, R127 ;  /* 0x00004210cb7b7816 */ /* 0x000fc6000000007f */
[----:B------:R-:W3:Y:S04]  /*d6bf0*/  LDL.LU R209, [R1+0xcf0] ;  /* 0x000cf00001d17983 */ /* 0x000ee80000300800 */
[----:B------:R-:W3:Y:S04]  /*d6c00*/  LDL.LU R203, [R1+0x4c9c] ;  /* 0x004c9c0001cb7983 */ /* 0x000ee80000300800 */
[----:B------:R-:W-:Y:S01]  /*d6c10*/  STSM.16.M88.4 [R222], R100 ;  /* 0x00000064de007844 */ /* 0x000fe20000000200 */
[----:B------:R-:W-:Y:S06]  /*d6c20*/  BAR.SYNC.DEFER_BLOCKING 0x0 ;  /* 0x0000000000007b1d */ /* 0x000fec0000010000 */
[----:B------:R-:W-:Y:S02]  /*d6c30*/  LDS.128 R100, [R6] ;  /* 0x0000000006647984 */ /* 0x000fe40000000c00 */
[----:B------:R-:W-:Y:S06]  /*d6c40*/  BAR.SYNC.DEFER_BLOCKING 0x0 ;  /* 0x0000000000007b1d */ /* 0x000fec0000010000 */
[----:B------:R-:W-:Y:S02]  /*d6c50*/  STSM.16.M88.4 [R222], R104 ;  /* 0x00000068de007844 */ /* 0x000fe40000000200 */
[----:B------:R-:W-:Y:S01]  /*d6c60*/  BAR.SYNC.DEFER_BLOCKING 0x0 ;  /* 0x0000000000007b1d */ /* 0x000fe20000010000 */
[----:B----4-:R-:W-:-:S02]  /*d6c70*/  PRMT R127, R208, 0x5210, R127 ;  /* 0x00005210d07f7816 */ /* 0x010fc4000000007f */
[----:B--2---:R-:W-:-:S03]  /*d6c80*/  LOP3.LUT R135, R199, 0xffff, RZ, 0xc0, !PT ;  /* 0x0000ffffc7877812 */ /* 0x004fc600078ec0ff */
[----:B------:R-:W2:Y:S01]  /*d6c90*/  LDL.LU R208, [R1+0x4d94] ;  /* 0x004d940001d07983 */ /* 0x000ea20000300800 */
[----:B------:R-:W-:-:S03]  /*d6ca0*/  PRMT R131, R207, 0x4210, R135 ;  /* 0x00004210cf837816 */ /* 0x000fc60000000087 */
[----:B------:R-:W4:Y:S01]  /*d6cb0*/  LDL.LU R199, [R1+0x4c98] ;  /* 0x004c980001c77983 */ /* 0x000f220000300800 */
[----:B---3--:R-:W-:-:S03]  /*d6cc0*/  LOP3.LUT R143, R206, 0xffff, RZ, 0xc0, !PT ;  /* 0x0000ffffce8f7812 */ /* 0x008fc600078ec0ff */
[----:B------:R-:W3:Y:S01]  /*d6cd0*/  LDL.LU R207, [R1+0xd00] ;  /* 0x000d000001cf7983 */ /* 0x000ee20000300800 */
[----:B------:R-:W-:-:S03]  /*d6ce0*/  PRMT R135, R202, 0x5210, R135 ;  /* 0x00005210ca877816 */ /* 0x000fc60000000087 */
[----:B------:R-:W3:Y:S04]  /*d6cf0*/  LDL.LU R206, [R1+0x4da0] ;  /* 0x004da00001ce7983 */ /* 0x000ee80000300800 */
[----:B------:R-:W-:Y:S01]  /*d6d00*/  LDS.128 R104, [R6] ;  /* 0x0000000006687984 */ /* 0x000fe20000000c00 */
[----:B------:R-:W-:Y:S01]  /*d6d10*/  BAR.SYNC.DEFER_BLOCKING 0x0 ;  /* 0x0000000000007b1d */ /* 0x000fe20000010000 */
[----:B------:R-:W-:-:S05]  /*d6d20*/  PRMT R139, R195, 0x4210, R143 ;  /* 0x00004210c38b7816 */ /* 0x000fca000000008f */
[----:B------:R-:W3:Y:S04]  /*d6d30*/  LDL.LU R202, [R1+0xd04] ;  /* 0x000d040001ca7983 */ /* 0x000ee80000300800 */
        /* <DEDUP_REMOVED lines=27> */
[----:B----4-:R-:W-:-:S02]  /*d6ef0*/  LOP3.LUT R159, R199, 0xffff, RZ, 0xc0, !PT ;  /* 0x0000ffffc79f7812 */ /* 0x010fc400078ec0ff */
[--C-:B--2---:R-:W-:Y:S02]  /*d6f00*/  PRMT R147, R208, 0x4210, R151.reuse ;  /* 0x00004210d0937816 */ /* 0x104fe40000000097 */
[----:B---3--:R-:W-:Y:S01]  /*d6f10*/  PRMT R151, R207, 0x5210, R151 ;  /* 0x00005210cf977816 */ /* 0x008fe20000000097 */
[----:B------:R-:W2:Y:S01]  /*d6f20*/  LDL.LU R208, [R1+0xd5c] ;  /* 0x000d5c0001d07983 */ /* 0x000ea20000300800 */
[----:B------:R-:W-:-:S03]  /*d6f30*/  PRMT R155, R206, 0x4210, R159 ;  /* 0x00004210ce9b7816 */ /* 0x000fc6000000009f */
[----:B------:R-:W3:Y:S04]  /*d6f40*/  LDL.LU R199, [R1+0x4660] ;  /* 0x0046600001c77983 */ /* 0x000ee80000300800 */
[----:B------:R-:W4:Y:S01]  /*d6f50*/  LDL.LU R207, [R1+0xd18] ;  /* 0x000d180001cf7983 */ /* 0x000f220000300800 */
[----:B------:R-:W-:-:S03]  /*d6f60*/  LOP3.LUT R167, R195, 0xffff, RZ, 0xc0, !PT ;  /* 0x0000ffffc3a77812 */ /* 0x000fc600078ec0ff */
[----:B------:R-:W2:Y:S04]  /*d6f70*/  LDL.LU R206, [R1+0x4cd4] ;  /* 0x004cd40001ce7983 */ /* 0x000ea80000300800 */
[----:B------:R-:W-:Y:S01]  /*d6f80*/  LDS.128 R128, [R6] ;  /* 0x0000000006807984 */ /* 0x000fe20000000c00 */
[----:B------:R-:W-:Y:S06]  /*d6f90*/  BAR.SYNC.DEFER_BLOCKING 0x0 ;  /* 0x0000000000007b1d */ /* 0x000fec0000010000 */
[----:B------:R-:W4:Y:S04]  /*d6fa0*/  LDL.LU R195, [R1+0x50b0] ;  /* 0x0050b00001c37983 */ /* 0x000f280000300800 */
        /* <DEDUP_REMOVED lines=18> */
[----:B------:R-:W4:Y:S04]  /*d70d0*/  LDL.LU R202, [R1+0x4cd8] ;  /* 0x004cd80001ca7983 */ /* 0x000f280000300800 */
[----:B------:R-:W4:Y:S04]  /*d70e0*/  LDL.LU R210, [R1+0xd28] ;  /* 0x000d280001d27983 */ /* 0x000f280000300800 */
[----:B------:R-:W4:Y:S04]  /*d70f0*/  LDL.LU R203, [R1+0x50cc] ;  /* 0x0050cc0001cb7983 */ /* 0x000f280000300800 */
[----:B------:R-:W-:Y:S01]  /*d7100*/  STSM.16.M88.4 [R222], R148 ;  /* 0x00000094de007844 */ /* 0x000fe20000000200 */
[----:B------:R-:W-:Y:S06]  /*d7110*/  BAR.SYNC.DEFER_BLOCKING 0x0 ;  /* 0x0000000000007b1d */ /* 0x000fec0000010000 */
[----:B------:R-:W-:Y:S02]  /*d7120*/  LDS.128 R148, [R6] ;  /* 0x0000000006947984 */ /* 0x000fe40000000c00 */
[----:B------:R-:W-:Y:S06]  /*d7130*/  BAR.SYNC.DEFER_BLOCKING 0x0 ;  /* 0x0000000000007b1d */ /* 0x000fec0000010000 */
[----:B------:R-:W-:Y:S02]  /*d7140*/  STSM.16.M88.4 [R222], R152 ;  /* 0x00000098de007844 */ /* 0x000fe40000000200 */
[----:B------:R-:W-:Y:S01]  /*d7150*/  BAR.SYNC.DEFER_BLOCKING 0x0 ;  /* 0x0000000000007b1d */ /* 0x000fe20000010000 */
[----:B------:R-:W-:-:S02]  /*d7160*/  PRMT R163, R209, 0x4210, R167 ;  /* 0x00004210d1a37816 */ /* 0x000fc400000000a7 */
[----:B--2---:R-:W-:Y:S02]  /*d7170*/  LOP3.LUT R183, R206, 0xffff, RZ, 0xc0, !PT ;  /* 0x0000ffffceb77812 */ /* 0x004fe400078ec0ff */
[----:B---3--:R-:W-:Y:S01]  /*d7180*/  PRMT R171, R199, 0x4210, R175 ;  /* 0x00004210c7ab7816 */ /* 0x008fe200000000af */
[----:B------:R-:W2:Y:S01]  /*d7190*/  LDL.LU R209, [R1+0xd2c] ;  /* 0x000d2c0001d17983 */ /* 0x000ea20000300800 */
[----:B----4-:R-:W-:-:S03]  /*d71a0*/  PRMT R179, R195, 0x4210, R183 ;  /* 0x00004210c3b37816 */ /* 0x010fc600000000b7 */
[----:B------:R-:W3:Y:S01]  /*d71b0*/  LDL.LU R199, [R1+0x4d6c] ;  /* 0x004d6c0001c77983 */ /* 0x000ee20000300800 */
[----:B------:R-:W-:-:S03]  /*d71c0*/  PRMT R175, R207, 0x5210, R175 ;  /* 0x00005210cfaf7816 */ /* 0x000fc600000000af */
[----:B------:R-:W4:Y:S04]  /*d71d0*/  LDL.LU R206, [R1+0x4da4] ;  /* 0x004da40001ce7983 */ /* 0x000f280000300800 */
[----:B------:R-:W-:Y:S01]  /*d71e0*/  LDS.128 R152, [R6] ;  /* 0x0000000006987984 */ /* 0x000fe20000000c00 */
[----:B------:R-:W-:Y:S01]  /*d71f0*/  BAR.SYNC.DEFER_BLOCKING 0x0 ;  /* 0x0000000000007b1d */ /* 0x000fe20000010000 */
[----:B------:R-:W-:-:S05]  /*d7200*/  PRMT R167, R208, 0x5210, R167 ;  /* 0x00005210d0a77816 */ /* 0x000fca00000000a7 */
        /* <DEDUP_REMOVED lines=19> */
[----:B------:R-:W-:-:S04]  /*d7340*/  LOP3.LUT R191, R202, 0xffff, RZ, 0xc0, !PT ;  /* 0x0000ffffcabf7812 */ /* 0x000fc800078ec0ff */
[----:B------:R-:W-:Y:S01]  /*d7350*/  PRMT R187, R203, 0x4210, R191 ;  /* 0x00004210cbbb7816 */ /* 0x000fe200000000bf */
[----:B------:R-:W4:Y:S04]  /*d7360*/  LDL.LU R202, [R1+0x50fc] ;  /* 0x0050fc0001ca7983 */ /* 0x000f280000300800 */
[----:B------:R-:W4:Y:S04]  /*d7370*/  LDL.LU R203, [R1+0x4668] ;  /* 0x0046680001cb7983 */ /* 0x000f280000300800 */
[----:B------:R-:W4:Y:S04]  /*d7380*/  LDL.LU R224, [R1+0xd64] ;  /* 0x000d640001e07983 */ /* 0x000f280000300800 */
[----:B------:R-:W4:Y:S04]  /*d7390*/  LDL.LU R225, [R1+0xd3c] ;  /* 0x000d3c0001e17983 */ /* 0x000f280000300800 */
[----:B------:R-:W-:Y:S01]  /*d73a0*/  STSM.16.M88.4 [R222], R172 ;  /* 0x000000acde007844 */ /* 0x000fe20000000200 */
[----:B------:R-:W-:Y:S01]  /*d73b0*/  BAR.SYNC.DEFER_BLOCKING 0x0 ;  /* 0x0000000000007b1d */ /* 0x000fe20000010000 */
[----:B------:R-:W-:-:S05]  /*d73c0*/  PRMT R183, R210, 0x5210, R183 ;  /* 0x00005210d2b77816 */ /* 0x000fca00000000b7 */
[----:B------:R-:W4:Y:S04]  /*d73d0*/  LDL.LU R212, [R1+0x4de4] ;  /* 0x004de40001d47983 */ /* 0x000f280000300800 */
[----:B------:R-:W4:Y:S04]  /*d73e0*/  LDL.LU R213, [R1+0x4de0] ;  /* 0x004de00001d57983 */ /* 0x000f280000300800 */
[----:B------:R-:W4:Y:S04]  /*d73f0*/  LDL.LU R214, [R1+0x4dc4] ;  /* 0x004dc40001d67983 */ /* 0x000f280000300800 */
[----:B------:R-:W4:Y:S04]  /*d7400*/  LDL.LU R7, [R1+0x4d0c] ;  /* 0x004d0c0001077983 */ /* 0x000f280000300800 */
[----:B------:R-:W-:Y:S01]  /*d7410*/  LDS.128 R172, [R6] ;  /* 0x0000000006ac7984 */ /* 0x000fe20000000c00 */
[----:B------:R-:W-:Y:S06]  /*d7420*/  BAR.SYNC.DEFER_BLOCKING 0x0 ;  /* 0x0000000000007b1d */ /* 0x000fec0000010000 */
[----:B------:R-:W-:Y:S02]  /*d7430*/  STSM.16.M88.4 [R222], R176 ;  /* 0x000000b0de007844 */ /* 0x000fe40000000200 */
[----:B------:R-:W-:Y:S01]  /*d7440*/  BAR.SYNC.DEFER_BLOCKING 0x0 ;  /* 0x0000000000007b1d */ /* 0x000fe20000010000 */
[----:B---3--:R-:W-:-:S02]  /*d7450*/  LOP3.LUT R199, R199, 0xffff, RZ, 0xc0, !PT ;  /* 0x0000ffffc7c77812 */ /* 0x008fc400078ec0ff */
[----:B--2---:R-:W-:Y:S02]  /*d7460*/  PRMT R191, R209, 0x5210, R191 ;  /* 0x00005210d1bf7816 */ /* 0x004fe400000000bf */
[--C-:B----4-:R-:W-:Y:S02]  /*d7470*/  PRMT R195, R195, 0x4210, R199.reuse ;  /* 0x00004210c3c37816 */ /* 0x110fe400000000c7 */
[----:B------:R-:W-:Y:S02]  /*d7480*/  PRMT R199, R208, 0x5210, R199 ;  /* 0x00005210d0c77816 */ /* 0x000fe400000000c7 */
[----:B------:R-:W2:Y:S04]  /*d7490*/  LDL.LU R208, [R1+0x5128] ;  /* 0x0051280001d07983 */ /* 0x000ea80000300800 */
[----:B------:R-:W3:Y:S04]  /*d74a0*/  LDL.LU R209, [R1+0x5120] ;  /* 0x0051200001d17983 */ /* 0x000ee80000300800 */
[----:B------:R-:W4:Y:S04]  /*d74b0*/  LDL.LU R210, [R1+0x511c] ;  /* 0x00511c0001d27983 */ /* 0x000f280000300800 */
[----:B------:R-:W2:Y:S04]  /*d74c0*/  LDL.LU R211, [R1+0x510c] ;  /* 0x00510c0001d37983 */ /* 0x000ea80000300800 */
[----:B------:R-:W-:Y:S01]  /*d74d0*/  LDS.128 R176, [R6] ;  /* 0x0000000006b07984 */ /* 0x000fe20000000c00 */
[----:B------:R-:W-:Y:S06]  /*d74e0*/  BAR.SYNC.DEFER_BLOCKING 0x0 ;  /* 0x0000000000007b1d */ /* 0x000fec0000010000 */
[----:B------:R-:W3:Y:S04]  /*d74f0*/  LDL.LU R238, [R1+0xd70] ;  /* 0x000d700001ee7983 */ /* 0x000ee80000300800 */
[----:B------:R-:W3:Y:S04]  /*d7500*/  LDL.LU R239, [R1+0xd6c] ;  /* 0x000d6c0001ef7983 */ /* 0x000ee80000300800 */
[----:B------:R-:W3:Y:S04]  /*d7510*/  LDL.LU R236, [R1+0xd68] ;  /* 0x000d680001ec7983 */ /* 0x000ee80000300800 */
[----:B------:R-:W3:Y:S04]  /*d7520*/  LDL.LU R234, [R1+0xd4c] ;  /* 0x000d4c0001ea7983 */ /* 0x000ee80000300800 */
[----:B------:R-:W3:Y:S04]  /*d7530*/  LDL.LU R235, [R1+0x4df4] ;  /* 0x004df40001eb7983 */ /* 0x000ee80000300800 */
[----:B------:R-:W-:Y:S01]  /*d7540*/  STSM.16.M88.4 [R222], R180 ;  /* 0x000000b4de007844 */ /* 0x000fe20000000200 */
[----:B------:R-:W-:Y:S06]  /*d7550*/  BAR.SYNC.DEFER_BLOCKING 0x0 ;  /* 0x0000000000007b1d */ /* 0x000fec0000010000 */
[----:B------:R-:W3:Y:S04]  /*d7560*/  LDL.LU R226, [R1+0x4df0] ;  /* 0x004df00001e27983 */ /* 0x000ee80000300800 */
[----:B------:R-:W3:Y:S04]  /*d7570*/  LDL.LU R232, [R1+0x4de8] ;  /* 0x004de80001e87983 */ /* 0x000ee80000300800 */
[----:B------:R-:W3:Y:S04]  /*d7580*/  LDL.LU R233, [R1+0x4d24] ;  /* 0x004d240001e97983 */ /* 0x000ee80000300800 */
[----:B------:R-:W3:Y:S04]  /*d7590*/  LDL.LU R230, [R1+0x514c] ;  /* 0x00514c0001e67983 */ /* 0x000ee80000300800 */
[----:B------:R-:W-:Y:S01]  /*d75a0*/  LDS.128 R180, [R6] ;  /* 0x0000000006b47984 */ /* 0x000fe20000000c00 */
[----:B------:R-:W-:Y:S06]  /*d75b0*/  BAR.SYNC.DEFER_BLOCKING 0x0 ;  /* 0x0000000000007b1d */ /* 0x000fec0000010000 */
[----:B------:R-:W3:Y:S04]  /*d75c0*/  LDL.LU R231, [R1+0x5144] ;  /* 0x0051440001e77983 */ /* 0x000ee80000300800 */
[----:B------:R-:W3:Y:S04]  /*d75d0*/  LDL.LU R228, [R1+0x513c] ;  /* 0x00513c0001e47983 */ /* 0x000ee80000300800 */
[----:B------:R-:W3:Y:S04]  /*d75e0*/  LDL.LU R229, [R1+0x5134] ;  /* 0x0051340001e57983 */ /* 0x000ee80000300800 */
[----:B------:R-:W3:Y:S04]  /*d75f0*/  LDL.LU R237, [R1+0x4628] ;  /* 0x0046280001ed7983 */ /* 0x000ee80000300800 */
[----:B------:R-:W-:Y:S01]  /*d7600*/  STSM.16.M88.4 [R222], R184 ;  /* 0x000000b8de007844 */ /* 0x000fe20000000200 */
[----:B------:R-:W-:Y:S01]  /*d7610*/  BAR.SYNC.DEFER_BLOCKING 0x0 ;  /* 0x0000000000007b1d */ /* 0x000fe20000010000 */
[----:B------:R-:W-:-:S05]  /*d7620*/  LOP3.LUT R206, R206, 0xffff, RZ, 0xc0, !PT ;  /* 0x0000ffffcece7812 */ /* 0x000fca00078ec0ff */
[----:B------:R-:W3:Y:S04]  /*d7630*/  LDL.LU R227, [R1+0x1634] ;  /* 0x0016340001e37983 */ /* 0x000ee80000300800 */
[----:B------:R-:W-:Y:S01]  /*d7640*/  LDS.128 R184, [R6] ;  /* 0x0000000006b87984 */ /* 0x000fe20000000c00 */
        /* <DEDUP_REMOVED lines=10> */
[--C-:B------:R-:W-:Y:S02]  /*d76f0*/  PRMT R202, R202, 0x4210, R206.reuse ;  /* 0x00004210caca7816 */ /* 0x100fe400000000ce */
[--C-:B------:R-:W-:Y:S02]  /*d7700*/  PRMT R203, R203, 0x4210, R207.reuse ;  /* 0x00004210cbcb7816 */ /* 0x100fe400000000cf */
[----:B------:R-:W-:Y:S02]  /*d7710*/  PRMT R206, R224, 0x5210, R206 ;  /* 0x00005210e0ce7816 */ /* 0x000fe400000000ce */
[----:B------:R-:W-:Y:S01]  /*d7720*/  PRMT R207, R225, 0x5210, R207 ;  /* 0x00005210e1cf7816 */ /* 0x000fe200000000cf */
        /* <DEDUP_REMOVED lines=8> */
[----:B------:R-:W-:-:S02]  /*d77b0*/  LOP3.LUT R214, R214, 0xffff, RZ, 0xc0, !PT ;  /* 0x0000ffffd6d67812 */ /* 0x000fc400078ec0ff */
[----:B------:R-:W-:-:S03]  /*d77c0*/  LOP3.LUT R215, R7, 0xffff, RZ, 0xc0, !PT ;  /* 0x0000ffff07d77812 */ /* 0x000fc600078ec0ff */
[----:B------:R-:W-:Y:S02]  /*d77d0*/  LDS.128 R200, [R6] ;  /* 0x0000000006c87984 */ /* 0x000fe40000000c00 */
[----:B------:R-:W-:Y:S01]  /*d77e0*/  BAR.SYNC.DEFER_BLOCKING 0x0 ;  /* 0x0000000000007b1d */ /* 0x000fe20000010000 */
[--C-:B----4-:R-:W-:Y:S02]  /*d77f0*/  PRMT R210, R210, 0x4210, R214.reuse ;  /* 0x00004210d2d27816 */ /* 0x110fe400000000d6 */
[--C-:B--2---:R-:W-:Y:S02]  /*d7800*/  PRMT R211, R211, 0x4210, R215.reuse ;  /* 0x00004210d3d37816 */ /* 0x104fe400000000d7 */
[----:B---3--:R-:W-:Y:S01]  /*d7810*/  PRMT R214, R236, 0x5210, R214 ;  /* 0x00005210ecd67816 */ /* 0x008fe200000000d6 */
[----:B------:R-:W2:Y:S01]  /*d7820*/  LDL.LU R7, [R1+0xc60] ;  /* 0x000c600001077983 */ /* 0x000ea20000300800 */
[----:B------:R-:W-:Y:S02]  /*d7830*/  PRMT R215, R234, 0x5210, R215 ;  /* 0x00005210ead77816 */ /* 0x000fe400000000d7 */
[----:B------:R-:W-:-:S02]  /*d7840*/  LOP3.LUT R236, R235, 0xffff, RZ, 0xc0, !PT ;  /* 0x0000ffffebec7812 */ /* 0x000fc400078ec0ff */
[----:B------:R-:W3:Y:S01]  /*d7850*/  LDL.LU.64 R234, [R1+0x1638] ;  /* 0x0016380001ea7983 */ /* 0x000ee20000300a00 */
[----:B------:R-:W-:Y:S02]  /*d7860*/  LOP3.LUT R3, R232, 0xffff, RZ, 0xc0, !PT ;  /* 0x0000ffffe8037812 */ /* 0x000fe400078ec0ff */
[----:B------:R-:W-:Y:S02]  /*d7870*/  LOP3.LUT R2, R233, 0xffff, RZ, 0xc0, !PT ;  /* 0x0000ffffe9027812 */ /* 0x000fe400078ec0ff */
[----:B------:R-:W4:Y:S04]  /*d7880*/  LDL.LU.64 R232, [R1+0x1648] ;  /* 0x0016480001e87983 */ /* 0x000f280000300a00 */
[----:B------:R-:W-:Y:S01]  /*d7890*/  STSM.16.M88.4 [R222], R204 ;  /* 0x000000ccde007844 */ /* 0x000fe20000000200 */
[----:B------:R-:W-:Y:S01]  /*d78a0*/  BAR.SYNC.DEFER_BLOCKING 0x0 ;  /* 0x0000000000007b1d */ /* 0x000fe20000010000 */
[----:B------:R-:W-:-:S02]  /*d78b0*/  LOP3.LUT R212, R212, 0xffff, RZ, 0xc0, !PT ;  /* 0x0000ffffd4d47812 */ /* 0x000fc400078ec0ff */
[----:B------:R-:W-:-:S03]  /*d78c0*/  LOP3.LUT R213, R213, 0xffff, RZ, 0xc0, !PT ;  /* 0x0000ffffd5d57812 */ /* 0x000fc600078ec0ff */
[----:B------:R-:W-:Y:S01]  /*d78d0*/  LDS.128 R204, [R6] ;  /* 0x0000000006cc7984 */ /* 0x000fe20000000c00 */
[--C-:B------:R-:W-:Y:S02]  /*d78e0*/  PRMT R208, R208, 0x4210, R212.reuse ;  /* 0x00004210d0d07816 */ /* 0x100fe400000000d4 */
[----:B------:R-:W-:Y:S01]  /*d78f0*/  PRMT R209, R209, 0x4210, R213 ;  /* 0x00004210d1d17816 */ /* 0x000fe200000000d5 */
[----:B------:R-:W-:Y:S06]  /*d7900*/  BAR.SYNC.DEFER_BLOCKING 0x0 ;  /* 0x0000000000007b1d */ /* 0x000fec0000010000 */
[----:B------:R-:W-:Y:S02]  /*d7910*/  STSM.16.M88.4 [R222], R208 ;  /* 0x000000d0de007844 */ /* 0x000fe40000000200 */
[----:B------:R-:W-:Y:S01]  /*d7920*/  BAR.SYNC.DEFER_BLOCKING 0x0 ;  /* 0x0000000000007b1d */ /* 0x000fe20000010000 */
[----:B------:R-:W-:-:S02]  /*d7930*/  PRMT R212, R238, 0x5210, R212 ;  /* 0x00005210eed47816 */ /* 0x000fc400000000d4 */
[----:B------:R-:W-:-:S03]  /*d7940*/  PRMT R213, R239, 0x5210, R213 ;  /* 0x00005210efd57816 */ /* 0x000fc600000000d5 */
[----:B------:R-:W-:Y:S02]  /*d7950*/  LDS.128 R208, [R6] ;  /* 0x0000000006d07984 */ /* 0x000fe40000000c00 */
[----:B------:R-:W-:Y:S06]  /*d7960*/  BAR.SYNC.DEFER_BLOCKING 0x0 ;  /* 0x0000000000007b1d */ /* 0x000fec0000010000 */
[----:B------:R-:W-:Y:S02]  /*d7970*/  STSM.16.M88.4 [R222], R212 ;  /* 0x000000d4de007844 */ /* 0x000fe40000000200 */
[----:B------:R-:W-:Y:S01]  /*d7980*/  BAR.SYNC.DEFER_BLOCKING 0x0 ;  /* 0x0000000000007b1d */ /* 0x000fe20000010000 */
[----:B------:R-:W-:-:S02]  /*d7990*/  LOP3.LUT R226, R226, 0xffff, RZ, 0xc0, !PT ;  /* 0x0000ffffe2e27812 */ /* 0x000fc400078ec0ff */
[----:B------:R-:W-:-:S03]  /*d79a0*/  PRMT R240, R230, 0x4210, R236 ;  /* 0x00004210e6f07816 */ /* 0x000fc600000000ec */
[----:B------:R-:W-:Y:S01]  /*d79b0*/  LDS.128 R212, [R6] ;  /* 0x0000000006d47984 */ /* 0x000fe20000000c00 */
[----:B------:R-:W-:Y:S02]  /*d79c0*/  PRMT R241, R231, 0x4210, R226 ;  /* 0x00004210e7f17816 */ /* 0x000fe400000000e2 */
[----:B------:R-:W-:Y:S01]  /*d79d0*/  PRMT R242, R228, 0x4210, R3 ;  /* 0x00004210e4f27816 */ /* 0x000fe20000000003 */
[----:B------:R-:W4:Y:S01]  /*d79e0*/  LDL.LU.64 R230, [R1+0x1640] ;  /* 0x0016400001e67983 */ /* 0x000f220000300a00 */
[----:B------:R-:W-:Y:S01]  /*d79f0*/  PRMT R243, R229, 0x4210, R2 ;  /* 0x00004210e5f37816 */ /* 0x000fe20000000002 */
[----:B------:R-:W-:Y:S06]  /*d7a00*/  BAR.SYNC.DEFER_BLOCKING 0x0 ;  /* 0x0000000000007b1d */ /* 0x000fec0000010000 */
[----:B------:R-:W4:Y:S04]  /*d7a10*/  LDL.LU.64 R228, [R1+0x1658] ;  /* 0x0016580001e47983 */ /* 0x000f280000300a00 */
[----:B------:R-:W4:Y:S04]  /*d7a20*/  LDL.LU R238, [R1+0xc50] ;  /* 0x000c500001ee7983 */ /* 0x000f280000300800 */
[----:B------:R0:W-:Y:S01]  /*d7a30*/  STSM.16.M88.4 [R222], R240 ;  /* 0x000000f0de007844 */ /* 0x0001e20000000200 */
[----:B------:R-:W-:Y:S06]  /*d7a40*/  BAR.SYNC.DEFER_BLOCKING 0x0 ;  /* 0x0000000000007b1d */ /* 0x000fec0000010000 */
[----:B------:R-:W1:Y:S01]  /*d7a50*/  LDS.128 R244, [R6] ;  /* 0x0000000006f47984 */ /* 0x000e620000000c00 */
[----:B0-----:R-:W-:-:S03]  /*d7a60*/  PRMT R241, R227, 0x5210, R226 ;  /* 0x00005210e3f17816 */ /* 0x001fc600000000e2 */
[----:B------:R-:W4:Y:S01]  /*d7a70*/  LDL.LU.64 R226, [R1+0x1650] ;  /* 0x0016500001e27983 */ /* 0x000f220000300a00 */
[----:B------:R-:W-:Y:S02]  /*d7a80*/  PRMT R242, R224, 0x5210, R3 ;  /* 0x00005210e0f27816 */ /* 0x000fe40000000003 */
[----:B------:R-:W-:Y:S01]  /*d7a90*/  PRMT R243, R225, 0x5210, R2 ;  /* 0x00005210e1f37816 */ /* 0x000fe20000000002 */
[----:B-1----:R-:W-:Y:S04]  /*d7aa0*/  STL.64 [R1+0x330], R244 ;  /* 0x000330f401007387 */ /* 0x002fe80000100a00 */
[----:B------:R0:W-:Y:S04]  /*d7ab0*/  STL.64 [R1+0x338], R246 ;  /* 0x000338f601007387 */ /* 0x0001e80000100a00 */
[----:B------:R-:W4:Y:S04]  /*d7ac0*/  LDL.LU.64 R224, [R1+0x1670] ;  /* 0x0016700001e07983 */ /* 0x000f280000300a00 */
[----:B------:R-:W4:Y:S04]  /*d7ad0*/  LDL.LU.64 R248, [R1+0x1668] ;  /* 0x0016680001f87983 */ /* 0x000f280000300a00 */
[----:B0-----:R-:W4:Y:S04]  /*d7ae0*/  LDL.LU.64 R246, [R1+0x1660] ;  /* 0x0016600001f67983 */ /* 0x001f280000300a00 */
[----:B------:R-:W4:Y:S04]  /*d7af0*/  LDL.LU R239, [R1+0xc64] ;  /* 0x000c640001ef7983 */ /* 0x000f280000300800 */
[----:B------:R-:W4:Y:S01]  /*d7b00*/  LDL.LU.64 R244, [R1+0x1800] ;  /* 0x0018000001f47983 */ /* 0x000f220000300a00 */
[----:B------:R-:W-:Y:S01]  /*d7b10*/  PRMT R240, R237, 0x5210, R236 ;  /* 0x00005210edf07816 */ /* 0x000fe200000000ec */
[----:B------:R-:W-:Y:S06]  /*d7b20*/  BAR.SYNC.DEFER_BLOCKING 0x0 ;  /* 0x0000000000007b1d */ /* 0x000fec0000010000 */
[----:B------:R0:W-:Y:S04]  /*d7b30*/  STSM.16.M88.4 [R222], R240 ;  /* 0x000000f0de007844 */ /* 0x0001e80000000200 */
[----:B0-----:R-:W4:Y:S04]  /*d7b40*/  LDL.LU.64 R242, [R1+0x1810] ;  /* 0x0018100001f27983 */ /* 0x001f280000300a00 */
[----:B------:R-:W4:Y:S01]  /*d7b50*/  LDL.LU.64 R240, [R1+0x1808] ;  /* 0x0018080001f07983 */ /* 0x000f220000300a00 */
[C---:B--2---:R-:W-:Y:S01]  /*d7b60*/  PRMT R2, R7.reuse, 0x7770, RZ ;  /* 0x0000777007027816 */ /* 0x044fe200000000ff */
[----:B------:R-:W-:Y:S06]  /*d7b70*/  BAR.SYNC.DEFER_BLOCKING 0x0 ;  /* 0x0000000000007b1d */ /* 0x000fec0000010000 */
[----:B------:R-:W2:Y:S04]  /*d7b80*/  LDL.LU R6, [R1+0xc54] ;  /* 0x000c540001067983 */ /* 0x000ea80000300800 */
[----:B------:R-:W2:Y:S04]  /*d7b90*/  LDL.LU.64 R236, [R1+0x1818] ;  /* 0x0018180001ec7983 */ /* 0x000ea80000300a00 */
[----:B---3--:R0:W-:Y:S02]  /*d7ba0*/  @P3 STG.E.U8 desc[UR10][R234.64], R2 ;  /* 0x00000002ea003986 */ /* 0x0081e4000c10110a */
[----:B0-----:R-:W-:-:S02]  /*d7bb0*/  PRMT R2, R7, 0x7771, RZ ;  /* 0x0000777107027816 */ /* 0x001fc400000000ff */
[----:B------:R-:W3:Y:S04]  /*d7bc0*/  LDL.LU.64 R234, [R1+0x1820] ;  /* 0x0018200001ea7983 */ /* 0x000ee80000300a00 */
[----:B----4-:R0:W-:Y:S04]  /*d7bd0*/  @P4 STG.E.U8 desc[UR10][R232.64], R2 ;  /* 0x00000002e8004986 */ /* 0x0101e8000c10110a */
[----:B0-----:R-:W4:Y:S01]  /*d7be0*/  LDL.LU.64 R232, [R1+0x1828] ;  /* 0x0018280001e87983 */ /* 0x001f220000300a00 */
[----:B------:R-:W-:-:S05]  /*d7bf0*/  PRMT R2, R7, 0x7772, RZ ;  /* 0x0000777207027816 */ /* 0x000fca00000000ff */
[----:B------:R0:W-:Y:S02]  /*d7c00*/  @P5 STG.E.U8 desc[UR10][R230.64], R2 ;  /* 0x00000002e6005986 */ /* 0x0001e4000c10110a */
[----:B0-----:R-:W-:Y:S02]  /*d7c10*/  PRMT R2, R7, 0x7773, RZ ;  /* 0x0000777307027816 */ /* 0x001fe400000000ff */
[----:B------:R-:W4:Y:S04]  /*d7c20*/  LDL.LU.64 R230, [R1+0x1830] ;  /* 0x0018300001e67983 */ /* 0x000f280000300a00 */
[----:B------:R0:W-:Y:S01]  /*d7c30*/  @P1 STG.E.U8 desc[UR10][R228.64], R2 ;  /* 0x00000002e4001986 */ /* 0x0001e2000c10110a */
[----:B------:R-:W-:-:S03]  /*d7c40*/  LOP3.LUT P1, RZ, R0, 0x40000000, RZ, 0xc0, !PT ;  /* 0x4000000000ff7812 */ /* 0x000fc6000782c0ff */
[----:B------:R-:W4:Y:S01]  /*d7c50*/  LDL.LU R7, [R1+0xc68] ;  /* 0x000c680001077983 */ /* 0x000f220000300800 */
[----:B0-----:R-:W-:-:S03]  /*d7c60*/  PRMT R2, R238, 0x7770, RZ ;  /* 0x00007770ee027816 */ /* 0x001fc600000000ff */
[----:B------:R-:W4:Y:S06]  /*d7c70*/  LDL.LU.64 R228, [R1+0x1838] ;  /* 0x0018380001e47983 */ /* 0x000f2c0000300a00 */
[----:B------:R0:W-:Y:S01]  /*d7c80*/  @P1 STG.E.U8 desc[UR10][R226.64], R2 ;  /* 0x00000002e2001986 */ /* 0x0001e2000c10110a */
[----:B------:R-:W-:Y:S02]  /*d7c90*/  LOP3.LUT P1, RZ, R0, 0x20000000, RZ, 0xc0, !PT ;  /* 0x2000000000ff7812 */ /* 0x000fe4000782c0ff */
[----:B0-----:R-:W-:Y:S01]  /*d7ca0*/  PRMT R2, R238, 0x7771, RZ ;  /* 0x00007771ee027816 */ /* 0x001fe200000000ff */
[----:B------:R-:W4:Y:S10]  /*d7cb0*/  LDL.LU.64 R226, [R1+0x1840] ;  /* 0x0018400001e27983 */ /* 0x000f340000300a00 */
[----:B------:R0:W-:Y:S01]  /*d7cc0*/  @P1 STG.E.U8 desc[UR10][R224.64], R2 ;  /* 0x00000002e0001986 */ /* 0x0001e2000c10110a */
[----:B------:R-:W-:-:S02]  /*d7cd0*/  LOP3.LUT P1, RZ, R0, 0x10000000, RZ, 0xc0, !PT ;  /* 0x1000000000ff7812 */ /* 0x000fc4000782c0ff */
[----:B0-----:R-:W-:Y:S01]  /*d7ce0*/  PRMT R2, R238, 0x7772, RZ ;  /* 0x00007772ee027816 */ /* 0x001fe200000000ff */
[----:B------:R-:W4:Y:S10]  /*d7cf0*/  LDL.LU.64 R224, [R1+0x1848] ;  /* 0x0018480001e07983 */ /* 0x000f340000300a00 */
[----:B------:R0:W-:Y:S01]  /*d7d00*/  @P1 STG.E.U8 desc[UR10][R248.64], R2 ;  /* 0x00000002f8001986 */ /* 0x0001e2000c10110a */
[----:B------:R-:W-:-:S02]  /*d7d10*/  LOP3.LUT P1, RZ, R0, 0x8000000, RZ, 0xc0, !PT ;  /* 0x0800000000ff7812 */ /* 0x000fc4000782c0ff */
[----:B0-----:R-:W-:-:S11]  /*d7d20*/  PRMT R2, R238, 0x7773, RZ ;  /* 0x00007773ee027816 */ /* 0x001fd600000000ff */
[----:B------:R0:W-:Y:S01]  /*d7d30*/  @P1 STG.E.U8 desc[UR10][R246.64], R2 ;  /* 0x00000002f6001986 */ /* 0x0001e2000c10110a */
[----:B------:R-:W-:Y:S02]  /*d7d40*/  LOP3.LUT P1, RZ, R0, 0x4000000, RZ, 0xc0, !PT ;  /* 0x0400000000ff7812 */ /* 0x000fe4000782c0ff */
        /* <DEDUP_REMOVED lines=9> */
[----:B0-----:R-:W-:-:S05]  /*d7de0*/  PRMT R2, R239, 0x7773, RZ ;  /* 0x00007773ef027816 */ /* 0x001fca00000000ff */
[----:B--2---:R0:W-:Y:S02]  /*d7df0*/  @P6 STG.E.U8 desc[UR10][R236.64], R2 ;  /* 0x00000002ec006986 */ /* 0x0041e4000c10110a */
[----:B0-----:R-:W-:-:S05]  /*d7e00*/  PRMT R2, R6, 0x7770, RZ ;  /* 0x0000777006027816 */ /* 0x001fca00000000ff */
[----:B---3--:R0:W-:Y:S02]  /*d7e10*/  @P0 STG.E.U8 desc[UR10][R234.64], R2 ;  /* 0x00000002ea000986 */ /* 0x0081e4000c10110a */
[----:B0-----:R-:W-:-:S05]  /*d7e20*/  PRMT R2, R6, 0x7771, RZ ;  /* 0x0000777106027816 */ /* 0x001fca00000000ff */
[----:B----4-:R0:W-:Y:S04]  /*d7e30*/  @P1 STG.E.U8 desc[UR10][R232.64], R2 ;  /* 0x00000002e8001986 */ /* 0x0101e8000c10110a */
[----:B0-----:R-:W2:Y:S01]  /*d7e40*/  LDL.LU.64 R232, [R1+0x1850] ;  /* 0x0018500001e87983 */ /* 0x001ea20000300a00 */
[C---:B------:R-:W-:Y:S02]  /*d7e50*/  LOP3.LUT P2, RZ, R14.reuse, 0x20000000, RZ, 0xc0, !PT ;  /* 0x200000000eff7812 */ /* 0x040fe4000784c0ff */
[----:B------:R-:W-:Y:S01]  /*d7e60*/  LOP3.LUT P3, RZ, R14, 0x40000000, RZ, 0xc0, !PT ;  /* 0x400000000eff7812 */ /* 0x000fe2000786c0ff */
[----:B------:R-:W3:Y:S01]  /*d7e70*/  LDL.LU.64 R236, [R1+0x1858] ;  /* 0x0018580001ec7983 */ /* 0x000ee20000300a00 */
[----:B------:R-:W-:Y:S02]  /*d7e80*/  PRMT R2, R6, 0x7772, RZ ;  /* 0x0000777206027816 */ /* 0x000fe400000000ff */
[----:B------:R-:W-:-:S07]  /*d7e90*/  LOP3.LUT P4, RZ, R14, 0x80000000, RZ, 0xc0, !PT ;  /* 0x800000000eff7812 */ /* 0x000fce000788c0ff */
[----:B------:R0:W-:Y:S02]  /*d7ea0*/  @P2 STG.E.U8 desc[UR10][R230.64], R2 ;  /* 0x00000002e6002986 */ /* 0x0001e4000c10110a */
[----:B0-----:R-:W-:-:S05]  /*d7eb0*/  PRMT R2, R6, 0x7773, RZ ;  /* 0x0000777306027816 */ /* 0x001fca00000000ff */
[----:B------:R0:W-:Y:S02]  /*d7ec0*/  @P3 STG.E.U8 desc[UR10][R228.64], R2 ;  /* 0x00000002e4003986 */ /* 0x0001e4000c10110a */
[----:B0-----:R-:W-:-:S05]  /*d7ed0*/  PRMT R2, R7, 0x7770, RZ ;  /* 0x0000777007027816 */ /* 0x001fca00000000ff */
[----:B------:R0:W-:Y:S04]  /*d7ee0*/  @P4 STG.E.U8 desc[UR10][R226.64], R2 ;  /* 0x00000002e2004986 */ /* 0x0001e8000c10110a */
[----:B0-----:R-:W4:Y:S04]  /*d7ef0*/  LDL.LU.64 R226, [R1+0x1860] ;  /* 0x0018600001e27983 */ /* 0x001f280000300a00 */
[----:B------:R-:W4:Y:S04]  /*d7f00*/  LDL.LU.64 R234, [R1+0x1868] ;  /* 0x0018680001ea7983 */ /* 0x000f280000300a00 */
[----:B------:R-:W4:Y:S04]  /*d7f10*/  LDL.LU.64 R230, [R1+0x1870] ;  /* 0x0018700001e67983 */ /* 0x000f280000300a00 */
[----:B------:R-:W4:Y:S01]  /*d7f20*/  LDL.LU R229, [R1+0xc58] ;  /* 0x000c580001e57983 */ /* 0x000f220000300800 */
[----:B------:R-:W-:-:S02]  /*d7f30*/  LOP3.LUT P5, RZ, R15, 0x1, RZ, 0xc0, !PT ;  /* 0x000000010fff7812 */ /* 0x000fc400078ac0ff */
[----:B------:R-:W-:Y:S02]  /*d7f40*/  PRMT R2, R7, 0x7771, RZ ;  /* 0x0000777107027816 */ /* 0x000fe400000000ff */
[----:B------:R-:W-:-:S09]  /*d7f50*/  LOP3.LUT P2, RZ, R15, 0x2, RZ, 0xc0, !PT ;  /* 0x000000020fff7812 */ /* 0x000fd2000784c0ff */
[----:B------:R0:W-:Y:S04]  /*d7f60*/  @P5 STG.E.U8 desc[UR10][R224.64], R2 ;  /* 0x00000002e0005986 */ /* 0x0001e8000c10110a */
[----:B0-----:R-:W4:Y:S01]  /*d7f70*/  LDL.LU.64 R224, [R1+0x1878] ;  /* 0x0018780001e07983 */ /* 0x001f220000300a00 */
[----:B------:R-:W-:-:S05]  /*d7f80*/  PRMT R2, R7, 0x7772, RZ ;  /* 0x0000777207027816 */ /* 0x000fca00000000ff */
[----:B--2---:R0:W-:Y:S04]  /*d7f90*/  @P2 STG.E.U8 desc[UR10][R232.64], R2 ;  /* 0x00000002e8002986 */ /* 0x0041e8000c10110a */
[----:B0-----:R-:W2:Y:S01]  /*d7fa0*/  LDL.LU R232, [R1+0xc6c] ;  /* 0x000c6c0001e87983 */ /* 0x001ea20000300800 */
[----:B------:R-:W-:-:S03]  /*d7fb0*/  PRMT R2, R7, 0x7773, RZ ;  /* 0x0000777307027816 */ /* 0x000fc600000000ff */
[----:B------:R-:W2:Y:S01]  /*d7fc0*/  LDL.LU.64 R6, [R1+0x1880] ;  /* 0x0018800001067983 */ /* 0x000ea20000300a00 */
[C---:B------:R-:W-:Y:S02]  /*d7fd0*/  LOP3.LUT P6, RZ, R15.reuse, 0x2000, RZ, 0xc0, !PT ;  /* 0x000020000fff7812 */ /* 0x040fe400078cc0ff */
[----:B------:R-:W-:Y:S01]  /*d7fe0*/  LOP3.LUT R0, R0, 0xffff7fff, RZ, 0xc0, !PT ;  /* 0xffff7fff00007812 */ /* 0x000fe200078ec0ff */
[----:B------:R-:W2:Y:S01]  /*d7ff0*/  LDL.LU.64 R248, [R1+0x1888] ;  /* 0x0018880001f87983 */ /* 0x000ea20000300a00 */
[----:B------:R-:W-:-:S03]  /*d8000*/  LOP3.LUT P3, RZ, R15, 0x4, RZ, 0xc0, !PT ;  /* 0x000000040fff7812 */ /* 0x000fc6000786c0ff */
[----:B------:R-:W2:Y:S01]  /*d8010*/  LDL.LU.64 R246, [R1+0x1890] ;  /* 0x0018900001f67983 */ /* 0x000ea20000300a00 */
[----:B------:R-:W-:-:S03]  /*d8020*/  LOP3.LUT P4, RZ, R15, 0x8, RZ, 0xc0, !PT ;  /* 0x000000080fff7812 */ /* 0x000fc6000788c0ff */
[----:B------:R-:W2:Y:S02]  /*d8030*/  LDL.LU.64 R244, [R1+0x1898] ;  /* 0x0018980001f47983 */ /* 0x000ea40000300a00 */
[----:B------:R-:W-:Y:S02]  /*d8040*/  @P6 LOP3.LUT R0, R0, 0x8000, RZ, 0xfc, !PT ;  /* 0x0000800000006812 */ /* 0x000fe400078efcff */
[----:B------:R-:W-:Y:S02]  /*d8050*/  LOP3.LUT P6, RZ, R15, 0x1000, RZ, 0xc0, !PT ;  /* 0x000010000fff7812 */ /* 0x000fe400078cc0ff */
[----:B------:R-:W-:-:S11]  /*d8060*/  LOP3.LUT R0, R0, 0xfffeffff, RZ, 0xc0, !PT ;  /* 0xfffeffff00007812 */ /* 0x000fd600078ec0ff */
        /* <DEDUP_REMOVED lines=8> */
[----:B------:R-:W-:Y:S01]  /*d80f0*/  LOP3.LUT R0, R0, 0xfff7ffff, RZ, 0xc0, !PT ;  /* 0xfff7ffff00007812 */ /* 0x000fe200078ec0ff */
[----:B---3--:R4:W-:Y:S10]  /*d8100*/  @P3 STG.E.U8 desc[UR10][R236.64], R2 ;  /* 0x00000002ec003986 */ /* 0x0089f4000c10110a */
[----:B------:R-:W-:-:S02]  /*d8110*/  @P6 LOP3.LUT R0, R0, 0x80000, RZ, 0xfc, !PT ;  /* 0x0008000000006812 */ /* 0x000fc400078efcff */
[----:B------:R-:W-:Y:S02]  /*d8120*/  LOP3.LUT P6, RZ, R15, 0x100, RZ, 0xc0, !PT ;  /* 0x000001000fff7812 */ /* 0x000fe400078cc0ff */
[----:B------:R-:W-:-:S11]  /*d8130*/  LOP3.LUT R0, R0, 0xffefffff, RZ, 0xc0, !PT ;  /* 0xffefffff00007812 */ /* 0x000fd600078ec0ff */
[----:B------:R-:W-:Y:S02]  /*d8140*/  @P6 LOP3.LUT R0, R0, 0x100000, RZ, 0xfc, !PT ;  /* 0x0010000000006812 */ /* 0x000fe400078efcff */
[C---:B------:R-:W-:Y:S02]  /*d8150*/  LOP3.LUT P6, RZ, R15.reuse, 0x80, RZ, 0xc0, !PT ;  /* 0x000000800fff7812 */ /* 0x040fe400078cc0ff */
[----:B------:R-:W-:Y:S02]  /*d8160*/  LOP3.LUT R0, R0, 0xffdfffff, RZ, 0xc0, !PT ;  /* 0xffdfffff00007812 */ /* 0x000fe400078ec0ff */
[----:B------:R-:W-:-:S09]  /*d8170*/  LOP3.LUT P5, RZ, R15, 0x10, RZ, 0xc0, !PT ;  /* 0x000000100fff7812 */ /* 0x000fd200078ac0ff */
[----:B------:R-:W-:Y:S02]  /*d8180*/  @P6 LOP3.LUT R0, R0, 0x200000, RZ, 0xfc, !PT ;  /* 0x0020000000006812 */ /* 0x000fe400078efcff */
[----:B------:R-:W-:Y:S02]  /*d8190*/  LOP3.LUT P6, RZ, R15, 0x40, RZ, 0xc0, !PT ;  /* 0x000000400fff7812 */ /* 0x000fe400078cc0ff */
[----:B----4-:R-:W-:-:S05]  /*d81a0*/  PRMT R2, R229, 0x7770, RZ ;  /* 0x00007770e5027816 */ /* 0x010fca00000000ff */
[----:B------:R0:W-:Y:S04]  /*d81b0*/  @P4 STG.E.U8 desc[UR10][R226.64], R2 ;  /* 0x00000002e2004986 */ /* 0x0001e8000c10110a */
[----:B0-----:R-:W3:Y:S04]  /*d81c0*/  LDL.LU R226, [R1+0xc5c] ;  /* 0x000c5c0001e27983 */ /* 0x001ee80000300800 */
[----:B------:R-:W4:Y:S01]  /*d81d0*/  LDL.LU.64 R242, [R1+0x18a0] ;  /* 0x0018a00001f27983 */ /* 0x000f220000300a00 */
[----:B------:R-:W-:-:S03]  /*d81e0*/  LOP3.LUT R0, R0, 0xffbfffff, RZ, 0xc0, !PT ;  /* 0xffbfffff00007812 */ /* 0x000fc600078ec0ff */
[----:B------:R-:W4:Y:S01]  /*d81f0*/  LDL.LU.64 R240, [R1+0x18a8] ;  /* 0x0018a80001f07983 */ /* 0x000f220000300a00 */
[----:B------:R-:W-:Y:S02]  /*d8200*/  @P6 LOP3.LUT R0, R0, 0x400000, RZ, 0xfc, !PT ;  /* 0x0040000000006812 */ /* 0x000fe400078efcff */
[----:B------:R-:W-:Y:S01]  /*d8210*/  LOP3.LUT P6, RZ, R15, 0x20, RZ, 0xc0, !PT ;  /* 0x000000200fff7812 */ /* 0x000fe200078cc0ff */
[----:B------:R-:W4:Y:S01]  /*d8220*/  LDL.LU R227, [R1+0xc40] ;  /* 0x000c400001e37983 */ /* 0x000f220000300800 */
[----:B------:R-:W-:-:S03]  /*d8230*/  PRMT R2, R229, 0x7771, RZ ;  /* 0x00007771e5027816 */ /* 0x000fc600000000ff */
[----:B------:R-:W4:Y:S04]  /*d8240*/  LDL.LU.64 R238, [R1+0x18b0] ;  /* 0x0018b00001ee7983 */ /* 0x000f280000300a00 */
[----:B------:R0:W-:Y:S04]  /*d8250*/  @P5 STG.E.U8 desc[UR10][R234.64], R2 ;  /* 0x00000002ea005986 */ /* 0x0001e8000c10110a */
[----:B------:R-:W4:Y:S01]  /*d8260*/  LDL.LU.64 R236, [R1+0x18b8] ;  /* 0x0018b80001ec7983 */ /* 0x000f220000300a00 */
[----:B0-----:R-:W-:-:S03]  /*d8270*/  PRMT R2, R229, 0x7772, RZ ;  /* 0x00007772e5027816 */ /* 0x001fc600000000ff */
[----:B------:R-:W4:Y:S04]  /*d8280*/  LDL.LU.64 R234, [R1+0x18c0] ;  /* 0x0018c00001ea7983 */ /* 0x000f280000300a00 */
[----:B------:R0:W-:Y:S01]  /*d8290*/  @P6 STG.E.U8 desc[UR10][R230.64], R2 ;  /* 0x00000002e6006986 */ /* 0x0001e2000c10110a */
[C---:B------:R-:W-:Y:S02]  /*d82a0*/  LOP3.LUT P6, RZ, R0.reuse, 0x400000, RZ, 0xc0, !PT ;  /* 0x0040000000ff7812 */ /* 0x040fe400078cc0ff */
[----:B0-----:R-:W-:Y:S01]  /*d82b0*/  PRMT R2, R229, 0x7773, RZ ;  /* 0x00007773e5027816 */ /* 0x001fe200000000ff */
[----:B------:R-:W4:Y:S10]  /*d82c0*/  LDL.LU.64 R230, [R1+0x18c8] ;  /* 0x0018c80001e67983 */ /* 0x000f340000300a00 */
[----:B------:R0:W-:Y:S01]  /*d82d0*/  @P6 STG.E.U8 desc[UR10][R224.64], R2 ;  /* 0x00000002e0006986 */ /* 0x0001e2000c10110a */
[----:B------:R-:W-:-:S03]  /*d82e0*/  LOP3.LUT P6, RZ, R0, 0x200000, RZ, 0xc0, !PT ;  /* 0x0020000000ff7812 */ /* 0x000fc600078cc0ff */
[----:B------:R-:W4:Y:S04]  /*d82f0*/  LDL.LU.64 R228, [R1+0x18d0] ;  /* 0x0018d00001e47983 */ /* 0x000f280000300a00 */
[----:B0-----:R-:W4:Y:S04]  /*d8300*/  LDL.LU.64 R224, [R1+0x18d8] ;  /* 0x0018d80001e07983 */ /* 0x001f280000300a00 */
[----:B------:R-:W4:Y:S01]  /*d8310*/  LDL.LU R233, [R1+0xc30] ;  /* 0x000c300001e97983 */ /* 0x000f220000300800 */
[----:B--2---:R-:W-:-:S05]  /*d8320*/  PRMT R2, R232, 0x7770, RZ ;  /* 0x00007770e8027816 */ /* 0x004fca00000000ff */
[----:B------:R0:W-:Y:S04]  /*d8330*/  @P6 STG.E.U8 desc[UR10][R6.64], R2 ;  /* 0x0000000206006986 */ /* 0x0001e8000c10110a */
[----:B0-----:R-:W2:Y:S01]  /*d8340*/  LDL.LU.64 R6, [R1+0x18e0] ;  /* 0x0018e00001067983 */ /* 0x001ea20000300a00 */
[----:B------:R-:W-:Y:S02]  /*d8350*/  LOP3.LUT P6, RZ, R0, 0x100000, RZ, 0xc0, !PT ;  /* 0x0010000000ff7812 */ /* 0x000fe400078cc0ff */
[----:B------:R-:W-:-:S11]  /*d8360*/  PRMT R2, R232, 0x7771, RZ ;  /* 0x00007771e8027816 */ /* 0x000fd600000000ff */
        /* <DEDUP_REMOVED lines=8> */
[C---:B------:R-:W-:Y:S02]  /*d83f0*/  LOP3.LUT P0, RZ, R15.reuse, 0x4000, RZ, 0xc0, !PT ;  /* 0x000040000fff7812 */ /* 0x040fe4000780c0ff */
[C---:B------:R-:W-:Y:S02]  /*d8400*/  LOP3.LUT P1, RZ, R15.reuse, 0x8000, RZ, 0xc0, !PT ;  /* 0x000080000fff7812 */ /* 0x040fe4000782c0ff */
[C---:B------:R-:W-:Y:S02]  /*d8410*/  LOP3.LUT P2, RZ, R15.reuse, 0x10000, RZ, 0xc0, !PT ;  /* 0x000100000fff7812 */ /* 0x040fe4000784c0ff */
[C---:B------:R-:W-:Y:S02]  /*d8420*/  LOP3.LUT P3, RZ, R15.reuse, 0x20000, RZ, 0xc0, !PT ;  /* 0x000200000fff7812 */ /* 0x040fe4000786c0ff */
[----:B------:R-:W-:-:S02]  /*d8430*/  LOP3.LUT P4, RZ, R15, 0x40000, RZ, 0xc0, !PT ;  /* 0x000400000fff7812 */ /* 0x000fc4000788c0ff */
[----:B------:R-:W-:Y:S02]  /*d8440*/  LOP3.LUT P5, RZ, R15, 0x80000, RZ, 0xc0, !PT ;  /* 0x000800000fff7812 */ /* 0x000fe400078ac0ff */
[----:B---3--:R-:W-:-:S05]  /*d8450*/  PRMT R2, R226, 0x7770, RZ ;  /* 0x00007770e2027816 */ /* 0x008fca00000000ff */
[----:B----4-:R0:W-:Y:S01]  /*d8460*/  @P6 STG.E.U8 desc[UR10][R242.64], R2 ;  /* 0x00000002f2006986 */ /* 0x0101e2000c10110a */
[----:B------:R-:W-:Y:S02]  /*d8470*/  LOP3.LUT P6, RZ, R0, 0x10000, RZ, 0xc0, !PT ;  /* 0x0001000000ff7812 */ /* 0x000fe400078cc0ff */
[----:B0-----:R-:W-:-:S11]  /*d8480*/  PRMT R2, R226, 0x7771, RZ ;  /* 0x00007771e2027816 */ /* 0x001fd600000000ff */
[----:B------:R0:W-:Y:S01]  /*d8490*/  @P6 STG.E.U8 desc[UR10][R240.64], R2 ;  /* 0x00000002f0006986 */ /* 0x0001e2000c10110a */
[----:B------:R-:W-:Y:S02]  /*d84a0*/  LOP3.LUT P6, RZ, R0, 0x8000, RZ, 0xc0, !PT ;  /* 0x0000800000ff7812 */ /* 0x000fe400078cc0ff */
[----:B0-----:R-:W-:-:S11]  /*d84b0*/  PRMT R2, R226, 0x7772, RZ ;  /* 0x00007772e2027816 */ /* 0x001fd600000000ff */
[----:B------:R0:W-:Y:S02]  /*d84c0*/  @P6 STG.E.U8 desc[UR10][R238.64], R2 ;  /* 0x00000002ee006986 */ /* 0x0001e4000c10110a */
[----:B0-----:R-:W-:-:S05]  /*d84d0*/  PRMT R2, R226, 0x7773, RZ ;  /* 0x00007773e2027816 */ /* 0x001fca00000000ff */
        /* <DEDUP_REMOVED lines=10> */
[----:B--2---:R0:W-:Y:S04]  /*d8580*/  @P5 STG.E.U8 desc[UR10][R6.64], R2 ;  /* 0x0000000206005986 */ /* 0x0041e8000c10110a */
[----:B0-----:R-:W2:Y:S04]  /*d8590*/  LDL.LU.64 R6, [R1+0x18e8] ;  /* 0x0018e80001067983 */ /* 0x001ea80000300a00 */
[----:B------:R-:W3:Y:S04]  /*d85a0*/  LDL.LU.64 R234, [R1+0x18f0] ;  /* 0x0018f00001ea7983 */ /* 0x000ee80000300a00 */
[----:B------:R-:W4:Y:S04]  /*d85b0*/  LDL.LU.64 R224, [R1+0x18f8] ;  /* 0x0018f80001e07983 */ /* 0x000f280000300a00 */
[----:B------:R-:W4:Y:S04]  /*d85c0*/  LDL.LU.64 R230, [R1+0x1900] ;  /* 0x0019000001e67983 */ /* 0x000f280000300a00 */
[----:B------:R-:W4:Y:S04]  /*d85d0*/  LDL.LU.64 R228, [R1+0x1908] ;  /* 0x0019080001e47983 */ /* 0x000f280000300a00 */
[----:B------:R-:W4:Y:S04]  /*d85e0*/  LDL.LU.64 R226, [R1+0x1910] ;  /* 0x0019100001e27983 */ /* 0x000f280000300a00 */
[----:B------:R-:W4:Y:S01]  /*d85f0*/  LDL.LU R242, [R1+0xc44] ;  /* 0x000c440001f27983 */ /* 0x000f220000300800 */
[----:B------:R-:W-:-:S02]  /*d8600*/  LOP3.LUT P2, RZ, R15, 0x100000, RZ, 0xc0, !PT ;  /* 0x001000000fff7812 */ /* 0x000fc4000784c0ff */
[----:B------:R-:W-:Y:S02]  /*d8610*/  PRMT R2, R233, 0x7771, RZ ;  /* 0x00007771e9027816 */ /* 0x000fe400000000ff */
        /* <DEDUP_REMOVED lines=12> */
[----:B------:R-:W-:Y:S01]  /*d86e0*/  LOP3.LUT P6, RZ, R15, 0x10000000, RZ, 0xc0, !PT ;  /* 0x100000000fff7812 */ /* 0x000fe200078cc0ff */
[----:B--2---:R0:W-:Y:S04]  /*d86f0*/  @P2 STG.E.U8 desc[UR10][R6.64], R2 ;  /* 0x0000000206002986 */ /* 0x0041e8000c10110a */
[----:B0-----:R-:W2:Y:S04]  /*d8700*/  LDL.LU.64 R6, [R1+0x1918] ;  /* 0x0019180001067983 */ /* 0x001ea80000300a00 */
[----:B------:R-:W2:Y:S04]  /*d8710*/  LDL.LU R243, [R1+0xc34] ;  /* 0x000c340001f37983 */ /* 0x000ea80000300800 */
[----:B------:R-:W2:Y:S01]  /*d8720*/  LDL.LU.64 R248, [R1+0x1920] ;  /* 0x0019200001f87983 */ /* 0x000ea20000300a00 */
[----:B------:R-:W-:-:S03]  /*d8730*/  LOP3.LUT R0, R0, 0xfffff7ff, RZ, 0xc0, !PT ;  /* 0xfffff7ff00007812 */ /* 0x000fc600078ec0ff */
[----:B------:R-:W2:Y:S01]  /*d8740*/  LDL.LU.64 R246, [R1+0x1928] ;  /* 0x0019280001f67983 */ /* 0x000ea20000300a00 */
[----:B------:R-:W-:Y:S02]  /*d8750*/  @P6 LOP3.LUT R0, R0, 0x800, RZ, 0xfc, !PT ;  /* 0x0000080000006812 */ /* 0x000fe400078efcff */
[C---:B------:R-:W-:Y:S01]  /*d8760*/  LOP3.LUT P6, RZ, R15.reuse, 0x8000000, RZ, 0xc0, !PT ;  /* 0x080000000fff7812 */ /* 0x040fe200078cc0ff */
[----:B------:R-:W2:Y:S01]  /*d8770*/  LDL.LU.64 R244, [R1+0x1930] ;  /* 0x0019300001f47983 */ /* 0x000ea20000300a00 */
[C---:B------:R-:W-:Y:S02]  /*d8780*/  LOP3.LUT P3, RZ, R15.reuse, 0x200000, RZ, 0xc0, !PT ;  /* 0x002000000fff7812 */ /* 0x040fe4000786c0ff */
[----:B------:R-:W-:Y:S01]  /*d8790*/  LOP3.LUT R0, R0, 0xffffefff, RZ, 0xc0, !PT ;  /* 0xffffefff00007812 */ /* 0x000fe200078ec0ff */
[----:B------:R-:W2:Y:S01]  /*d87a0*/  LDL.LU.64 R240, [R1+0x1938] ;  /* 0x0019380001f07983 */ /* 0x000ea20000300a00 */
[----:B------:R-:W-:Y:S02]  /*d87b0*/  LOP3.LUT P4, RZ, R15, 0x400000, RZ, 0xc0, !PT ;  /* 0x004000000fff7812 */ /* 0x000fe4000788c0ff */
[----:B------:R-:W-:-:S05]  /*d87c0*/  PRMT R2, R233, 0x7772, RZ ;  /* 0x00007772e9027816 */ /* 0x000fca00000000ff */
[----:B------:R-:W-:Y:S02]  /*d87d0*/  @P6 LOP3.LUT R0, R0, 0x1000, RZ, 0xfc, !PT ;  /* 0x0000100000006812 */ /* 0x000fe400078efcff */
[----:B------:R-:W-:Y:S01]  /*d87e0*/  LOP3.LUT P6, RZ, R15, 0x4000000, RZ, 0xc0, !PT ;  /* 0x040000000fff7812 */ /* 0x000fe200078cc0ff */
[----:B---3--:R0:W-:Y:S01]  /*d87f0*/  @P3 STG.E.U8 desc[UR10][R234.64], R2 ;  /* 0x00000002ea003986 */ /* 0x0081e2000c10110a */
[----:B------:R-:W-:Y:S02]  /*d8800*/  LOP3.LUT R0, R0, 0xffffdfff, RZ, 0xc0, !PT ;  /* 0xffffdfff00007812 */ /* 0x000fe400078ec0ff */
[----:B0-----:R-:W-:-:S09]  /*d8810*/  PRMT R2, R233, 0x7773, RZ ;  /* 0x00007773e9027816 */ /* 0x001fd200000000ff */
[----:B------:R-:W-:Y:S02]  /*d8820*/  @P6 LOP3.LUT R0, R0, 0x2000, RZ, 0xfc, !PT ;  /* 0x0000200000006812 */ /* 0x000fe400078efcff */
[C---:B------:R-:W-:Y:S01]  /*d8830*/  LOP3.LUT P6, RZ, R15.reuse, 0x2000000, RZ, 0xc0, !PT ;  /* 0x020000000fff7812 */ /* 0x040fe200078cc0ff */
[----:B----4-:R0:W-:Y:S01]  /*d8840*/  @P4 STG.E.U8 desc[UR10][R224.64], R2 ;  /* 0x00000002e0004986 */ /* 0x0101e2000c10110a */
[----:B------:R-:W-:Y:S02]  /*d8850*/  LOP3.LUT P5, RZ, R15, 0x800000, RZ, 0xc0, !PT ;  /* 0x008000000fff7812 */ /* 0x000fe400078ac0ff */
[----:B------:R-:W-:Y:S01]  /*d8860*/  LOP3.LUT R0, R0, 0xffffbfff, RZ, 0xc0, !PT ;  /* 0xffffbfff00007812 */ /* 0x000fe200078ec0ff */
[----:B0-----:R-:W3:Y:S04]  /*d8870*/  LDL.LU R224, [R1+0xc48] ;  /* 0x000c480001e07983 */ /* 0x001ee80000300800 */
[----:B------:R-:W4:Y:S04]  /*d8880*/  LDL.LU.64 R238, [R1+0x1940] ;  /* 0x0019400001ee7983 */ /* 0x000f280000300a00 */
[----:B------:R-:W-:-:S02]  /*d8890*/  @P6 LOP3.LUT R0, R0, 0x4000, RZ, 0xfc, !PT ;  /* 0x0000400000006812 */ /* 0x000fc400078efcff */
[----:B------:R-:W-:Y:S01]  /*d88a0*/  LOP3.LUT P6, RZ, R15, 0x1000000, RZ, 0xc0, !PT ;  /* 0x010000000fff7812 */ /* 0x000fe200078cc0ff */
[----:B------:R-:W4:Y:S01]  /*d88b0*/  LDL.LU.64 R236, [R1+0x1948] ;  /* 0x0019480001ec7983 */ /* 0x000f220000300a00 */
[----:B------:R-:W-:-:S03]  /*d88c0*/  PRMT R2, R242, 0x7770, RZ ;  /* 0x00007770f2027816 */ /* 0x000fc600000000ff */
[----:B------:R-:W4:Y:S04]  /*d88d0*/  LDL.LU R225, [R1+0xc38] ;  /* 0x000c380001e17983 */ /* 0x000f280000300800 */
[----:B------:R0:W-:Y:S04]  /*d88e0*/  @P5 STG.E.U8 desc[UR10][R230.64], R2 ;  /* 0x00000002e6005986 */ /* 0x0001e8000c10110a */
[----:B------:R-:W4:Y:S04]  /*d88f0*/  LDL.LU.64 R234, [R1+0x1950] ;  /* 0x0019500001ea7983 */ /* 0x000f280000300a00 */
[----:B------:R-:W4:Y:S01]  /*d8900*/  LDL.LU.64 R232, [R1+0x1958] ;  /* 0x0019580001e87983 */ /* 0x000f220000300a00 */
[----:B0-----:R-:W-:-:S03]  /*d8910*/  PRMT R2, R242, 0x7771, RZ ;  /* 0x00007771f2027816 */ /* 0x001fc600000000ff */
[----:B------:R-:W4:Y:S04]  /*d8920*/  LDL.LU.64 R230, [R1+0x1960] ;  /* 0x0019600001e67983 */ /* 0x000f280000300a00 */
[----:B------:R0:W-:Y:S01]  /*d8930*/  @P6 STG.E.U8 desc[UR10][R228.64], R2 ;  /* 0x00000002e4006986 */ /* 0x0001e2000c10110a */
[----:B------:R-:W-:Y:S02]  /*d8940*/  LOP3.LUT P6, RZ, R0, 0x4000, RZ, 0xc0, !PT ;  /* 0x0000400000ff7812 */ /* 0x000fe400078cc0ff */
[----:B0-----:R-:W-:Y:S01]  /*d8950*/  PRMT R2, R242, 0x7772, RZ ;  /* 0x00007772f2027816 */ /* 0x001fe200000000ff */
[----:B------:R-:W4:Y:S10]  /*d8960*/  LDL.LU.64 R228, [R1+0x1968] ;  /* 0x0019680001e47983 */ /* 0x000f340000300a00 */
[----:B------:R0:W-:Y:S01]  /*d8970*/  @P6 STG.E.U8 desc[UR10][R226.64], R2 ;  /* 0x00000002e2006986 */ /* 0x0001e2000c10110a */
[----:B------:R-:W-:-:S03]  /*d8980*/  LOP3.LUT P6, RZ, R0, 0x2000, RZ, 0xc0, !PT ;  /* 0x0000200000ff7812 */ /* 0x000fc600078cc0ff */
[----:B0-----:R-:W4:Y:S01]  /*d8990*/  LDL.LU.64 R226, [R1+0x1970] ;  /* 0x0019700001e27983 */ /* 0x001f220000300a00 */
[----:B------:R-:W-:-:S09]  /*d89a0*/  PRMT R2, R242, 0x7773, RZ ;  /* 0x00007773f2027816 */ /* 0x000fd200000000ff */
[----:B--2---:R0:W-:Y:S04]  /*d89b0*/  @P6 STG.E.U8 desc[UR10][R6.64], R2 ;  /* 0x0000000206006986 */ /* 0x0041e8000c10110a */
        /* <DEDUP_REMOVED lines=14> */
[----:B---3--:R-:W-:-:S11]  /*d8aa0*/  PRMT R2, R224, 0x7770, RZ ;  /* 0x00007770e0027816 */ /* 0x008fd600000000ff */
[----:B----4-:R0:W-:Y:S01]  /*d8ab0*/  @P6 STG.E.U8 desc[UR10][R238.64], R2 ;  /* 0x00000002ee006986 */ /* 0x0101e2000c10110a */
[----:B------:R-:W-:Y:S02]  /*d8ac0*/  LOP3.LUT P6, RZ, R0, 0x80, RZ, 0xc0, !PT ;  /* 0x0000008000ff7812 */ /* 0x000fe400078cc0ff */
[C---:B------:R-:W-:Y:S02]  /*d8ad0*/  LOP3.LUT P0, RZ, R16.reuse, 0x2, RZ, 0xc0, !PT ;  /* 0x0000000210ff7812 */ /* 0x040fe4000780c0ff */
[----:B------:R-:W-:Y:S02]  /*d8ae0*/  LOP3.LUT P1, RZ, R16, 0x4, RZ, 0xc0, !PT ;  /* 0x0000000410ff7812 */ /* 0x000fe4000782c0ff */
[----:B0-----:R-:W-:-:S07]  /*d8af0*/  PRMT R2, R224, 0x7771, RZ ;  /* 0x00007771e0027816 */ /* 0x001fce00000000ff */
[----:B------:R0:W-:Y:S01]  /*d8b00*/  @P6 STG.E.U8 desc[UR10][R236.64], R2 ;  /* 0x00000002ec006986 */ /* 0x0001e2000c10110a */
[----:B------:R-:W-:Y:S02]  /*d8b10*/  LOP3.LUT P2, RZ, R16, 0x8, RZ, 0xc0, !PT ;  /* 0x0000000810ff7812 */ /* 0x000fe4000784c0ff */
[----:B0-----:R-:W-:-:S05]  /*d8b20*/  PRMT R2, R224, 0x7772, RZ ;  /* 0x00007772e0027816 */ /* 0x001fca00000000ff */
        /* <DEDUP_REMOVED lines=9> */
[----:B------:R0:W-:Y:S02]  /*d8bc0*/  @P3 STG.E.U8 desc[UR10][R228.64], R2 ;  /* 0x00000002e4003986 */ /* 0x0001e4000c10110a */
[----:B0-----:R-:W-:-:S05]  /*d8bd0*/  PRMT R2, R225, 0x7772, RZ ;  /* 0x00007772e1027816 */ /* 0x001fca00000000ff */
[----:B------:R0:W-:Y:S02]  /*d8be0*/  @P4 STG.E.U8 desc[UR10][R226.64], R2 ;  /* 0x00000002e2004986 */ /* 0x0001e4000c10110a */
[----:B0-----:R-:W-:Y:S02]  /*d8bf0*/  PRMT R2, R225, 0x7773, RZ ;  /* 0x00007773e1027816 */ /* 0x001fe400000000ff */
[----:B------:R-:W3:Y:S04]  /*d8c00*/  LDL.LU.64 R226, [R1+0x1980] ;  /* 0x0019800001e27983 */ /* 0x000ee80000300a00 */
[----:B--2---:R0:W-:Y:S04]  /*d8c10*/  @P5 STG.E.U8 desc[UR10][R6.64], R2 ;  /* 0x0000000206005986 */ /* 0x0041e8000c10110a */
[----:B0-----:R-:W2:Y:S04]  /*d8c20*/  LDL.LU.64 R6, [R1+0x1988] ;  /* 0x0019880001067983 */ /* 0x001ea80000300a00 */
[----:B------:R-:W4:Y:S04]  /*d8c30*/  LDL.LU.64 R234, [R1+0x1990] ;  /* 0x0019900001ea7983 */ /* 0x000f280000300a00 */
[----:B------:R-:W3:Y:S04]  /*d8c40*/  LDL.LU R233, [R1+0xc4c] ;  /* 0x000c4c0001e97983 */ /* 0x000ee80000300800 */
[----:B------:R-:W4:Y:S04]  /*d8c50*/  LDL.LU.64 R224, [R1+0x1998] ;  /* 0x0019980001e07983 */ /* 0x000f280000300a00 */
[----:B------:R-:W4:Y:S04]  /*d8c60*/  LDL.LU.64 R230, [R1+0x19a0] ;  /* 0x0019a00001e67983 */ /* 0x000f280000300a00 */
[----:B------:R-:W4:Y:S04]  /*d8c70*/  LDL.LU.64 R228, [R1+0x19a8] ;  /* 0x0019a80001e47983 */ /* 0x000f280000300a00 */
[----:B------:R-:W4:Y:S01]  /*d8c80*/  LDL.LU R242, [R1+0xc3c] ;  /* 0x000c3c0001f27983 */ /* 0x000f220000300800 */
[----:B------:R-:W-:-:S02]  /*d8c90*/  LOP3.LUT P2, RZ, R16, 0x80, RZ, 0xc0, !PT ;  /* 0x0000008010ff7812 */ /* 0x000fc4000784c0ff */
[----:B------:R-:W-:Y:S02]  /*d8ca0*/  LOP3.LUT P6, RZ, R16, 0x80000, RZ, 0xc0, !PT ;  /* 0x0008000010ff7812 */ /* 0x000fe400078cc0ff */
[----:B------:R-:W-:-:S11]  /*d8cb0*/  LOP3.LUT R15, R15, 0x7fffffff, RZ, 0xc0, !PT ;  /* 0x7fffffff0f0f7812 */ /* 0x000fd600078ec0ff */
[----:B------:R-:W-:Y:S02]  /*d8cc0*/  @P6 LOP3.LUT R15, R15, 0x80000000, RZ, 0xfc, !PT ;  /* 0x800000000f0f6812 */ /* 0x000fe400078efcff */
[----:B------:R-:W-:Y:S02]  /*d8cd0*/  LOP3.LUT P6, RZ, R16, 0x40000, RZ, 0xc0, !PT ;  /* 0x0004000010ff7812 */ /* 0x000fe400078cc0ff */
[----:B------:R-:W-:Y:S02]  /*d8ce0*/  LOP3.LUT R0, R0, 0xfffffffe, RZ, 0xc0, !PT ;  /* 0xfffffffe00007812 */ /* 0x000fe400078ec0ff */
[----:B------:R-:W-:-:S09]  /*d8cf0*/  LOP3.LUT P3, RZ, R16, 0x100, RZ, 0xc0, !PT ;  /* 0x0000010010ff7812 */ /* 0x000fd2000786c0ff */
        /* <DEDUP_REMOVED lines=8> */
[----:B------:R-:W-:Y:S02]  /*d8d80*/  LOP3.LUT R0, R0, 0xfffffff7, RZ, 0xc0, !PT ;  /* 0xfffffff700007812 */ /* 0x000fe400078ec0ff */
[----:B---3--:R-:W-:-:S05]  /*d8d90*/  PRMT R2, R233, 0x7770, RZ ;  /* 0x00007770e9027816 */ /* 0x008fca00000000ff */
[----:B------:R0:W-:Y:S04]  /*d8da0*/  @P2 STG.E.U8 desc[UR10][R226.64], R2 ;  /* 0x00000002e2002986 */ /* 0x0001e8000c10110a */
[----:B0-----:R-:W3:Y:S01]  /*d8db0*/  LDL.LU.64 R226, [R1+0x19b0] ;  /* 0x0019b00001e27983 */ /* 0x001ee20000300a00 */
[----:B------:R-:W-:-:S05]  /*d8dc0*/  PRMT R2, R233, 0x7771, RZ ;  /* 0x00007771e9027816 */ /* 0x000fca00000000ff */
[----:B--2---:R0:W-:Y:S04]  /*d8dd0*/  @P3 STG.E.U8 desc[UR10][R6.64], R2 ;  /* 0x0000000206003986 */ /* 0x0041e8000c10110a */
[----:B0-----:R-:W2:Y:S04]  /*d8de0*/  LDL.LU.64 R6, [R1+0x19b8] ;  /* 0x0019b80001067983 */ /* 0x001ea80000300a00 */
[----:B------:R-:W2:Y:S04]  /*d8df0*/  LDL.LU.64 R248, [R1+0x19c0] ;  /* 0x0019c00001f87983 */ /* 0x000ea80000300a00 */
[----:B------:R-:W2:Y:S01]  /*d8e00*/  LDL.LU R243, [R1+0xc20] ;  /* 0x000c200001f37983 */ /* 0x000ea20000300800 */
[----:B------:R-:W-:-:S02]  /*d8e10*/  @P6 LOP3.LUT R0, R0, 0x8, RZ, 0xfc, !PT ;  /* 0x0000000800006812 */ /* 0x000fc400078efcff */
[----:B------:R-:W-:Y:S01]  /*d8e20*/  LOP3.LUT P6, RZ, R16, 0x4000, RZ, 0xc0, !PT ;  /* 0x0000400010ff7812 */ /* 0x000fe200078cc0ff */
[----:B------:R-:W2:Y:S01]  /*d8e30*/  LDL.LU.64 R246, [R1+0x19c8] ;  /* 0x0019c80001f67983 */ /* 0x000ea20000300a00 */
[----:B------:R-:W-:-:S03]  /*d8e40*/  LOP3.LUT R0, R0, 0xffffffef, RZ, 0xc0, !PT ;  /* 0xffffffef00007812 */ /* 0x000fc600078ec0ff */
[----:B------:R-:W2:Y:S01]  /*d8e50*/  LDL.LU.64 R244, [R1+0x19d0] ;  /* 0x0019d00001f47983 */ /* 0x000ea20000300a00 */
[C---:B------:R-:W-:Y:S02]  /*d8e60*/  LOP3.LUT P4, RZ, R16.reuse, 0x200, RZ, 0xc0, !PT ;  /* 0x0000020010ff7812 */ /* 0x040fe4000788c0ff */
[----:B------:R-:W-:Y:S01]  /*d8e70*/  LOP3.LUT P5, RZ, R16, 0x400, RZ, 0xc0, !PT ;  /* 0x0000040010ff7812 */ /* 0x000fe200078ac0ff */
[----:B------:R-:W2:Y:S04]  /*d8e80*/  LDL.LU.64 R240, [R1+0x19d8] ;  /* 0x0019d80001f07983 */ /* 0x000ea80000300a00 */
[----:B------:R-:W-:Y:S02]  /*d8e90*/  @P6 LOP3.LUT R0, R0, 0x10, RZ, 0xfc, !PT ;  /* 0x0000001000006812 */ /* 0x000fe400078efcff */
[----:B------:R-:W-:-:S02]  /*d8ea0*/  LOP3.LUT P6, RZ, R16, 0x2000, RZ, 0xc0, !PT ;  /* 0x0000200010ff7812 */ /* 0x000fc400078cc0ff */
[----:B------:R-:W-:Y:S02]  /*d8eb0*/  LOP3.LUT R0, R0, 0xffffffdf, RZ, 0xc0, !PT ;  /* 0xffffffdf00007812 */ /* 0x000fe400078ec0ff */
[----:B------:R-:W-:-:S09]  /*d8ec0*/  PRMT R2, R233, 0x7772, RZ ;  /* 0x00007772e9027816 */ /* 0x000fd200000000ff */
[----:B------:R-:W-:Y:S02]  /*d8ed0*/  @P6 LOP3.LUT R0, R0, 0x20, RZ, 0xfc, !PT ;  /* 0x0000002000006812 */ /* 0x000fe400078efcff */
[----:B------:R-:W-:Y:S01]  /*d8ee0*/  LOP3.LUT P6, RZ, R16, 0x1000, RZ, 0xc0, !PT ;  /* 0x0000100010ff7812 */ /* 0x000fe200078cc0ff */
[----:B----4-:R0:W-:Y:S01]  /*d8ef0*/  @P4 STG.E.U8 desc[UR10][R234.64], R2 ;  /* 0x00000002ea004986 */ /* 0x0101e2000c10110a */
[----:B------:R-:W-:Y:S02]  /*d8f00*/  LOP3.LUT R0, R0, 0xffffffbf, RZ, 0xc0, !PT ;  /* 0xffffffbf00007812 */ /* 0x000fe400078ec0ff */
[----:B0-----:R-:W-:-:S09]  /*d8f10*/  PRMT R2, R233, 0x7773, RZ ;  /* 0x00007773e9027816 */ /* 0x001fd200000000ff */
[----:B------:R-:W-:Y:S02]  /*d8f20*/  @P6 LOP3.LUT R0, R0, 0x40, RZ, 0xfc, !PT ;  /* 0x0000004000006812 */ /* 0x000fe400078efcff */
[----:B------:R-:W-:Y:S01]  /*d8f30*/  LOP3.LUT P6, RZ, R16, 0x800, RZ, 0xc0, !PT ;  /* 0x0000080010ff7812 */ /* 0x000fe200078cc0ff */
[----:B------:R0:W-:Y:S04]  /*d8f40*/  @P5 STG.E.U8 desc[UR10][R224.64], R2 ;  /* 0x00000002e0005986 */ /* 0x0001e8000c10110a */
[----:B0-----:R-:W4:Y:S01]  /*d8f50*/  LDL.LU R225, [R1+0xc10] ;  /* 0x000c100001e17983 */ /* 0x001f220000300800 */
[----:B------:R-:W-:-:S03]  /*d8f60*/  PRMT R2, R242, 0x7770, RZ ;  /* 0x00007770f2027816 */ /* 0x000fc600000000ff */
[----:B------:R-:W4:Y:S04]  /*d8f70*/  LDL.LU.64 R238, [R1+0x19e0] ;  /* 0x0019e00001ee7983 */ /* 0x000f280000300a00 */
[----:B------:R-:W4:Y:S04]  /*d8f80*/  LDL.LU.64 R236, [R1+0x19e8] ;  /* 0x0019e80001ec7983 */ /* 0x000f280000300a00 */
[----:B------:R0:W-:Y:S01]  /*d8f90*/  @P6 STG.E.U8 desc[UR10][R230.64], R2 ;  /* 0x00000002e6006986 */ /* 0x0001e2000c10110a */
[----:B------:R-:W-:-:S03]  /*d8fa0*/  LOP3.LUT P6, RZ, R0, 0x40, RZ, 0xc0, !PT ;  /* 0x0000004000ff7812 */ /* 0x000fc600078cc0ff */
[----:B------:R-:W4:Y:S04]  /*d8fb0*/  LDL.LU.64 R234, [R1+0x19f0] ;  /* 0x0019f00001ea7983 */ /* 0x000f280000300a00 */
[----:B------:R-:W4:Y:S01]  /*d8fc0*/  LDL.LU.64 R232, [R1+0x19f8] ;  /* 0x0019f80001e87983 */ /* 0x000f220000300a00 */
[----:B0-----:R-:W-:-:S03]  /*d8fd0*/  PRMT R2, R242, 0x7771, RZ ;  /* 0x00007771f2027816 */ /* 0x001fc600000000ff */
[----:B------:R-:W4:Y:S04]  /*d8fe0*/  LDL.LU R224, [R1+0xc24] ;  /* 0x000c240001e07983 */ /* 0x000f280000300800 */
[----:B------:R0:W-:Y:S01]  /*d8ff0*/  @P6 STG.E.U8 desc[UR10][R228.64], R2 ;  /* 0x00000002e4006986 */ /* 0x0001e2000c10110a */
[----:B------:R-:W-:-:S03]  /*d9000*/  LOP3.LUT P6, RZ, R0, 0x20, RZ, 0xc0, !PT ;  /* 0x0000002000ff7812 */ /* 0x000fc600078cc0ff */
[----:B------:R-:W4:Y:S04]  /*d9010*/  LDL.LU.64 R230, [R1+0x1a00] ;  /* 0x001a000001e67983 */ /* 0x000f280000300a00 */
[----:B0-----:R-:W4:Y:S01]  /*d9020*/  LDL.LU.64 R228, [R1+0x1a08] ;  /* 0x001a080001e47983 */ /* 0x001f220000300a00 */
[----:B------:R-:W-:-:S05]  /*d9030*/  PRMT R2, R242, 0x7772, RZ ;  /* 0x00007772f2027816 */ /* 0x000fca00000000ff */
[----:B---3--:R0:W-:Y:S04]  /*d9040*/  @P6 STG.E.U8 desc[UR10][R226.64], R2 ;  /* 0x00000002e2006986 */ /* 0x0081e8000c10110a */
[----:B0-----:R-:W3:Y:S01]  /*d9050*/  LDL.LU.64 R226, [R1+0x1a10] ;  /* 0x001a100001e27983 */ /* 0x001ee20000300a00 */
[----:B------:R-:W-:Y:S02]  /*d9060*/  LOP3.LUT P6, RZ, R0, 0x10, RZ, 0xc0, !PT ;  /* 0x0000001000ff7812 */ /* 0x000fe400078cc0ff */
[----:B------:R-:W-:-:S11]  /*d9070*/  PRMT R2, R242, 0x7773, RZ ;  /* 0x00007773f2027816 */ /* 0x000fd600000000ff */
[----:B--2---:R0:W-:Y:S01]  /*d9080*/  @P6 STG.E.U8 desc[UR10][R6.64], R2 ;  /* 0x0000000206006986 */ /* 0x0041e2000c10110a */
[C---:B------:R-:W-:Y:S02]  /*d9090*/  LOP3.LUT P6, RZ, R0.reuse, 0x8, RZ, 0xc0, !PT ;  /* 0x0000000800ff7812 */ /* 0x040fe400078cc0ff */
[----:B0-----:R-:W-:Y:S01]  /*d90a0*/  PRMT R2, R243, 0x7770, RZ ;  /* 0x00007770f3027816 */ /* 0x001fe200000000ff */
[----:B------:R-:W2:Y:S10]  /*d90b0*/  LDL.LU.64 R6, [R1+0x52a8] ;  /* 0x0052a80001067983 */ /* 0x000eb40000300a00 */
[----:B------:R0:W-:Y:S01]  /*d90c0*/  @P6 STG.E.U8 desc[UR10][R248.64], R2 ;  /* 0x00000002f8006986 */ /* 0x0001e2000c10110a */
[----:B------:R-:W-:-:S02]  /*d90d0*/  LOP3.LUT P6, RZ, R0, 0x4, RZ, 0xc0, !PT ;  /* 0x0000000400ff7812 */ /* 0x000fc400078cc0ff */
[----:B0-----:R-:W-:-:S11]  /*d90e0*/  PRMT R2, R243, 0x7771, RZ ;  /* 0x00007771f3027816 */ /* 0x001fd600000000ff */
[----:B------:R0:W-:Y:S01]  /*d90f0*/  @P6 STG.E.U8 desc[UR10][R246.64], R2 ;  /* 0x00000002f6006986 */ /* 0x0001e2000c10110a */
[----:B------:R-:W-:Y:S02]  /*d9100*/  LOP3.LUT P6, RZ, R0, 0x2, RZ, 0xc0, !PT ;  /* 0x0000000200ff7812 */ /* 0x000fe400078cc0ff */
[----:B0-----:R-:W-:-:S11]  /*d9110*/  PRMT R2, R243, 0x7772, RZ ;  /* 0x00007772f3027816 */ /* 0x001fd600000000ff */
[----:B------:R-:W-:Y:S01]  /*d9120*/  @P6 STG.E.U8 desc[UR10][R244.64], R2 ;  /* 0x00000002f4006986 */ /* 0x000fe2000c10110a */
[----:B------:R-:W-:Y:S02]  /*d9130*/  LOP3.LUT P6, RZ, R0, 0x1, RZ, 0xc0, !PT ;  /* 0x0000000100ff7812 */ /* 0x000fe400078cc0ff */
[----:B------:R-:W-:Y:S02]  /*d9140*/  PRMT R0, R243, 0x7773, RZ ;  /* 0x00007773f3007816 */ /* 0x000fe400000000ff */
[----:B------:R-:W-:-:S09]  /*d9150*/  LOP3.LUT P0, RZ, R16, 0x100000, RZ, 0xc0, !PT ;  /* 0x0010000010ff7812 */ /* 0x000fd2000780c0ff */
[----:B------:R4:W-:Y:S01]  /*d9160*/  @P6 STG.E.U8 desc[UR10][R240.64], R0 ;  /* 0x00000000f0006986 */ /* 0x0009e2000c10110a */
[----:B------:R-:W-:Y:S02]  /*d9170*/  LOP3.LUT P6, RZ, R15, 0x80000000, RZ, 0xc0, !PT ;  /* 0x800000000fff7812 */ /* 0x000fe400078cc0ff */
[----:B------:R-:W-:Y:S02]  /*d9180*/  LOP3.LUT P1, RZ, R16, 0x200000, RZ, 0xc0, !PT ;  /* 0x0020000010ff7812 */ /* 0x000fe4000782c0ff */
[----:B----4-:R-:W-:-:S09]  /*d9190*/  PRMT R0, R225, 0x7770, RZ ;  /* 0x00007770e1007816 */ /* 0x010fd200000000ff */
        /* <DEDUP_REMOVED lines=15> */
[----:B0-----:R-:W-:-:S05]  /*d9290*/  PRMT R0, R224, 0x7772, RZ ;  /* 0x00007772e0007816 */ /* 0x001fca00000000ff */
[----:B---3--:R0:W-:Y:S04]  /*d92a0*/  @P5 STG.E.U8 desc[UR10][R226.64], R0 ;  /* 0x00000000e2005986 */ /* 0x0081e8000c10110a */
[----:B0-----:R-:W3:Y:S04]  /*d92b0*/  LDL.LU.64 R226, [R1+0x1a18] ;  /* 0x001a180001e27983 */ /* 0x001ee80000300a00 */
[----:B------:R-:W4:Y:S04]  /*d92c0*/  LDL.LU.64 R236, [R1+0x1a20] ;  /* 0x001a200001ec7983 */ /* 0x000f280000300a00 */
[----:B------:R-:W2:Y:S04]  /*d92d0*/  LDL.LU.64 R234, [R1+0x1a28] ;  /* 0x001a280001ea7983 */ /* 0x000ea80000300a00 */
[----:B------:R-:W2:Y:S04]  /*d92e0*/  LDL.LU.64 R232, [R1+0x1a30] ;  /* 0x001a300001e87983 */ /* 0x000ea80000300a00 */
[----:B------:R-:W4:Y:S04]  /*d92f0*/  LDL.LU R225, [R1+0xc14] ;  /* 0x000c140001e17983 */ /* 0x000f280000300800 */
[----:B------:R-:W2:Y:S04]  /*d9300*/  LDL.LU.64 R230, [R1+0x1a38] ;  /* 0x001a380001e67983 */ /* 0x000ea80000300a00 */
[----:B------:R-:W2:Y:S01]  /*d9310*/  LDL.LU R240, [R1+0xc28] ;  /* 0x000c280001f07983 */ /* 0x000ea20000300800 */
[----:B------:R-:W-:-:S03]  /*d9320*/  LOP3.LUT P2, RZ, R16, 0x4000000, RZ, 0xc0, !PT ;  /* 0x0400000010ff7812 */ /* 0x000fc6000784c0ff */
[----:B------:R-:W2:Y:S01]  /*d9330*/  LDL.LU.64 R228, [R1+0x1a40] ;  /* 0x001a400001e47983 */ /* 0x000ea20000300a00 */
[----:B------:R-:W-:Y:S02]  /*d9340*/  PRMT R0, R224, 0x7773, RZ ;  /* 0x00007773e0007816 */ /* 0x000fe400000000ff */
[C---:B------:R-:W-:Y:S02]  /*d9350*/  LOP3.LUT P3, RZ, R16.reuse, 0x8000000, RZ, 0xc0, !PT ;  /* 0x0800000010ff7812 */ /* 0x040fe4000786c0ff */
[----:B------:R-:W-:Y:S02]  /*d9360*/  LOP3.LUT P4, RZ, R16, 0x10000000, RZ, 0xc0, !PT ;  /* 0x1000000010ff7812 */ /* 0x000fe4000788c0ff */
        /* <DEDUP_REMOVED lines=13> */
[----:B---3--:R0:W-:Y:S04]  /*d9440*/  @P2 STG.E.U8 desc[UR10][R226.64], R0 ;  /* 0x00000000e2002986 */ /* 0x0081e8000c10110a */
[----:B0-----:R-:W3:Y:S04]  /*d9450*/  LDL.LU.64 R226, [R1+0x1a48] ;  /* 0x001a480001e27983 */ /* 0x001ee80000300a00 */
[----:B------:R-:W3:Y:S04]  /*d9460*/  LDL.LU.64 R248, [R1+0x1a50] ;  /* 0x001a500001f87983 */ /* 0x000ee80000300a00 */
[----:B------:R-:W3:Y:S04]  /*d9470*/  LDL.LU.64 R246, [R1+0x1a58] ;  /* 0x001a580001f67983 */ /* 0x000ee80000300a00 */
[----:B------:R-:W3:Y:S04]  /*d9480*/  LDL.LU R241, [R1+0xc18] ;  /* 0x000c180001f17983 */ /* 0x000ee80000300800 */
[----:B------:R-:W3:Y:S04]  /*d9490*/  LDL.LU.64 R2, [R1+0x1a60] ;  /* 0x001a600001027983 */ /* 0x000ee80000300a00 */
[----:B------:R-:W3:Y:S04]  /*d94a0*/  LDL.LU.64 R244, [R1+0x1a68] ;  /* 0x001a680001f47983 */ /* 0x000ee80000300a00 */
[----:B------:R-:W3:Y:S01]  /*d94b0*/  LDL.LU.64 R242, [R1+0x1a70] ;  /* 0x001a700001f27983 */ /* 0x000ee20000300a00 */
[----:B----4-:R-:W-:-:S03]  /*d94c0*/  PRMT R0, R225, 0x7770, RZ ;  /* 0x00007770e1007816 */ /* 0x010fc600000000ff */
[----:B------:R-:W4:Y:S04]  /*d94d0*/  LDL.LU R224, [R1+0xc2c] ;  /* 0x000c2c0001e07983 */ /* 0x000f280000300800 */
[----:B------:R-:W4:Y:S04]  /*d94e0*/  LDL.LU.64 R238, [R1+0x1a78] ;  /* 0x001a780001ee7983 */ /* 0x000f280000300a00 */
[----:B------:R0:W-:Y:S02]  /*d94f0*/  @P3 STG.E.U8 desc[UR10][R236.64], R0 ;  /* 0x00000000ec003986 */ /* 0x0001e4000c10110a */
[----:B0-----:R-:W-:-:S02]  /*d9500*/  PRMT R0, R225, 0x7771, RZ ;  /* 0x00007771e1007816 */ /* 0x001fc400000000ff */
[----:B------:R-:W4:Y:S04]  /*d9510*/  LDL.LU.64 R236, [R1+0x1a80] ;  /* 0x001a800001ec7983 */ /* 0x000f280000300a00 */
[----:B--2---:R0:W-:Y:S04]  /*d9520*/  @P4 STG.E.U8 desc[UR10][R234.64], R0 ;  /* 0x00000000ea004986 */ /* 0x0041e8000c10110a */
[----:B0-----:R-:W2:Y:S01]  /*d9530*/  LDL.LU.64 R234, [R1+0x1a88] ;  /* 0x001a880001ea7983 */ /* 0x001ea20000300a00 */
[----:B------:R-:W-:-:S04]  /*d9540*/  LOP3.LUT R15, R15, 0xf7ffffff, RZ, 0xc0, !PT ;  /* 0xf7ffffff0f0f7812 */ /* 0x000fc800078ec0ff */
[----:B------:R-:W-:Y:S02]  /*d9550*/  @P6 LOP3.LUT R15, R15, 0x8000000, RZ, 0xfc, !PT ;  /* 0x080000000f0f6812 */ /* 0x000fe400078efcff */
        /* <DEDUP_REMOVED lines=8> */
[----:B------:R-:W-:Y:S02]  /*d95e0*/  LOP3.LUT R15, R15, 0xbfffffff, RZ, 0xc0, !PT ;  /* 0xbfffffff0f0f7812 */ /* 0x000fe400078ec0ff */
[----:B------:R-:W-:-:S09]  /*d95f0*/  PRMT R0, R225, 0x7772, RZ ;  /* 0x00007772e1007816 */ /* 0x000fd200000000ff */
[----:B------:R-:W-:Y:S02]  /*d9600*/  @P6 LOP3.LUT R15, R15, 0x40000000, RZ, 0xfc, !PT ;  /* 0x400000000f0f6812 */ /* 0x000fe400078efcff */
[----:B------:R-:W-:Y:S01]  /*d9610*/  LOP3.LUT P6, RZ, R16, 0x40000000, RZ, 0xc0, !PT ;  /* 0x4000000010ff7812 */ /* 0x000fe200078cc0ff */
[----:B------:R0:W-:Y:S02]  /*d9620*/  @P5 STG.E.U8 desc[UR10][R232.64], R0 ;  /* 0x00000000e8005986 */ /* 0x0001e4000c10110a */
[----:B0-----:R-:W-:Y:S02]  /*d9630*/  PRMT R0, R225, 0x7773, RZ ;  /* 0x00007773e1007816 */ /* 0x001fe400000000ff */
[----:B------:R-:W2:Y:S08]  /*d9640*/  LDL.LU.64 R232, [R1+0x1a90] ;  /* 0x001a900001e87983 */ /* 0x000eb00000300a00 */
[----:B------:R0:W-:Y:S01]  /*d9650*/  @P6 STG.E.U8 desc[UR10][R230.64], R0 ;  /* 0x00000000e6006986 */ /* 0x0001e2000c10110a */
[----:B------:R-:W-:-:S03]  /*d9660*/  LOP3.LUT P6, RZ, R15, 0x40000000, RZ, 0xc0, !PT ;  /* 0x400000000fff7812 */ /* 0x000fc600078cc0ff */
[----:B------:R-:W2:Y:S01]  /*d9670*/  LDL.LU R225, [R1+0xc1c] ;  /* 0x000c1c0001e17983 */ /* 0x000ea20000300800 */
[----:B0-----:R-:W-:-:S03]  /*d9680*/  PRMT R0, R240, 0x7770, RZ ;  /* 0x00007770f0007816 */ /* 0x001fc600000000ff */
[----:B------:R-:W2:Y:S06]  /*d9690*/  LDL.LU.64 R230, [R1+0x1a98] ;  /* 0x001a980001e67983 */ /* 0x000eac0000300a00 */
[----:B------:R0:W-:Y:S01]  /*d96a0*/  @P6 STG.E.U8 desc[UR10][R228.64], R0 ;  /* 0x00000000e4006986 */ /* 0x0001e2000c10110a */
[----:B------:R-:W-:Y:S02]  /*d96b0*/  LOP3.LUT P6, RZ, R15, 0x20000000, RZ, 0xc0, !PT ;  /* 0x200000000fff7812 */ /* 0x000fe400078cc0ff */
[----:B0-----:R-:W-:Y:S01]  /*d96c0*/  PRMT R0, R240, 0x7771, RZ ;  /* 0x00007771f0007816 */ /* 0x001fe200000000ff */
[----:B------:R-:W2:Y:S01]  /*d96d0*/  LDL.LU.64 R228, [R1+0x1aa0] ;  /* 0x001aa00001e47983 */ /* 0x000ea20000300a00 */
[----:B------:R-:W-:-:S02]  /*d96e0*/  LOP3.LUT P0, RZ, R17, 0x80, RZ, 0xc0, !PT ;  /* 0x0000008011ff7812 */ /* 0x000fc4000780c0ff */
[----:B------:R-:W-:-:S07]  /*d96f0*/  LOP3.LUT P1, RZ, R17, 0x100, RZ, 0xc0, !PT ;  /* 0x0000010011ff7812 */ /* 0x000fce000782c0ff */
[----:B---3--:R0:W-:Y:S01]  /*d9700*/  @P6 STG.E.U8 desc[UR10][R226.64], R0 ;  /* 0x00000000e2006986 */ /* 0x0081e2000c10110a */
[C---:B------:R-:W-:Y:S02]  /*d9710*/  LOP3.LUT P6, RZ, R15.reuse, 0x10000000, RZ, 0xc0, !PT ;  /* 0x100000000fff7812 */ /* 0x040fe400078cc0ff */
[----:B0-----:R-:W-:Y:S01]  /*d9720*/  PRMT R0, R240, 0x7772, RZ ;  /* 0x00007772f0007816 */ /* 0x001fe200000000ff */
[----:B------:R-:W3:Y:S10]  /*d9730*/  LDL.LU.64 R226, [R1+0x1aa8] ;  /* 0x001aa80001e27983 */ /* 0x000ef40000300a00 */
        /* <DEDUP_REMOVED lines=15> */
[----:B----4-:R0:W-:Y:S02]  /*d9830*/  @P6 STG.E.U8 desc[UR10][R238.64], R0 ;  /* 0x00000000ee006986 */ /* 0x0101e4000c10110a */
[----:B0-----:R-:W-:-:S05]  /*d9840*/  PRMT R0, R224, 0x7770, RZ ;  /* 0x00007770e0007816 */ /* 0x001fca00000000ff */
[----:B------:R0:W-:Y:S02]  /*d9850*/  @P0 STG.E.U8 desc[UR10][R236.64], R0 ;  /* 0x00000000ec000986 */ /* 0x0001e4000c10110a */
[----:B0-----:R-:W-:-:S05]  /*d9860*/  PRMT R0, R224, 0x7771, RZ ;  /* 0x00007771e0007816 */ /* 0x001fca00000000ff */
[----:B--2---:R0:W-:Y:S04]  /*d9870*/  @P1 STG.E.U8 desc[UR10][R234.64], R0 ;  /* 0x00000000ea001986 */ /* 0x0041e8000c10110a */
[----:B0-----:R-:W2:Y:S01]  /*d9880*/  LDL.LU.64 R234, [R1+0x1ab0] ;  /* 0x001ab00001ea7983 */ /* 0x001ea20000300a00 */
[C---:B------:R-:W-:Y:S02]  /*d9890*/  LOP3.LUT P2, RZ, R17.reuse, 0x200, RZ, 0xc0, !PT ;  /* 0x0000020011ff7812 */ /* 0x040fe4000784c0ff */
[C---:B------:R-:W-:Y:S01]  /*d98a0*/  LOP3.LUT P3, RZ, R17.reuse, 0x400, RZ, 0xc0, !PT ;  /* 0x0000040011ff7812 */ /* 0x040fe2000786c0ff */
[----:B------:R-:W4:Y:S01]  /*d98b0*/  LDL.LU.64 R238, [R1+0x1ab8] ;  /* 0x001ab80001ee7983 */ /* 0x000f220000300a00 */
        /* <DEDUP_REMOVED lines=14> */
[----:B---3--:R0:W-:Y:S04]  /*d99a0*/  @P5 STG.E.U8 desc[UR10][R226.64], R0 ;  /* 0x00000000e2005986 */ /* 0x0081e8000c10110a */
[----:B0-----:R-:W3:Y:S01]  /*d99b0*/  LDL.LU.64 R226, [R1+0x1ad8] ;  /* 0x001ad80001e27983 */ /* 0x001ee20000300a00 */
[----:B------:R-:W-:-:S05]  /*d99c0*/  PRMT R0, R225, 0x7772, RZ ;  /* 0x00007772e1007816 */ /* 0x000fca00000000ff */
[----:B--2---:R0:W-:Y:S04]  /*d99d0*/  @P2 STG.E.U8 desc[UR10][R234.64], R0 ;  /* 0x00000000ea002986 */ /* 0x0041e8000c10110a */
[----:B0-----:R-:W2:Y:S01]  /*d99e0*/  LDL.LU R234, [R1+0xa20] ;  /* 0x000a200001ea7983 */ /* 0x001ea20000300800 */
[----:B------:R-:W-:-:S03]  /*d99f0*/  PRMT R0, R225, 0x7773, RZ ;  /* 0x00007773e1007816 */ /* 0x000fc600000000ff */
[----:B------:R-:W2:Y:S01]  /*d9a00*/  LDL.LU.64 R224, [R1+0x1ae0] ;  /* 0x001ae00001e07983 */ /* 0x000ea20000300a00 */
[----:B------:R-:W-:Y:S02]  /*d9a10*/  LOP3.LUT P6, RZ, R17, 0x2000000, RZ, 0xc0, !PT ;  /* 0x0200000011ff7812 */ /* 0x000fe400078cc0ff */
        /* <DEDUP_REMOVED lines=18> */
[----:B----4-:R0:W-:Y:S10]  /*d9b40*/  @P3 STG.E.U8 desc[UR10][R238.64], R0 ;  /* 0x00000000ee003986 */ /* 0x0101f4000c10110a */
[----:B------:R-:W-:-:S02]  /*d9b50*/  @P6 LOP3.LUT R15, R15, 0x80000, RZ, 0xfc, !PT ;  /* 0x000800000f0f6812 */ /* 0x000fc400078efcff */
[----:B------:R-:W-:Y:S02]  /*d9b60*/  LOP3.LUT P6, RZ, R17, 0x100000, RZ, 0xc0, !PT ;  /* 0x0010000011ff7812 */ /* 0x000fe400078cc0ff */
[----:B------:R-:W-:Y:S02]  /*d9b70*/  LOP3.LUT R15, R15, 0xffefffff, RZ, 0xc0, !PT ;  /* 0xffefffff0f0f7812 */ /* 0x000fe400078ec0ff */
[----:B0-----:R-:W-:-:S05]  /*d9b80*/  PRMT R0, R231, 0x7770, RZ ;  /* 0x00007770e7007816 */ /* 0x001fca00000000ff */
[----:B------:R0:W-:Y:S04]  /*d9b90*/  @P4 STG.E.U8 desc[UR10][R228.64], R0 ;  /* 0x00000000e4004986 */ /* 0x0001e8000c10110a */
[----:B------:R-:W-:Y:S02]  /*d9ba0*/  @P6 LOP3.LUT R15, R15, 0x100000, RZ, 0xfc, !PT ;  /* 0x001000000f0f6812 */ /* 0x000fe400078efcff */
[----:B------:R-:W-:Y:S01]  /*d9bb0*/  LOP3.LUT P6, RZ, R17, 0x80000, RZ, 0xc0, !PT ;  /* 0x0008000011ff7812 */ /* 0x000fe200078cc0ff */
[----:B0-----:R-:W4:Y:S01]  /*d9bc0*/  LDL.LU R228, [R1+0xc04] ;  /* 0x000c040001e47983 */ /* 0x001f220000300800 */
[----:B------:R-:W-:-:S03]  /*d9bd0*/  LOP3.LUT R15, R15, 0xffdfffff, RZ, 0xc0, !PT ;  /* 0xffdfffff0f0f7812 */ /* 0x000fc600078ec0ff */
[----:B------:R-:W4:Y:S08]  /*d9be0*/  LDL.LU.64 R244, [R1+0x1b00] ;  /* 0x001b000001f47983 */ /* 0x000f300000300a00 */
[----:B------:R-:W-:Y:S01]  /*d9bf0*/  @P6 LOP3.LUT R15, R15, 0x200000, RZ, 0xfc, !PT ;  /* 0x002000000f0f6812 */ /* 0x000fe200078efcff */
[----:B------:R-:W4:Y:S01]  /*d9c00*/  LDL.LU.64 R242, [R1+0x1b08] ;  /* 0x001b080001f27983 */ /* 0x000f220000300a00 */
[----:B------:R-:W-:-:S02]  /*d9c10*/  LOP3.LUT P6, RZ, R17, 0x40000, RZ, 0xc0, !PT ;  /* 0x0004000011ff7812 */ /* 0x000fc400078cc0ff */
[----:B------:R-:W-:Y:S01]  /*d9c20*/  LOP3.LUT P5, RZ, R17, 0x10000, RZ, 0xc0, !PT ;  /* 0x0001000011ff7812 */ /* 0x000fe200078ac0ff */
[----:B------:R-:W4:Y:S01]  /*d9c30*/  LDL.LU R229, [R1+0xa24] ;  /* 0x000a240001e57983 */ /* 0x000f220000300800 */
[----:B------:R-:W-:Y:S02]  /*d9c40*/  LOP3.LUT R15, R15, 0xffbfffff, RZ, 0xc0, !PT ;  /* 0xffbfffff0f0f7812 */ /* 0x000fe400078ec0ff */
[----:B------:R-:W-:Y:S01]  /*d9c50*/  PRMT R0, R231, 0x7771, RZ ;  /* 0x00007771e7007816 */ /* 0x000fe200000000ff */
[----:B------:R-:W4:Y:S04]  /*d9c60*/  LDL.LU.64 R240, [R1+0x1b10] ;  /* 0x001b100001f07983 */ /* 0x000f280000300a00 */
[----:B------:R-:W4:Y:S02]  /*d9c70*/  LDL.LU.64 R238, [R1+0x1b18] ;  /* 0x001b180001ee7983 */ /* 0x000f240000300a00 */
[----:B------:R-:W-:-:S02]  /*d9c80*/  @P6 LOP3.LUT R15, R15, 0x400000, RZ, 0xfc, !PT ;  /* 0x004000000f0f6812 */ /* 0x000fc400078efcff */
[----:B------:R-:W-:Y:S01]  /*d9c90*/  LOP3.LUT P6, RZ, R17, 0x20000, RZ, 0xc0, !PT ;  /* 0x0002000011ff7812 */ /* 0x000fe200078cc0ff */
[----:B------:R0:W-:Y:S02]  /*d9ca0*/  @P5 STG.E.U8 desc[UR10][R236.64], R0 ;  /* 0x00000000ec005986 */ /* 0x0001e4000c10110a */
[----:B0-----:R-:W-:Y:S02]  /*d9cb0*/  PRMT R0, R231, 0x7772, RZ ;  /* 0x00007772e7007816 */ /* 0x001fe400000000ff */
[----:B------:R-:W4:Y:S08]  /*d9cc0*/  LDL.LU.64 R236, [R1+0x1b20] ;  /* 0x001b200001ec7983 */ /* 0x000f300000300a00 */
[----:B------:R0:W-:Y:S01]  /*d9cd0*/  @P6 STG.E.U8 desc[UR10][R232.64], R0 ;  /* 0x00000000e8006986 */ /* 0x0001e2000c10110a */
[----:B------:R-:W-:-:S02]  /*d9ce0*/  LOP3.LUT P6, RZ, R15, 0x400000, RZ, 0xc0, !PT ;  /* 0x004000000fff7812 */ /* 0x000fc400078cc0ff */
[----:B0-----:R-:W-:Y:S01]  /*d9cf0*/  PRMT R0, R231, 0x7773, RZ ;  /* 0x00007773e7007816 */ /* 0x001fe200000000ff */
[----:B------:R-:W4:Y:S04]  /*d9d00*/  LDL.LU.64 R232, [R1+0x1b28] ;  /* 0x001b280001e87983 */ /* 0x000f280000300a00 */
[----:B------:R-:W4:Y:S06]  /*d9d10*/  LDL.LU.64 R230, [R1+0x1b30] ;  /* 0x001b300001e67983 */ /* 0x000f2c0000300a00 */
[----:B---3--:R0:W-:Y:S01]  /*d9d20*/  @P6 STG.E.U8 desc[UR10][R226.64], R0 ;  /* 0x00000000e2006986 */ /* 0x0081e2000c10110a */
[----:B------:R-:W-:-:S03]  /*d9d30*/  LOP3.LUT P6, RZ, R15, 0x200000, RZ, 0xc0, !PT ;  /* 0x002000000fff7812 */ /* 0x000fc600078cc0ff */
[----:B0-----:R-:W3:Y:S04]  /*d9d40*/  LDL.LU.64 R226, [R1+0x1b38] ;  /* 0x001b380001e27983 */ /* 0x001ee80000300a00 */
[----:B------:R-:W3:Y:S01]  /*d9d50*/  LDL.LU R235, [R1+0xc08] ;  /* 0x000c080001eb7983 */ /* 0x000ee20000300800 */
        /* <DEDUP_REMOVED lines=13> */
[----:B------:R-:W-:Y:S02]  /*d9e30*/  LOP3.LUT P0, RZ, R17, 0x4000000, RZ, 0xc0, !PT ;  /* 0x0400000011ff7812 */ /* 0x000fe4000780c0ff */
[----:B----4-:R-:W-:-:S09]  /*d9e40*/  PRMT R0, R228, 0x7770, RZ ;  /* 0x00007770e4007816 */ /* 0x010fd200000000ff */
[----:B------:R0:W-:Y:S01]  /*d9e50*/  @P6 STG.E.U8 desc[UR10][R244.64], R0 ;  /* 0x00000000f4006986 */ /* 0x0001e2000c10110a */
[----:B------:R-:W-:Y:S02]  /*d9e60*/  LOP3.LUT P6, RZ, R15, 0x10000, RZ, 0xc0, !PT ;  /* 0x000100000fff7812 */ /* 0x000fe400078cc0ff */
[----:B0-----:R-:W-:-:S11]  /*d9e70*/  PRMT R0, R228, 0x7771, RZ ;  /* 0x00007771e4007816 */ /* 0x001fd600000000ff */
[----:B------:R0:W-:Y:S01]  /*d9e80*/  @P6 STG.E.U8 desc[UR10][R242.64], R0 ;  /* 0x00000000f2006986 */ /* 0x0001e2000c10110a */
[----:B------:R-:W-:Y:S02]  /*d9e90*/  LOP3.LUT P6, RZ, R15, 0x8000, RZ, 0xc0, !PT ;  /* 0x000080000fff7812 */ /* 0x000fe400078cc0ff */
[----:B------:R-:W-:Y:S02]  /*d9ea0*/  LOP3.LUT P1, RZ, R17, 0x8000000, RZ, 0xc0, !PT ;  /* 0x0800000011ff7812 */ /* 0x000fe4000782c0ff */
[----:B0-----:R-:W-:-:S09]  /*d9eb0*/  PRMT R0, R228, 0x7772, RZ ;  /* 0x00007772e4007816 */ /* 0x001fd200000000ff */
        /* <DEDUP_REMOVED lines=14> */
[----:B---3--:R0:W-:Y:S02]  /*d9fa0*/  @P4 STG.E.U8 desc[UR10][R226.64], R0 ;  /* 0x00000000e2004986 */ /* 0x0081e4000c10110a */
        /* <DEDUP_REMOVED lines=10> */
[----:B------:R-:W-:Y:S02]  /*da050*/  LOP3.LUT R15, R15, 0xffffff7f, RZ, 0xc0, !PT ;  /* 0xffffff7f0f0f7812 */ /* 0x000fe400078ec0ff */
[----:B------:R-:W-:Y:S02]  /*da060*/  LOP3.LUT P2, RZ, R18, 0x1, RZ, 0xc0, !PT ;  /* 0x0000000112ff7812 */ /* 0x000fe4000784c0ff */
[----:B------:R-:W-:-:S07]  /*da070*/  PRMT R0, R235, 0x7771, RZ ;  /* 0x00007771eb007816 */ /* 0x000fce00000000ff */
        /* <DEDUP_REMOVED lines=10> */
[C---:B------:R-:W-:Y:S02]  /*da120*/  LOP3.LUT P6, RZ, R18.reuse, 0x100, RZ, 0xc0, !PT ;  /* 0x0000010012ff7812 */ /* 0x040fe400078cc0ff */
[----:B------:R-:W-:Y:S02]  /*da130*/  LOP3.LUT R15, R15, 0xfffff7ff, RZ, 0xc0, !PT ;  /* 0xfffff7ff0f0f7812 */ /* 0x000fe400078ec0ff */
[----:B------:R-:W-:-:S09]  /*da140*/  LOP3.LUT P3, RZ, R18, 0x2, RZ, 0xc0, !PT ;  /* 0x0000000212ff7812 */ /* 0x000fd2000786c0ff */
[----:B------:R-:W-:Y:S02]  /*da150*/  @P6 LOP3.LUT R15, R15, 0x800, RZ, 0xfc, !PT ;  /* 0x000008000f0f6812 */ /* 0x000fe400078efcff */
[C---:B------:R-:W-:Y:S02]  /*da160*/  LOP3.LUT P6, RZ, R18.reuse, 0x80, RZ, 0xc0, !PT ;  /* 0x0000008012ff7812 */ /* 0x040fe400078cc0ff */
[----:B------:R-:W-:Y:S02]  /*da170*/  LOP3.LUT P4, RZ, R18, 0x4, RZ, 0xc0, !PT ;  /* 0x0000000412ff7812 */ /* 0x000fe4000788c0ff */
[----:B------:R-:W-:-:S09]  /*da180*/  LOP3.LUT R15, R15, 0xffffefff, RZ, 0xc0, !PT ;  /* 0xffffefff0f0f7812 */ /* 0x000fd200078ec0ff */
[----:B------:R-:W-:Y:S02]  /*da190*/  @P6 LOP3.LUT R15, R15, 0x1000, RZ, 0xfc, !PT ;  /* 0x000010000f0f6812 */ /* 0x000fe400078efcff */
[C---:B------:R-:W-:Y:S02]  /*da1a0*/  LOP3.LUT P6, RZ, R18.reuse, 0x40, RZ, 0xc0, !PT ;  /* 0x0000004012ff7812 */ /* 0x040fe400078cc0ff */
[----:B------:R-:W-:Y:S02]  /*da1b0*/  LOP3.LUT R15, R15, 0xffffdfff, RZ, 0xc0, !PT ;  /* 0xffffdfff0f0f7812 */ /* 0x000fe400078ec0ff */
[----:B------:R-:W-:-:S09]  /*da1c0*/  LOP3.LUT P5, RZ, R18, 0x8, RZ, 0xc0, !PT ;  /* 0x0000000812ff7812 */ /* 0x000fd200078ac0ff */
        /* <DEDUP_REMOVED lines=8> */
[----:B------:R-:W2:Y:S04]  /*da250*/  LDL.LU.64 R248, [R1+0x1b80] ;  /* 0x001b800001f87983 */ /* 0x000ea80000300a00 */
[----:B------:R-:W2:Y:S04]  /*da260*/  LDL.LU.64 R246, [R1+0x1b88] ;  /* 0x001b880001f67983 */ /* 0x000ea80000300a00 */
[----:B------:R-:W2:Y:S01]  /*da270*/  LDL.LU.64 R2, [R1+0x1b90] ;  /* 0x001b900001027983 */ /* 0x000ea20000300a00 */
[----:B------:R-:W-:-:S03]  /*da280*/  PRMT R0, R235, 0x7772, RZ ;  /* 0x00007772eb007816 */ /* 0x000fc600000000ff */
[----:B------:R-:W2:Y:S04]  /*da290*/  LDL.LU.64 R242, [R1+0x1b98] ;  /* 0x001b980001f27983 */ /* 0x000ea80000300a00 */
[----:B---3--:R0:W-:Y:S02]  /*da2a0*/  @P3 STG.E.U8 desc[UR10][R236.64], R0 ;  /* 0x00000000ec003986 */ /* 0x0081e4000c10110a */
[----:B0-----:R-:W-:-:S05]  /*da2b0*/  PRMT R0, R235, 0x7773, RZ ;  /* 0x00007773eb007816 */ /* 0x001fca00000000ff */
[----:B----4-:R0:W-:Y:S04]  /*da2c0*/  @P4 STG.E.U8 desc[UR10][R226.64], R0 ;  /* 0x00000000e2004986 */ /* 0x0101e8000c10110a */
[----:B0-----:R-:W3:Y:S04]  /*da2d0*/  LDL.LU R226, [R1+0xa2c] ;  /* 0x000a2c0001e27983 */ /* 0x001ee80000300800 */
[----:B------:R-:W4:Y:S04]  /*da2e0*/  LDL.LU.64 R240, [R1+0x1ba0] ;  /* 0x001ba00001f07983 */ /* 0x000f280000300a00 */
[----:B------:R-:W4:Y:S01]  /*da2f0*/  LDL.LU.64 R238, [R1+0x1ba8] ;  /* 0x001ba80001ee7983 */ /* 0x000f220000300a00 */
[----:B------:R-:W-:-:S03]  /*da300*/  PRMT R0, R244, 0x7770, RZ ;  /* 0x00007770f4007816 */ /* 0x000fc600000000ff */
[----:B------:R-:W4:Y:S04]  /*da310*/  LDL.LU R227, [R1+0xa10] ;  /* 0x000a100001e37983 */ /* 0x000f280000300800 */
        /* <DEDUP_REMOVED lines=9> */
[----:B------:R0:W-:Y:S04]  /*da3b0*/  @P6 STG.E.U8 desc[UR10][R228.64], R0 ;  /* 0x00000000e4006986 */ /* 0x0001e8000c10110a */
[----:B0-----:R-:W4:Y:S01]  /*da3c0*/  LDL.LU.64 R228, [R1+0x1bd0] ;  /* 0x001bd00001e47983 */ /* 0x001f220000300a00 */
[----:B------:R-:W-:-:S02]  /*da3d0*/  LOP3.LUT P6, RZ, R15, 0x2000, RZ, 0xc0, !PT ;  /* 0x000020000fff7812 */ /* 0x000fc400078cc0ff */
[----:B------:R-:W-:Y:S02]  /*da3e0*/  PRMT R0, R244, 0x7773, RZ ;  /* 0x00007773f4007816 */ /* 0x000fe400000000ff */
[C---:B------:R-:W-:Y:S02]  /*da3f0*/  LOP3.LUT P0, RZ, R18.reuse, 0x2000, RZ, 0xc0, !PT ;  /* 0x0000200012ff7812 */ /* 0x040fe4000780c0ff */
[C---:B------:R-:W-:Y:S02]  /*da400*/  LOP3.LUT P1, RZ, R18.reuse, 0x4000, RZ, 0xc0, !PT ;  /* 0x0000400012ff7812 */ /* 0x040fe4000782c0ff */
[C---:B------:R-:W-:Y:S02]  /*da410*/  LOP3.LUT P2, RZ, R18.reuse, 0x8000, RZ, 0xc0, !PT ;  /* 0x0000800012ff7812 */ /* 0x040fe4000784c0ff */
[C---:B------:R-:W-:Y:S02]  /*da420*/  LOP3.LUT P3, RZ, R18.reuse, 0x10000, RZ, 0xc0, !PT ;  /* 0x0001000012ff7812 */ /* 0x040fe4000786c0ff */
[----:B------:R-:W-:Y:S01]  /*da430*/  LOP3.LUT P4, RZ, R18, 0x20000, RZ, 0xc0, !PT ;  /* 0x0002000012ff7812 */ /* 0x000fe2000788c0ff */
[----:B--2---:R0:W-:Y:S01]  /*da440*/  @P6 STG.E.U8 desc[UR10][R224.64], R0 ;  /* 0x00000000e0006986 */ /* 0x0041e2000c10110a */
[----:B------:R-:W-:-:S02]  /*da450*/  LOP3.LUT P6, RZ, R15, 0x1000, RZ, 0xc0, !PT ;  /* 0x000010000fff7812 */ /* 0x000fc400078cc0ff */
        /* <DEDUP_REMOVED lines=28> */
[----:B0-----:R-:W-:Y:S02]  /*da620*/  PRMT R0, R227, 0x7773, RZ ;  /* 0x00007773e3007816 */ /* 0x001fe400000000ff */
[----:B------:R-:W3:Y:S04]  /*da630*/  LDL.LU.64 R226, [R1+0x1be0] ;  /* 0x001be00001e27983 */ /* 0x000ee80000300a00 */
[----:B------:R-:W4:Y:S04]  /*da640*/  LDL.LU.64 R236, [R1+0x1be8] ;  /* 0x001be80001ec7983 */ /* 0x000f280000300a00 */
[----:B------:R-:W4:Y:S04]  /*da650*/  LDL.LU.64 R234, [R1+0x1bf0] ;  /* 0x001bf00001ea7983 */ /* 0x000f280000300a00 */
[----:B------:R-:W3:Y:S01]  /*da660*/  LDL.LU R233, [R1+0xa00] ;  /* 0x000a000001e97983 */ /* 0x000ee20000300800 */
[----:B------:R-:W-:-:S02]  /*da670*/  LOP3.LUT P5, RZ, R18, 0x40000, RZ, 0xc0, !PT ;  /* 0x0004000012ff7812 */ /* 0x000fc400078ac0ff */
[----:B------:R-:W-:-:S11]  /*da680*/  LOP3.LUT P2, RZ, R18, 0x80000, RZ, 0xc0, !PT ;  /* 0x0008000012ff7812 */ /* 0x000fd6000784c0ff */
[----:B--2---:R0:W-:Y:S04]  /*da690*/  @P5 STG.E.U8 desc[UR10][R224.64], R0 ;  /* 0x00000000e0005986 */ /* 0x0041e8000c10110a */
[----:B0-----:R-:W2:Y:S04]  /*da6a0*/  LDL.LU.64 R224, [R1+0x1bf8] ;  /* 0x001bf80001e07983 */ /* 0x001ea80000300a00 */
[----:B------:R-:W2:Y:S04]  /*da6b0*/  LDL.LU.64 R230, [R1+0x1c00] ;  /* 0x001c000001e67983 */ /* 0x000ea80000300a00 */
[----:B------:R-:W2:Y:S04]  /*da6c0*/  LDL.LU.64 R228, [R1+0x1c08] ;  /* 0x001c080001e47983 */ /* 0x000ea80000300a00 */
[----:B------:R-:W2:Y:S01]  /*da6d0*/  LDL.LU R242, [R1+0xa14] ;  /* 0x000a140001f27983 */ /* 0x000ea20000300800 */
[----:B------:R-:W-:-:S02]  /*da6e0*/  LOP3.LUT P6, RZ, R18, 0x80000000, RZ, 0xc0, !PT ;  /* 0x8000000012ff7812 */ /* 0x000fc400078cc0ff */
[----:B------:R-:W-:Y:S02]  /*da6f0*/  LOP3.LUT R16, R16, 0x7fffffff, RZ, 0xc0, !PT ;  /* 0x7fffffff10107812 */ /* 0x000fe400078ec0ff */
[----:B---3--:R-:W-:-:S05]  /*da700*/  PRMT R0, R233, 0x7770, RZ ;  /* 0x00007770e9007816 */ /* 0x008fca00000000ff */
[----:B------:R0:W-:Y:S04]  /*da710*/  @P2 STG.E.U8 desc[UR10][R226.64], R0 ;  /* 0x00000000e2002986 */ /* 0x0001e8000c10110a */
[----:B0-----:R-:W3:Y:S01]  /*da720*/  LDL.LU.64 R226, [R1+0x1c10] ;  /* 0x001c100001e27983 */ /* 0x001ee20000300a00 */
[----:B------:R-:W-:Y:S02]  /*da730*/  @P6 LOP3.LUT R16, R16, 0x80000000, RZ, 0xfc, !PT ;  /* 0x8000000010106812 */ /* 0x000fe400078efcff */
[----:B------:R-:W-:Y:S01]  /*da740*/  LOP3.LUT P6, RZ, R18, 0x40000000, RZ, 0xc0, !PT ;  /* 0x4000000012ff7812 */ /* 0x000fe200078cc0ff */
[----:B------:R-:W3:Y:S01]  /*da750*/  LDL.LU.64 R248, [R1+0x1c18] ;  /* 0x001c180001f87983 */ /* 0x000ee20000300a00 */
[----:B------:R-:W-:-:S03]  /*da760*/  LOP3.LUT R15, R15, 0xfffffffe, RZ, 0xc0, !PT ;  /* 0xfffffffe0f0f7812 */ /* 0x000fc600078ec0ff */
[----:B------:R-:W3:Y:S04]  /*da770*/  LDL.LU.64 R246, [R1+0x1c20] ;  /* 0x001c200001f67983 */ /* 0x000ee80000300a00 */
[----:B------:R-:W3:Y:S04]  /*da780*/  LDL.LU R243, [R1+0xa04] ;  /* 0x000a040001f37983 */ /* 0x000ee80000300800 */
[----:B------:R-:W-:Y:S01]  /*da790*/  @P6 LOP3.LUT R15, R15, 0x1, RZ, 0xfc, !PT ;  /* 0x000000010f0f6812 */ /* 0x000fe200078efcff */
[----:B------:R-:W3:Y:S01]  /*da7a0*/  LDL.LU.64 R2, [R1+0x1c28] ;  /* 0x001c280001027983 */ /* 0x000ee20000300a00 */
[----:B------:R-:W-:-:S02]  /*da7b0*/  LOP3.LUT P6, RZ, R18, 0x20000000, RZ, 0xc0, !PT ;  /* 0x2000000012ff7812 */ /* 0x000fc400078cc0ff */
[----:B------:R-:W-:Y:S01]  /*da7c0*/  LOP3.LUT R15, R15, 0xfffffffd, RZ, 0xc0, !PT ;  /* 0xfffffffd0f0f7812 */ /* 0x000fe200078ec0ff */
[----:B------:R-:W3:Y:S01]  /*da7d0*/  LDL.LU.64 R244, [R1+0x1c30] ;  /* 0x001c300001f47983 */ /* 0x000ee20000300a00 */
[C---:B------:R-:W-:Y:S02]  /*da7e0*/  LOP3.LUT P3, RZ, R18.reuse, 0x100000, RZ, 0xc0, !PT ;  /* 0x0010000012ff7812 */ /* 0x040fe4000786c0ff */
[----:B------:R-:W-:Y:S01]  /*da7f0*/  LOP3.LUT P4, RZ, R18, 0x200000, RZ, 0xc0, !PT ;  /* 0x0020000012ff7812 */ /* 0x000fe2000788c0ff */
[----:B------:R-:W3:Y:S06]  /*da800*/  LDL.LU.64 R240, [R1+0x1c38] ;  /* 0x001c380001f07983 */ /* 0x000eec0000300a00 */
[----:B------:R-:W-:-:S02]  /*da810*/  @P6 LOP3.LUT R15, R15, 0x2, RZ, 0xfc, !PT ;  /* 0x000000020f0f6812 */ /* 0x000fc400078efcff */
        /* <DEDUP_REMOVED lines=11> */
[----:B------:R-:W-:Y:S02]  /*da8d0*/  PRMT R0, R233, 0x7771, RZ ;  /* 0x00007771e9007816 */ /* 0x000fe400000000ff */
[----:B------:R-:W-:-:S03]  /*da8e0*/  LOP3.LUT P5, RZ, R18, 0x400000, RZ, 0xc0, !PT ;  /* 0x0040000012ff7812 */ /* 0x000fc600078ac0ff */
[----:B----4-:R0:W-:Y:S04]  /*da8f0*/  @P3 STG.E.U8 desc[UR10][R236.64], R0 ;  /* 0x00000000ec003986 */ /* 0x0101e8000c10110a */
[----:B------:R-:W-:Y:S02]  /*da900*/  @P6 LOP3.LUT R15, R15, 0x20, RZ, 0xfc, !PT ;  /* 0x000000200f0f6812 */ /* 0x000fe400078efcff */
[----:B------:R-:W-:Y:S02]  /*da910*/  LOP3.LUT P6, RZ, R18, 0x1000000, RZ, 0xc0, !PT ;  /* 0x0100000012ff7812 */ /* 0x000fe400078cc0ff */
[----:B0-----:R-:W-:Y:S02]  /*da920*/  PRMT R0, R233, 0x7772, RZ ;  /* 0x00007772e9007816 */ /* 0x001fe400000000ff */
[----:B------:R-:W-:-:S03]  /*da930*/  LOP3.LUT R15, R15, 0xffffffbf, RZ, 0xc0, !PT ;  /* 0xffffffbf0f0f7812 */ /* 0x000fc600078ec0ff */
[----:B------:R0:W-:Y:S06]  /*da940*/  @P4 STG.E.U8 desc[UR10][R234.64], R0 ;  /* 0x00000000ea004986 */ /* 0x0001ec000c10110a */
[----:B------:R-:W-:Y:S02]  /*da950*/  @P6 LOP3.LUT R15, R15, 0x40, RZ, 0xfc, !PT ;  /* 0x000000400f0f6812 */ /* 0x000fe400078efcff */
[----:B------:R-:W-:Y:S02]  /*da960*/  LOP3.LUT P6, RZ, R18, 0x800000, RZ, 0xc0, !PT ;  /* 0x0080000012ff7812 */ /* 0x000fe400078cc0ff */
[----:B0-----:R-:W-:-:S05]  /*da970*/  PRMT R0, R233, 0x7773, RZ ;  /* 0x00007773e9007816 */ /* 0x001fca00000000ff */
[----:B--2---:R0:W-:Y:S04]  /*da980*/  @P5 STG.E.U8 desc[UR10][R224.64], R0 ;  /* 0x00000000e0005986 */ /* 0x0041e8000c10110a */
[----:B0-----:R-:W2:Y:S01]  /*da990*/  LDL.LU R225, [R1+0xa18] ;  /* 0x000a180001e17983 */ /* 0x001ea20000300800 */
        /* <DEDUP_REMOVED lines=37> */
[----:B--2---:R-:W-:-:S05]  /*dabf0*/  PRMT R0, R225, 0x7770, RZ ;  /* 0x00007770e1007816 */ /* 0x004fca00000000ff */
[----:B----4-:R0:W-:Y:S02]  /*dac00*/  @P6 STG.E.U8 desc[UR10][R238.64], R0 ;  /* 0x00000000ee006986 */ /* 0x0101e4000c10110a */
[----:B0-----:R-:W-:-:S05]  /*dac10*/  PRMT R0, R225, 0x7771, RZ ;  /* 0x00007771e1007816 */ /* 0x001fca00000000ff */
[----:B------:R0:W-:Y:S02]  /*dac20*/  @P0 STG.E.U8 desc[UR10][R236.64], R0 ;  /* 0x00000000ec000986 */ /* 0x0001e4000c10110a */
        /* <DEDUP_REMOVED lines=8> */
[----:B------:R0:W-:Y:S02]  /*dacb0*/  @P4 STG.E.U8 desc[UR10][R228.64], R0 ;  /* 0x00000000e4004986 */ /* 0x0001e4000c10110a */
[----:B0-----:R-:W-:-:S05]  /*dacc0*/  PRMT R0, R224, 0x7772, RZ ;  /* 0x00007772e0007816 */ /* 0x001fca00000000ff */
[----:B---3--:R0:W-:Y:S04]  /*dacd0*/  @P5 STG.E.U8 desc[UR10][R226.64], R0 ;  /* 0x00000000e2005986 */ /* 0x0081e8000c10110a */
[----:B0-----:R-:W2:Y:S04]  /*dace0*/  LDL.LU.64 R226, [R1+0x1c78] ;  /* 0x001c780001e27983 */ /* 0x001ea80000300a00 */
[----:B------:R-:W3:Y:S04]  /*dacf0*/  LDL.LU.64 R236, [R1+0x1c80] ;  /* 0x001c800001ec7983 */ /* 0x000ee80000300a00 */
[----:B------:R-:W4:Y:S04]  /*dad00*/  LDL.LU.64 R234, [R1+0x1c88] ;  /* 0x001c880001ea7983 */ /* 0x000f280000300a00 */
[----:B------:R-:W4:Y:S04]  /*dad10*/  LDL.LU.64 R232, [R1+0x1c90] ;  /* 0x001c900001e87983 */ /* 0x000f280000300a00 */
[----:B------:R-:W3:Y:S04]  /*dad20*/  LDL.LU R225, [R1+0xa1c] ;  /* 0x000a1c0001e17983 */ /* 0x000ee80000300800 */
[----:B------:R-:W4:Y:S04]  /*dad30*/  LDL.LU.64 R230, [R1+0x1c98] ;  /* 0x001c980001e67983 */ /* 0x000f280000300a00 */
[----:B------:R-:W4:Y:S01]  /*dad40*/  LDL.LU R240, [R1+0xa0c] ;  /* 0x000a0c0001f07983 */ /* 0x000f220000300800 */
[----:B------:R-:W-:-:S03]  /*dad50*/  LOP3.LUT P2, RZ, R19, 0x40, RZ, 0xc0, !PT ;  /* 0x0000004013ff7812 */ /* 0x000fc6000784c0ff */
[----:B------:R-:W4:Y:S01]  /*dad60*/  LDL.LU.64 R228, [R1+0x1ca0] ;  /* 0x001ca00001e47983 */ /* 0x000f220000300a00 */
[----:B------:R-:W-:Y:S02]  /*dad70*/  PRMT R0, R224, 0x7773, RZ ;  /* 0x00007773e0007816 */ /* 0x000fe400000000ff */
[C---:B------:R-:W-:Y:S02]  /*dad80*/  LOP3.LUT P3, RZ, R19.reuse, 0x80, RZ, 0xc0, !PT ;  /* 0x0000008013ff7812 */ /* 0x040fe4000786c0ff */
[C---:B------:R-:W-:Y:S02]  /*dad90*/  LOP3.LUT P4, RZ, R19.reuse, 0x100, RZ, 0xc0, !PT ;  /* 0x0000010013ff7812 */ /* 0x040fe4000788c0ff */
        /* <DEDUP_REMOVED lines=15> */
[----:B------:R-:W2:Y:S04]  /*dae90*/  LDL.LU.64 R248, [R1+0x1cb0] ;  /* 0x001cb00001f87983 */ /* 0x000ea80000300a00 */
[----:B------:R-:W2:Y:S04]  /*daea0*/  LDL.LU.64 R246, [R1+0x1cb8] ;  /* 0x001cb80001f67983 */ /* 0x000ea80000300a00 */
[----:B------:R-:W2:Y:S04]  /*daeb0*/  LDL.LU R241, [R1+0x860] ;  /* 0x0008600001f17983 */ /* 0x000ea80000300800 */
[----:B------:R-:W2:Y:S04]  /*daec0*/  LDL.LU.64 R2, [R1+0x1cc0] ;  /* 0x001cc00001027983 */ /* 0x000ea80000300a00 */
[----:B------:R-:W2:Y:S04]  /*daed0*/  LDL.LU.64 R244, [R1+0x1cc8] ;  /* 0x001cc80001f47983 */ /* 0x000ea80000300a00 */
[----:B------:R-:W2:Y:S01]  /*daee0*/  LDL.LU.64 R242, [R1+0x1cd0] ;  /* 0x001cd00001f27983 */ /* 0x000ea20000300a00 */
[----:B---3--:R-:W-:-:S03]  /*daef0*/  PRMT R0, R225, 0x7770, RZ ;  /* 0x00007770e1007816 */ /* 0x008fc600000000ff */
[----:B------:R-:W3:Y:S04]  /*daf00*/  LDL.LU R224, [R1+0x850] ;  /* 0x0008500001e07983 */ /* 0x000ee80000300800 */
[----:B------:R-:W3:Y:S04]  /*daf10*/  LDL.LU.64 R238, [R1+0x1cd8] ;  /* 0x001cd80001ee7983 */ /* 0x000ee80000300a00 */
[----:B------:R0:W-:Y:S02]  /*daf20*/  @P3 STG.E.U8 desc[UR10][R236.64], R0 ;  /* 0x00000000ec003986 */ /* 0x0001e4000c10110a */
[----:B0-----:R-:W-:-:S02]  /*daf30*/  PRMT R0, R225, 0x7771, RZ ;  /* 0x00007771e1007816 */ /* 0x001fc400000000ff */
[----:B------:R-:W3:Y:S04]  /*daf40*/  LDL.LU.64 R236, [R1+0x1ce8] ;  /* 0x001ce80001ec7983 */ /* 0x000ee80000300a00 */
[----:B----4-:R0:W-:Y:S04]  /*daf50*/  @P4 STG.E.U8 desc[UR10][R234.64], R0 ;  /* 0x00000000ea004986 */ /* 0x0101e8000c10110a */
[----:B0-----:R-:W4:Y:S01]  /*daf60*/  LDL.LU.64 R234, [R1+0x1cf0] ;  /* 0x001cf00001ea7983 */ /* 0x001f220000300a00 */
[----:B------:R-:W-:-:S04]  /*daf70*/  LOP3.LUT R16, R16, 0xf7ffffff, RZ, 0xc0, !PT ;  /* 0xf7ffffff10107812 */ /* 0x000fc800078ec0ff */
        /* <DEDUP_REMOVED lines=15> */
[----:B------:R-:W4:Y:S08]  /*db070*/  LDL.LU.64 R232, [R1+0x1cf8] ;  /* 0x001cf80001e87983 */ /* 0x000f300000300a00 */
        /* <DEDUP_REMOVED lines=8> */
[----:B------:R-:W4:Y:S01]  /*db100*/  LDL.LU.64 R228, [R1+0x1d08] ;  /* 0x001d080001e47983 */ /* 0x000f220000300a00 */
[----:B------:R-:W-:-:S02]  /*db110*/  LOP3.LUT P0, RZ, R19, 0x80000, RZ, 0xc0, !PT ;  /* 0x0008000013ff7812 */ /* 0x000fc4000780c0ff */
[----:B------:R-:W-:-:S07]  /*db120*/  LOP3.LUT P1, RZ, R19, 0x100000, RZ, 0xc0, !PT ;  /* 0x0010000013ff7812 */ /* 0x000fce000782c0ff */
[----:B--2---:R0:W-:Y:S01]  /*db130*/  @P6 STG.E.U8 desc[UR10][R226.64], R0 ;  /* 0x00000000e2006986 */ /* 0x0041e2000c10110a */
[----:B------:R-:W-:Y:S02]  /*db140*/  LOP3.LUT P6, RZ, R16, 0x10000000, RZ, 0xc0, !PT ;  /* 0x1000000010ff7812 */ /* 0x000fe400078cc0ff */
        /* <DEDUP_REMOVED lines=17> */
[----:B---3--:R0:W-:Y:S02]  /*db260*/  @P6 STG.E.U8 desc[UR10][R238.64], R0 ;  /* 0x00000000ee006986 */ /* 0x0081e4000c10110a */
[----:B0-----:R-:W-:-:S05]  /*db270*/  PRMT R0, R224, 0x7770, RZ ;  /* 0x00007770e0007816 */ /* 0x001fca00000000ff */
[----:B------:R0:W-:Y:S02]  /*db280*/  @P0 STG.E.U8 desc[UR10][R236.64], R0 ;  /* 0x00000000ec000986 */ /* 0x0001e4000c10110a */
[----:B0-----:R-:W-:-:S05]  /*db290*/  PRMT R0, R224, 0x7771, RZ ;  /* 0x00007771e0007816 */ /* 0x001fca00000000ff */
[----:B----4-:R0:W-:Y:S04]  /*db2a0*/  @P1 STG.E.U8 desc[UR10][R234.64], R0 ;  /* 0x00000000ea001986 */ /* 0x0101e8000c10110a */
[----:B0-----:R-:W3:Y:S01]  /*db2b0*/  LDL.LU.64 R234, [R1+0x1d18] ;  /* 0x001d180001ea7983 */ /* 0x001ee20000300a00 */
        /* <DEDUP_REMOVED lines=17> */
[----:B--2---:R0:W-:Y:S04]  /*db3d0*/  @P5 STG.E.U8 desc[UR10][R226.64], R0 ;  /* 0x00000000e2005986 */ /* 0x0041e8000c10110a */
[----:B0-----:R-:W2:Y:S01]  /*db3e0*/  LDL.LU.64 R226, [R1+0x1d40] ;  /* 0x001d400001e27983 */ /* 0x001ea20000300a00 */
[----:B------:R-:W-:-:S05]  /*db3f0*/  PRMT R0, R225, 0x7772, RZ ;  /* 0x00007772e1007816 */ /* 0x000fca00000000ff */
[----:B---3--:R0:W-:Y:S04]  /*db400*/  @P2 STG.E.U8 desc[UR10][R234.64], R0 ;  /* 0x00000000ea002986 */ /* 0x0081e8000c10110a */
[----:B0-----:R-:W3:Y:S01]  /*db410*/  LDL.LU R234, [R1+0x868] ;  /* 0x0008680001ea7983 */ /* 0x001ee20000300800 */
[----:B------:R-:W-:-:S03]  /*db420*/  PRMT R0, R225, 0x7773, RZ ;  /* 0x00007773e1007816 */ /* 0x000fc600000000ff */
[----:B------:R-:W3:Y:S01]  /*db430*/  LDL.LU.64 R224, [R1+0x1d48] ;  /* 0x001d480001e07983 */ /* 0x000ee20000300a00 */
[----:B------:R-:W-:Y:S02]  /*db440*/  LOP3.LUT P6, RZ, R20, 0x20, RZ, 0xc0, !PT ;  /* 0x0000002014ff7812 */ /* 0x000fe400078cc0ff */
[----:B------:R-:W-:Y:S01]  /*db450*/  LOP3.LUT R16, R16, 0xffff7fff, RZ, 0xc0, !PT ;  /* 0xffff7fff10107812 */ /* 0x000fe200078ec0ff */
[----:B------:R-:W3:Y:S01]  /*db460*/  LDL.LU.64 R248, [R1+0x1d50] ;  /* 0x001d500001f87983 */ /* 0x000ee20000300a00 */
[----:B------:R-:W-:-:S03]  /*db470*/  LOP3.LUT P3, RZ, R19, 0x4000000, RZ, 0xc0, !PT ;  /* 0x0400000013ff7812 */ /* 0x000fc6000786c0ff */
[----:B------:R-:W3:Y:S01]  /*db480*/  LDL.LU.64 R246, [R1+0x1d58] ;  /* 0x001d580001f67983 */ /* 0x000ee20000300a00 */
[----:B------:R-:W-:-:S03]  /*db490*/  LOP3.LUT P4, RZ, R19, 0x8000000, RZ, 0xc0, !PT ;  /* 0x0800000013ff7812 */ /* 0x000fc6000788c0ff */
[----:B------:R-:W3:Y:S02]  /*db4a0*/  LDL.LU.64 R2, [R1+0x1d60] ;  /* 0x001d600001027983 */ /* 0x000ee40000300a00 */
        /* <DEDUP_REMOVED lines=42> */
[----:B--2---:R0:W-:Y:S01]  /*db750*/  @P6 STG.E.U8 desc[UR10][R226.64], R0 ;  /* 0x00000000e2006986 */ /* 0x0041e2000c10110a */
[----:B------:R-:W-:-:S03]  /*db760*/  LOP3.LUT P6, RZ, R16, 0x200000, RZ, 0xc0, !PT ;  /* 0x0020000010ff7812 */ /* 0x000fc600078cc0ff */
[----:B0-----:R-:W2:Y:S04]  /*db770*/  LDL.LU.64 R226, [R1+0x1da0] ;  /* 0x001da00001e27983 */ /* 0x001ea80000300a00 */
[----:B------:R-:W2:Y:S01]  /*db780*/  LDL.LU R235, [R1+0x85c] ;  /* 0x00085c0001eb7983 */ /* 0x000ea20000300800 */
[----:B---3--:R-:W-:-:S05]  /*db790*/  PRMT R0, R234, 0x7770, RZ ;  /* 0x00007770ea007816 */ /* 0x008fca00000000ff */
[----:B------:R0:W-:Y:S04]  /*db7a0*/  @P6 STG.E.U8 desc[UR10][R224.64], R0 ;  /* 0x00000000e0006986 */ /* 0x0001e8000c10110a */
        /* <DEDUP_REMOVED lines=34> */
[----:B--2---:R0:W-:Y:S02]  /*db9d0*/  @P4 STG.E.U8 desc[UR10][R226.64], R0 ;  /* 0x00000000e2004986 */ /* 0x0041e4000c10110a */
[----:B0-----:R-:W-:-:S05]  /*db9e0*/  PRMT R0, R235, 0x7770, RZ ;  /* 0x00007770eb007816 */ /* 0x001fca00000000ff */
[----:B---3--:R0:W-:Y:S04]  /*db9f0*/  @P5 STG.E.U8 desc[UR10][R224.64], R0 ;  /* 0x00000000e0005986 */ /* 0x0081e8000c10110a */
        /* <DEDUP_REMOVED lines=25> */
[C---:B------:R-:W-:Y:S02]  /*dbb90*/  LOP3.LUT P6, RZ, R20.reuse, 0x80000, RZ, 0xc0, !PT ;  /* 0x0008000014ff7812 */ /* 0x040fe400078cc0ff */
[----:B------:R-:W-:Y:S02]  /*dbba0*/  LOP3.LUT P4, RZ, R20, 0x4000, RZ, 0xc0, !PT ;  /* 0x0000400014ff7812 */ /* 0x000fe4000788c0ff */
[----:B------:R-:W-:-:S09]  /*dbbb0*/  LOP3.LUT R16, R16, 0xffffefff, RZ, 0xc0, !PT ;  /* 0xffffefff10107812 */ /* 0x000fd200078ec0ff */
        /* <DEDUP_REMOVED lines=31> */
[----:B------:R-:W-:Y:S02]  /*dbdb0*/  LOP3.LUT P6, RZ, R16, 0x4000, RZ, 0xc0, !PT ;  /* 0x0000400010ff7812 */ /* 0x000fe400078cc0ff */
        /* <DEDUP_REMOVED lines=244> */
[----:B------:R-:W-:Y:S01]  /*dcd00*/  LOP3.LUT P3, RZ, R22, 0x4, RZ, 0xc0, !PT ;  /* 0x0000000416ff7812 */ /* 0x000fe2000786c0ff */
        /* <DEDUP_REMOVED lines=22> */
[C---:B------:R-:W-:Y:S02]  /*dce70*/  LOP3.LUT P6, RZ, R22.reuse, 0x20000, RZ, 0xc0, !PT ;  /* 0x0002000016ff7812 */ /* 0x040fe400078cc0ff */
        /* <DEDUP_REMOVED lines=282> */
[----:B------:R-:W-:Y:S02]  /*de020*/  LOP3.LUT P1, RZ, R23, 0x2000000, RZ, 0xc0, !PT ;  /* 0x0200000017ff7812 */ /* 0x000fe4000782c0ff */
[----:B----4-:R-:W-:-:S07]  /*de030*/  PRMT R0, R227, 0x7770, RZ ;  /* 0x00007770e3007816 */ /* 0x010fce00000000ff */
        /* <DEDUP_REMOVED lines=27> */
[----:B------:R-:W-:Y:S02]  /*de1f0*/  LOP3.LUT P3, RZ, R23, 0x80000000, RZ, 0xc0, !PT ;  /* 0x8000000017ff7812 */ /* 0x000fe4000786c0ff */
        /* <DEDUP_REMOVED lines=59> */
[----:B------:R-:W-:Y:S02]  /*de5b0*/  LOP3.LUT P6, RZ, R18, 0x10000000, RZ, 0xc0, !PT ;  /* 0x1000000012ff7812 */ /* 0x000fe400078cc0ff */
        /* <DEDUP_REMOVED lines=589> */
[----:B------:R-:W-:Y:S02]  /*e0a90*/  LOP3.LUT P3, RZ, R219, 0x20000, RZ, 0xc0, !PT ;  /* 0x00020000dbff7812 */ /* 0x000fe4000786c0ff */
        /* <DEDUP_REMOVED lines=110> */
[C---:B------:R-:W-:Y:S01]  /*e1180*/  LOP3.LUT P5, RZ, R220.reuse, 0x40, RZ, 0xc0, !PT ;  /* 0x00000040dcff7812 */ /* 0x040fe200078ac0ff */
        /* <DEDUP_REMOVED lines=74> */
[----:B------:R-:W-:-:S02]  /*e1630*/  PRMT R0, R231, 0x7773, RZ ;  /* 0x00007773e7007816 */ /* 0x000fc400000000ff */
[----:B------:R-:W-:Y:S01]  /*e1640*/  LOP3.LUT P2, RZ, R220, 0x400000, RZ, 0xc0, !PT ;  /* 0x00400000dcff7812 */ /* 0x000fe2000784c0ff */
[----:B------:R-:W2:Y:S01]  /*e1650*/  LDL.LU.64 R230, [R1+0x2738] ;  /* 0x0027380001e67983 */ /* 0x000ea20000300a00 */
        /* <DEDUP_REMOVED lines=15> */
[----:B------:R-:W3:Y:S01]  /*e1750*/  LDL.LU.64 R18, [R1+0x2748] ;  /* 0x0027480001127983 */ /* 0x000ee20000300a00 */
[----:B------:R-:W-:-:S03]  /*e1760*/  LOP3.LUT R20, R20, 0xf7ffffff, RZ, 0xc0, !PT ;  /* 0xf7ffffff14147812 */ /* 0x000fc600078ec0ff */
[----:B------:R-:W3:Y:S01]  /*e1770*/  LDL.LU.64 R16, [R1+0x2750] ;  /* 0x0027500001107983 */ /* 0x000ee20000300a00 */
[----:B------:R-:W-:Y:S02]  /*e1780*/  @P6 LOP3.LUT R20, R20, 0x8000000, RZ, 0xfc, !PT ;  /* 0x0800000014146812 */ /* 0x000fe400078efcff */
[----:B------:R-:W-:Y:S01]  /*e1790*/  LOP3.LUT P6, RZ, R220, 0x20000000, RZ, 0xc0, !PT ;  /* 0x20000000dcff7812 */ /* 0x000fe200078cc0ff */
[----:B------:R-:W3:Y:S01]  /*e17a0*/  LDL.LU R245, [R1+0x28] ;  /* 0x0000280001f57983 */ /* 0x000ee20000300800 */
[----:B------:R-:W-:-:S03]  /*e17b0*/  LOP3.LUT R20, R20, 0xefffffff, RZ, 0xc0, !PT ;  /* 0xefffffff14147812 */ /* 0x000fc600078ec0ff */
[----:B------:R-:W3:Y:S04]  /*e17c0*/  LDL.LU.64 R248, [R1+0x2758] ;  /* 0x0027580001f87983 */ /* 0x000ee80000300a00 */
[----:B------:R-:W3:Y:S04]  /*e17d0*/  LDL.LU.64 R246, [R1+0x2760] ;  /* 0x0027600001f67983 */ /* 0x000ee80000300a00 */
[----:B------:R-:W-:Y:S01]  /*e17e0*/  @P6 LOP3.LUT R20, R20, 0x10000000, RZ, 0xfc, !PT ;  /* 0x1000000014146812 */ /* 0x000fe200078efcff */
[----:B------:R-:W3:Y:S01]  /*e17f0*/  LDL.LU.64 R2, [R1+0x2768] ;  /* 0x0027680001027983 */ /* 0x000ee20000300a00 */
[----:B------:R-:W-:-:S02]  /*e1800*/  LOP3.LUT P6, RZ, R220, 0x10000000, RZ, 0xc0, !PT ;  /* 0x10000000dcff7812 */ /* 0x000fc400078cc0ff */
[----:B------:R-:W-:Y:S01]  /*e1810*/  LOP3.LUT R20, R20, 0xdfffffff, RZ, 0xc0, !PT ;  /* 0xdfffffff14147812 */ /* 0x000fe200078ec0ff */
[----:B------:R-:W3:Y:S01]  /*e1820*/  LDL.LU R232, [R1+0x18] ;  /* 0x0000180001e87983 */ /* 0x000ee20000300800 */
[C---:B------:R-:W-:Y:S02]  /*e1830*/  LOP3.LUT P3, RZ, R220.reuse, 0x800000, RZ, 0xc0, !PT ;  /* 0x00800000dcff7812 */ /* 0x040fe4000786c0ff */
[----:B------:R-:W-:Y:S01]  /*e1840*/  LOP3.LUT P4, RZ, R220, 0x1000000, RZ, 0xc0, !PT ;  /* 0x01000000dcff7812 */ /* 0x000fe2000788c0ff */
[----:B------:R-:W3:Y:S01]  /*e1850*/  LDL.LU.64 R242, [R1+0x2770] ;  /* 0x0027700001f27983 */ /* 0x000ee20000300a00 */
[----:B----4-:R-:W-:-:S05]  /*e1860*/  PRMT R0, R233, 0x7770, RZ ;  /* 0x00007770e9007816 */ /* 0x010fca00000000ff */
[----:B------:R-:W-:Y:S02]  /*e1870*/  @P6 LOP3.LUT R20, R20, 0x20000000, RZ, 0xfc, !PT ;  /* 0x2000000014146812 */ /* 0x000fe400078efcff */
[C---:B------:R-:W-:Y:S02]  /*e1880*/  LOP3.LUT P6, RZ, R220.reuse, 0x8000000, RZ, 0xc0, !PT ;  /* 0x08000000dcff7812 */ /* 0x040fe400078cc0ff */
[----:B------:R-:W-:Y:S01]  /*e1890*/  LOP3.LUT P5, RZ, R220, 0x2000000, RZ, 0xc0, !PT ;  /* 0x02000000dcff7812 */ /* 0x000fe200078ac0ff */
[----:B------:R0:W-:Y:S01]  /*e18a0*/  @P3 STG.E.U8 desc[UR10][R240.64], R0 ;  /* 0x00000000f0003986 */ /* 0x0001e2000c10110a */
[----:B------:R-:W-:Y:S02]  /*e18b0*/  LOP3.LUT R20, R20, 0xbfffffff, RZ, 0xc0, !PT ;  /* 0xbfffffff14147812 */ /* 0x000fe400078ec0ff */
[----:B0-----:R-:W-:Y:S01]  /*e18c0*/  PRMT R0, R233, 0x7771, RZ ;  /* 0x00007771e9007816 */ /* 0x001fe200000000ff */
[----:B------:R-:W4:Y:S06]  /*e18d0*/  LDL.LU.64 R240, [R1+0x2778] ;  /* 0x0027780001f07983 */ /* 0x000f2c0000300a00 */
[----:B------:R-:W-:-:S02]  /*e18e0*/  @P6 LOP3.LUT R20, R20, 0x40000000, RZ, 0xfc, !PT ;  /* 0x4000000014146812 */ /* 0x000fc400078efcff */
[----:B------:R-:W-:Y:S01]  /*e18f0*/  LOP3.LUT P6, RZ, R220, 0x4000000, RZ, 0xc0, !PT ;  /* 0x04000000dcff7812 */ /* 0x000fe200078cc0ff */
[----:B--2---:R0:W-:Y:S02]  /*e1900*/  @P4 STG.E.U8 desc[UR10][R238.64], R0 ;  /* 0x00000000ee004986 */ /* 0x0041e4000c10110a */
[C---:B0-----:R-:W-:Y:S02]  /*e1910*/  PRMT R0, R233.reuse, 0x7772, RZ ;  /* 0x00007772e9007816 */ /* 0x041fe400000000ff */
[----:B------:R-:W2:Y:S04]  /*e1920*/  LDL.LU.64 R238, [R1+0x2780] ;  /* 0x0027800001ee7983 */ /* 0x000ea80000300a00 */
[----:B------:R0:W-:Y:S02]  /*e1930*/  @P5 STG.E.U8 desc[UR10][R236.64], R0 ;  /* 0x00000000ec005986 */ /* 0x0001e4000c10110a */
[----:B0-----:R-:W-:-:S02]  /*e1940*/  PRMT R0, R233, 0x7773, RZ ;  /* 0x00007773e9007816 */ /* 0x001fc400000000ff */
[----:B------:R-:W2:Y:S04]  /*e1950*/  LDL.LU.64 R236, [R1+0x2788] ;  /* 0x0027880001ec7983 */ /* 0x000ea80000300a00 */
[----:B------:R0:W-:Y:S01]  /*e1960*/  @P6 STG.E.U8 desc[UR10][R234.64], R0 ;  /* 0x00000000ea006986 */ /* 0x0001e2000c10110a */
[----:B------:R-:W-:-:S03]  /*e1970*/  LOP3.LUT P6, RZ, R20, 0x40000000, RZ, 0xc0, !PT ;  /* 0x4000000014ff7812 */ /* 0x000fc600078cc0ff */
[----:B------:R-:W2:Y:S01]  /*e1980*/  LDL.LU R233, [R1+0x2c] ;  /* 0x00002c0001e97983 */ /* 0x000ea20000300800 */
[----:B0-----:R-:W-:-:S03]  /*e1990*/  PRMT R0, R244, 0x7770, RZ ;  /* 0x00007770f4007816 */ /* 0x001fc600000000ff */
[----:B------:R-:W2:Y:S06]  /*e19a0*/  LDL.LU.64 R234, [R1+0x2790] ;  /* 0x0027900001ea7983 */ /* 0x000eac0000300a00 */
[----:B------:R0:W-:Y:S01]  /*e19b0*/  @P6 STG.E.U8 desc[UR10][R230.64], R0 ;  /* 0x00000000e6006986 */ /* 0x0001e2000c10110a */
[----:B------:R-:W-:-:S03]  /*e19c0*/  LOP3.LUT P6, RZ, R20, 0x20000000, RZ, 0xc0, !PT ;  /* 0x2000000014ff7812 */ /* 0x000fc600078cc0ff */
[----:B0-----:R-:W2:Y:S01]  /*e19d0*/  LDL.LU.64 R230, [R1+0x2798] ;  /* 0x0027980001e67983 */ /* 0x001ea20000300a00 */
[----:B------:R-:W-:-:S09]  /*e19e0*/  PRMT R0, R244, 0x7771, RZ ;  /* 0x00007771f4007816 */ /* 0x000fd200000000ff */
        /* <DEDUP_REMOVED lines=20> */
[----:B0-----:R-:W-:-:S07]  /*e1b30*/  PRMT R0, R245, 0x7773, RZ ;  /* 0x00007773f5007816 */ /* 0x001fce00000000ff */
[----:B------:R0:W-:Y:S01]  /*e1b40*/  @P6 STG.E.U8 desc[UR10][R242.64], R0 ;  /* 0x00000000f2006986 */ /* 0x0001e2000c10110a */
[----:B------:R-:W-:Y:S02]  /*e1b50*/  LOP3.LUT P2, RZ, R221, 0x20, RZ, 0xc0, !PT ;  /* 0x00000020ddff7812 */ /* 0x000fe4000784c0ff */
[----:B0-----:R-:W-:-:S05]  /*e1b60*/  PRMT R0, R232, 0x7770, RZ ;  /* 0x00007770e8007816 */ /* 0x001fca00000000ff */
[----:B----4-:R0:W-:Y:S01]  /*e1b70*/  @P0 STG.E.U8 desc[UR10][R240.64], R0 ;  /* 0x00000000f0000986 */ /* 0x0101e2000c10110a */
[----:B------:R-:W-:Y:S02]  /*e1b80*/  LOP3.LUT P3, RZ, R221, 0x40, RZ, 0xc0, !PT ;  /* 0x00000040ddff7812 */ /* 0x000fe4000786c0ff */
[----:B0-----:R-:W-:-:S05]  /*e1b90*/  PRMT R0, R232, 0x7771, RZ ;  /* 0x00007771e8007816 */ /* 0x001fca00000000ff */
[----:B--2---:R0:W-:Y:S01]  /*e1ba0*/  @P1 STG.E.U8 desc[UR10][R238.64], R0 ;  /* 0x00000000ee001986 */ /* 0x0041e2000c10110a */
        /* <DEDUP_REMOVED lines=14> */
[----:B------:R-:W4:Y:S04]  /*e1c90*/  LDL.LU.64 R236, [R1+0x27c8] ;  /* 0x0027c80001ec7983 */ /* 0x000f280000300a00 */
[----:B------:R-:W4:Y:S01]  /*e1ca0*/  LDL.LU R235, [R1+0x1c] ;  /* 0x00001c0001eb7983 */ /* 0x000f220000300800 */
[----:B------:R-:W-:-:S03]  /*e1cb0*/  LOP3.LUT P2, RZ, R221, 0x200, RZ, 0xc0, !PT ;  /* 0x00000200ddff7812 */ /* 0x000fc6000784c0ff */
[----:B------:R-:W4:Y:S01]  /*e1cc0*/  LDL.LU.64 R230, [R1+0x27d0] ;  /* 0x0027d00001e67983 */ /* 0x000f220000300a00 */
[----:B------:R-:W-:-:S03]  /*e1cd0*/  PRMT R0, R233, 0x7772, RZ ;  /* 0x00007772e9007816 */ /* 0x000fc600000000ff */
[----:B------:R-:W4:Y:S01]  /*e1ce0*/  LDL.LU R232, [R1] ;  /* 0x0000000001e87983 */ /* 0x000f220000300800 */
        /* <DEDUP_REMOVED lines=15> */
[----:B------:R-:W2:Y:S01]  /*e1de0*/  LDL.LU.64 R16, [R1+0x27e0] ;  /* 0x0027e00001107983 */ /* 0x000ea20000300a00 */
[----:B------:R-:W-:-:S03]  /*e1df0*/  LOP3.LUT R20, R20, 0xfff7ffff, RZ, 0xc0, !PT ;  /* 0xfff7ffff14147812 */ /* 0x000fc600078ec0ff */
[----:B------:R-:W2:Y:S01]  /*e1e00*/  LDL.LU.64 R248, [R1+0x27e8] ;  /* 0x0027e80001f87983 */ /* 0x000ea20000300a00 */
[----:B------:R-:W-:Y:S02]  /*e1e10*/  @P6 LOP3.LUT R20, R20, 0x80000, RZ, 0xfc, !PT ;  /* 0x0008000014146812 */ /* 0x000fe400078efcff */
        /* <DEDUP_REMOVED lines=12> */
[C---:B------:R-:W-:Y:S01]  /*e1ee0*/  LOP3.LUT P6, RZ, R221.reuse, 0x4000, RZ, 0xc0, !PT ;  /* 0x00004000ddff7812 */ /* 0x040fe200078cc0ff */
[----:B---3--:R4:W-:Y:S01]  /*e1ef0*/  @P3 STG.E.U8 desc[UR10][R242.64], R0 ;  /* 0x00000000f2003986 */ /* 0x0089e2000c10110a */
[----:B------:R-:W-:Y:S02]  /*e1f00*/  LOP3.LUT P5, RZ, R221, 0x1000, RZ, 0xc0, !PT ;  /* 0x00001000ddff7812 */ /* 0x000fe400078ac0ff */
[----:B------:R-:W-:Y:S02]  /*e1f10*/  LOP3.LUT R20, R20, 0xffbfffff, RZ, 0xc0, !PT ;  /* 0xffbfffff14147812 */ /* 0x000fe400078ec0ff */
[----:B----4-:R-:W-:Y:S01]  /*e1f20*/  PRMT R0, R235, 0x7770, RZ ;  /* 0x00007770eb007816 */ /* 0x010fe200000000ff */
[----:B------:R-:W3:Y:S06]  /*e1f30*/  LDL.LU.64 R242, [R1+0x2808] ;  /* 0x0028080001f27983 */ /* 0x000eec0000300a00 */
[----:B------:R-:W-:-:S02]  /*e1f40*/  @P6 LOP3.LUT R20, R20, 0x400000, RZ, 0xfc, !PT ;  /* 0x0040000014146812 */ /* 0x000fc400078efcff */
[----:B------:R-:W-:Y:S01]  /*e1f50*/  LOP3.LUT P6, RZ, R221, 0x2000, RZ, 0xc0, !PT ;  /* 0x00002000ddff7812 */ /* 0x000fe200078cc0ff */
[----:B------:R0:W-:Y:S04]  /*e1f60*/  @P4 STG.E.U8 desc[UR10][R240.64], R0 ;  /* 0x00000000f0004986 */ /* 0x0001e8000c10110a */
[----:B------:R-:W4:Y:S01]  /*e1f70*/  LDL.LU R233, [R1+0x4] ;  /* 0x0000040001e97983 */ /* 0x000f220000300800 */
[----:B0-----:R-:W-:-:S03]  /*e1f80*/  PRMT R0, R235, 0x7771, RZ ;  /* 0x00007771eb007816 */ /* 0x001fc600000000ff */
[----:B------:R-:W4:Y:S04]  /*e1f90*/  LDL.LU.64 R240, [R1+0x2810] ;  /* 0x0028100001f07983 */ /* 0x000f280000300a00 */
[----:B------:R0:W-:Y:S02]  /*e1fa0*/  @P5 STG.E.U8 desc[UR10][R238.64], R0 ;  /* 0x00000000ee005986 */ /* 0x0001e4000c10110a */
[----:B0-----:R-:W-:Y:S02]  /*e1fb0*/  PRMT R0, R235, 0x7772, RZ ;  /* 0x00007772eb007816 */ /* 0x001fe400000000ff */
[----:B------:R-:W4:Y:S04]  /*e1fc0*/  LDL.LU.64 R238, [R1+0x2818] ;  /* 0x0028180001ee7983 */ /* 0x000f280000300a00 */
[----:B------:R0:W-:Y:S01]  /*e1fd0*/  @P6 STG.E.U8 desc[UR10][R236.64], R0 ;  /* 0x00000000ec006986 */ /* 0x0001e2000c10110a */
[----:B------:R-:W-:-:S02]  /*e1fe0*/  LOP3.LUT P6, RZ, R20, 0x400000, RZ, 0xc0, !PT ;  /* 0x0040000014ff7812 */ /* 0x000fc400078cc0ff */
[----:B0-----:R-:W-:Y:S01]  /*e1ff0*/  PRMT R0, R235, 0x7773, RZ ;  /* 0x00007773eb007816 */ /* 0x001fe200000000ff */
[----:B------:R-:W4:Y:S10]  /*e2000*/  LDL.LU.64 R236, [R1+0x2820] ;  /* 0x0028200001ec7983 */ /* 0x000f340000300a00 */
[----:B------:R0:W-:Y:S01]  /*e2010*/  @P6 STG.E.U8 desc[UR10][R230.64], R0 ;  /* 0x00000000e6006986 */ /* 0x0001e2000c10110a */
[----:B------:R-:W-:-:S03]  /*e2020*/  LOP3.LUT P6, RZ, R20, 0x200000, RZ, 0xc0, !PT ;  /* 0x0020000014ff7812 */ /* 0x000fc600078cc0ff */
[----:B------:R-:W4:Y:S04]  /*e2030*/  LDL.LU.64 R234, [R1+0x2828] ;  /* 0x0028280001ea7983 */ /* 0x000f280000300a00 */
[----:B0-----:R-:W4:Y:S01]  /*e2040*/  LDL.LU.64 R230, [R1+0x2830] ;  /* 0x0028300001e67983 */ /* 0x001f220000300a00 */
[----:B------:R-:W-:-:S05]  /*e2050*/  PRMT R0, R232, 0x7770, RZ ;  /* 0x00007770e8007816 */ /* 0x000fca00000000ff */
        /* <DEDUP_REMOVED lines=21> */
[----:B---3--:R0:W-:Y:S01]  /*e21b0*/  @P6 STG.E.U8 desc[UR10][R242.64], R0 ;  /* 0x00000000f2006986 */ /* 0x0081e2000c10110a */
[----:B------:R-:W-:Y:S02]  /*e21c0*/  LOP3.LUT P2, RZ, R221, 0x1000000, RZ, 0xc0, !PT ;  /* 0x01000000ddff7812 */ /* 0x000fe4000784c0ff */
[----:B0-----:R-:W-:-:S05]  /*e21d0*/  PRMT R0, R4, 0x7773, RZ ;  /* 0x0000777304007816 */ /* 0x001fca00000000ff */
[----:B----4-:R0:W-:Y:S01]  /*e21e0*/  @P0 STG.E.U8 desc[UR10][R240.64], R0 ;  /* 0x00000000f0000986 */ /* 0x0101e2000c10110a */
        /* <DEDUP_REMOVED lines=42> */
[C---:B------:R-:W-:Y:S02]  /*e2490*/  LOP3.LUT P3, RZ, R221.reuse, 0x20000000, RZ, 0xc0, !PT ;  /* 0x20000000ddff7812 */ /* 0x040fe4000786c0ff */
[----:B------:R-:W-:-:S07]  /*e24a0*/  LOP3.LUT P4, RZ, R221, 0x40000000, RZ, 0xc0, !PT ;  /* 0x40000000ddff7812 */ /* 0x000fce000788c0ff */
[----:B------:R-:W-:Y:S02]  /*e24b0*/  @P6 LOP3.LUT R20, R20, 0x2000, RZ, 0xfc, !PT ;  /* 0x0000200014146812 */ /* 0x000fe400078efcff */
[----:B------:R-:W-:Y:S02]  /*e24c0*/  LOP3.LUT P6, RZ, R223, 0x2, RZ, 0xc0, !PT ;  /* 0x00000002dfff7812 */ /* 0x000fe400078cc0ff */
[----:B------:R-:W-:Y:S02]  /*e24d0*/  LOP3.LUT P5, RZ, R221, 0x80000000, RZ, 0xc0, !PT ;  /* 0x80000000ddff7812 */ /* 0x000fe400078ac0ff */
[----:B------:R-:W-:-:S09]  /*e24e0*/  LOP3.LUT R20, R20, 0xffffbfff, RZ, 0xc0, !PT ;  /* 0xffffbfff14147812 */ /* 0x000fd200078ec0ff */
[----:B------:R-:W-:Y:S02]  /*e24f0*/  @P6 LOP3.LUT R20, R20, 0x4000, RZ, 0xfc, !PT ;  /* 0x0000400014146812 */ /* 0x000fe400078efcff */
[----:B------:R-:W-:Y:S01]  /*e2500*/  LOP3.LUT P6, RZ, R223, 0x1, RZ, 0xc0, !PT ;  /* 0x00000001dfff7812 */ /* 0x000fe200078cc0ff */
[----:B--2---:R0:W-:Y:S04]  /*e2510*/  @P2 STG.E.U8 desc[UR10][R228.64], R0 ;  /* 0x00000000e4002986 */ /* 0x0041e8000c10110a */
[----:B0-----:R-:W2:Y:S04]  /*e2520*/  LDL.LU.64 R228, [R1+0x2870] ;  /* 0x0028700001e47983 */ /* 0x001ea80000300a00 */
[----:B------:R-:W2:Y:S04]  /*e2530*/  LDL.LU.64 R16, [R1+0x2878] ;  /* 0x0028780001107983 */ /* 0x000ea80000300a00 */
[----:B------:R-:W2:Y:S04]  /*e2540*/  LDL.LU.64 R248, [R1+0x2880] ;  /* 0x0028800001f87983 */ /* 0x000ea80000300a00 */
[----:B------:R-:W2:Y:S04]  /*e2550*/  LDL.LU.64 R246, [R1+0x2888] ;  /* 0x0028880001f67983 */ /* 0x000ea80000300a00 */
[----:B------:R-:W2:Y:S04]  /*e2560*/  LDL.LU.64 R2, [R1+0x2890] ;  /* 0x0028900001027983 */ /* 0x000ea80000300a00 */
[----:B------:R-:W2:Y:S04]  /*e2570*/  LDL.LU R239, [R1+0xc] ;  /* 0x00000c0001ef7983 */ /* 0x000ea80000300800 */
[----:B------:R-:W2:Y:S01]  /*e2580*/  LDL.LU.64 R244, [R1+0x2898] ;  /* 0x0028980001f47983 */ /* 0x000ea20000300a00 */
[----:B------:R-:W-:-:S03]  /*e2590*/  PRMT R0, R5, 0x7772, RZ ;  /* 0x0000777205007816 */ /* 0x000fc600000000ff */
[----:B------:R-:W2:Y:S04]  /*e25a0*/  LDL.LU.64 R242, [R1+0x28a0] ;  /* 0x0028a00001f27983 */ /* 0x000ea80000300a00 */
[----:B---3--:R0:W-:Y:S02]  /*e25b0*/  @P3 STG.E.U8 desc[UR10][R240.64], R0 ;  /* 0x00000000f0003986 */ /* 0x0081e4000c10110a */
[----:B0-----:R-:W-:Y:S02]  /*e25c0*/  PRMT R0, R5, 0x7773, RZ ;  /* 0x0000777305007816 */ /* 0x001fe400000000ff */
[----:B------:R-:W3:Y:S04]  /*e25d0*/  LDL.LU.64 R240, [R1+0x28a8] ;  /* 0x0028a80001f07983 */ /* 0x000ee80000300a00 */
[----:B----4-:R0:W-:Y:S02]  /*e25e0*/  @P4 STG.E.U8 desc[UR10][R236.64], R0 ;  /* 0x00000000ec004986 */ /* 0x0101e4000c10110a */
[----:B0-----:R-:W-:-:S02]  /*e25f0*/  PRMT R0, R238, 0x7770, RZ ;  /* 0x00007770ee007816 */ /* 0x001fc400000000ff */
        /* <DEDUP_REMOVED lines=36> */
[----:B------:R0:W-:Y:S02]  /*e2840*/  @P6 STG.E.U8 desc[UR10][R242.64], R0 ;  /* 0x00000000f2006986 */ /* 0x0001e4000c10110a */
[----:B0-----:R-:W-:-:S05]  /*e2850*/  PRMT R0, R239, 0x7772, RZ ;  /* 0x00007772ef007816 */ /* 0x001fca00000000ff */
[----:B---3--:R0:W-:Y:S02]  /*e2860*/  @P0 STG.E.U8 desc[UR10][R240.64], R0 ;  /* 0x00000000f0000986 */ /* 0x0081e4000c10110a */
[----:B0-----:R-:W-:-:S05]  /*e2870*/  PRMT R0, R239, 0x7773, RZ ;  /* 0x00007773ef007816 */ /* 0x001fca00000000ff */
[----:B----4-:R0:W-:Y:S02]  /*e2880*/  @P1 STG.E.U8 desc[UR10][R236.64], R0 ;  /* 0x00000000ec001986 */ /* 0x0101e4000c10110a */
[----:B0-----:R-:W-:-:S05]  /*e2890*/  PRMT R0, R7, 0x7770, RZ ;  /* 0x0000777007007816 */ /* 0x001fca00000000ff */
[----:B------:R0:W-:Y:S02]  /*e28a0*/  @P2 STG.E.U8 desc[UR10][R234.64], R0 ;  /* 0x00000000ea002986 */ /* 0x0001e4000c10110a */
[----:B0-----:R-:W-:-:S05]  /*e28b0*/  PRMT R0, R7, 0x7771, RZ ;  /* 0x0000777107007816 */ /* 0x001fca00000000ff */
[----:B------:R0:W-:Y:S02]  /*e28c0*/  @P3 STG.E.U8 desc[UR10][R232.64], R0 ;  /* 0x00000000e8003986 */ /* 0x0001e4000c10110a */
[----:B0-----:R-:W-:-:S05]  /*e28d0*/  PRMT R0, R7, 0x7772, RZ ;  /* 0x0000777207007816 */ /* 0x001fca00000000ff */
[----:B------:R0:W-:Y:S04]  /*e28e0*/  @P4 STG.E.U8 desc[UR10][R230.64], R0 ;  /* 0x00000000e6004986 */ /* 0x0001e8000c10110a */
[----:B0-----:R-:W3:Y:S04]  /*e28f0*/  LDL.LU.64 R230, [R1+0x28d8] ;  /* 0x0028d80001e67983 */ /* 0x001ee80000300a00 */
[----:B------:R-:W4:Y:S04]  /*e2900*/  LDL.LU.64 R240, [R1+0x28e0] ;  /* 0x0028e00001f07983 */ /* 0x000f280000300a00 */
[----:B------:R-:W4:Y:S04]  /*e2910*/  LDL.LU.64 R238, [R1+0x28e8] ;  /* 0x0028e80001ee7983 */ /* 0x000f280000300a00 */
[----:B------:R-:W3:Y:S01]  /*e2920*/  LDL.LU R237, [R1+0x80] ;  /* 0x0000800001ed7983 */ /* 0x000ee20000300800 */
[----:B------:R-:W-:-:S02]  /*e2930*/  LOP3.LUT P5, RZ, R223, 0x4000, RZ, 0xc0, !PT ;  /* 0x00004000dfff7812 */ /* 0x000fc400078ac0ff */
[----:B------:R-:W-:Y:S02]  /*e2940*/  PRMT R0, R7, 0x7773, RZ ;  /* 0x0000777307007816 */ /* 0x000fe400000000ff */
[----:B------:R-:W-:-:S09]  /*e2950*/  LOP3.LUT P2, RZ, R223, 0x8000, RZ, 0xc0, !PT ;  /* 0x00008000dfff7812 */ /* 0x000fd2000784c0ff */
        /* <DEDUP_REMOVED lines=84> */
[----:B------:R-:W-:Y:S02]  /*e2ea0*/  LOP3.LUT P3, RZ, R223, 0x80000000, RZ, 0xc0, !PT ;  /* 0x80000000dfff7812 */ /* 0x000fe4000786c0ff */
        /* <DEDUP_REMOVED lines=333> */
[----:B------:R-:W2:Y:S04]  /*e4380*/  LDL.LU R237, [R1+0xc4] ;  /* 0x0000c40001ed7983 */ /* 0x000ea80000300800 */
        /* <DEDUP_REMOVED lines=19> */
[----:B--2---:R-:W-:-:S05]  /*e44c0*/  PRMT R0, R237, 0x7770, RZ ;  /* 0x00007770ed007816 */ /* 0x004fca00000000ff */
[----:B------:R0:W-:Y:S04]  /*e44d0*/  @P2 STG.E.U8 desc[UR10][R228.64], R0 ;  /* 0x00000000e4002986 */ /* 0x0001e8000c10110a */
[----:B0-----:R-:W2:Y:S04]  /*e44e0*/  LDL.LU.64 R228, [R1+0x2b68] ;  /* 0x002b680001e47983 */ /* 0x001ea80000300a00 */
[----:B------:R-:W2:Y:S04]  /*e44f0*/  LDL.LU.64 R18, [R1+0x2b70] ;  /* 0x002b700001127983 */ /* 0x000ea80000300a00 */
[----:B------:R-:W2:Y:S04]  /*e4500*/  LDL.LU.64 R16, [R1+0x2b78] ;  /* 0x002b780001107983 */ /* 0x000ea80000300a00 */
[----:B------:R-:W2:Y:S01]  /*e4510*/  LDL.LU R3, [R1+0xc8] ;  /* 0x0000c80001037983 */ /* 0x000ea20000300800 */
[----:B------:R-:W-:-:S02]  /*e4520*/  @P6 LOP3.LUT R4, R4, 0x8, RZ, 0xfc, !PT ;  /* 0x0000000804046812 */ /* 0x000fc400078efcff */
[----:B------:R-:W-:Y:S01]  /*e4530*/  LOP3.LUT P6, RZ, R226, 0x4, RZ, 0xc0, !PT ;  /* 0x00000004e2ff7812 */ /* 0x000fe200078cc0ff */
[----:B------:R-:W2:Y:S01]  /*e4540*/  LDL.LU.64 R248, [R1+0x2b80] ;  /* 0x002b800001f87983 */ /* 0x000ea20000300a00 */
[----:B------:R-:W-:Y:S02]  /*e4550*/  LOP3.LUT R4, R4, 0xffffffef, RZ, 0xc0, !PT ;  /* 0xffffffef04047812 */ /* 0x000fe400078ec0ff */
[C---:B------:R-:W-:Y:S01]  /*e4560*/  LOP3.LUT P3, RZ, R225.reuse, 0x10000000, RZ, 0xc0, !PT ;  /* 0x10000000e1ff7812 */ /* 0x040fe2000786c0ff */
[----:B------:R-:W2:Y:S01]  /*e4570*/  LDL.LU.64 R246, [R1+0x2b88] ;  /* 0x002b880001f67983 */ /* 0x000ea20000300a00 */
[----:B------:R-:W-:Y:S02]  /*e4580*/  LOP3.LUT P4, RZ, R225, 0x20000000, RZ, 0xc0, !PT ;  /* 0x20000000e1ff7812 */ /* 0x000fe4000788c0ff */
[----:B------:R-:W-:Y:S01]  /*e4590*/  PRMT R0, R237, 0x7771, RZ ;  /* 0x00007771ed007816 */ /* 0x000fe200000000ff */
[----:B------:R-:W2:Y:S04]  /*e45a0*/  LDL.LU.64 R244, [R1+0x2b90] ;  /* 0x002b900001f47983 */ /* 0x000ea80000300a00 */
[----:B------:R-:W-:-:S02]  /*e45b0*/  @P6 LOP3.LUT R4, R4, 0x10, RZ, 0xfc, !PT ;  /* 0x0000001004046812 */ /* 0x000fc400078efcff */
[----:B------:R-:W-:Y:S02]  /*e45c0*/  LOP3.LUT P6, RZ, R226, 0x2, RZ, 0xc0, !PT ;  /* 0x00000002e2ff7812 */ /* 0x000fe400078cc0ff */
[----:B------:R-:W-:Y:S01]  /*e45d0*/  LOP3.LUT R4, R4, 0xffffffdf, RZ, 0xc0, !PT ;  /* 0xffffffdf04047812 */ /* 0x000fe200078ec0ff */
[----:B---3--:R0:W-:Y:S01]  /*e45e0*/  @P3 STG.E.U8 desc[UR10][R240.64], R0 ;  /* 0x00000000f0003986 */ /* 0x0081e2000c10110a */
[----:B------:R-:W-:-:S09]  /*e45f0*/  LOP3.LUT P5, RZ, R225, 0x40000000, RZ, 0xc0, !PT ;  /* 0x40000000e1ff7812 */ /* 0x000fd200078ac0ff */
[----:B------:R-:W-:Y:S02]  /*e4600*/  @P6 LOP3.LUT R4, R4, 0x20, RZ, 0xfc, !PT ;  /* 0x0000002004046812 */ /* 0x000fe400078efcff */
[----:B------:R-:W-:Y:S02]  /*e4610*/  LOP3.LUT P6, RZ, R226, 0x1, RZ, 0xc0, !PT ;  /* 0x00000001e2ff7812 */ /* 0x000fe400078cc0ff */
[----:B0-----:R-:W-:Y:S02]  /*e4620*/  PRMT R0, R237, 0x7772, RZ ;  /* 0x00007772ed007816 */ /* 0x001fe400000000ff */
[----:B------:R-:W-:-:S03]  /*e4630*/  LOP3.LUT R4, R4, 0xffffffbf, RZ, 0xc0, !PT ;  /* 0xffffffbf04047812 */ /* 0x000fc600078ec0ff */
[----:B----4-:R0:W-:Y:S06]  /*e4640*/  @P4 STG.E.U8 desc[UR10][R238.64], R0 ;  /* 0x00000000ee004986 */ /* 0x0101ec000c10110a */
[----:B------:R-:W-:Y:S02]  /*e4650*/  @P6 LOP3.LUT R4, R4, 0x40, RZ, 0xfc, !PT ;  /* 0x0000004004046812 */ /* 0x000fe400078efcff */
[----:B0-----:R-:W-:Y:S02]  /*e4660*/  PRMT R0, R237, 0x7773, RZ ;  /* 0x00007773ed007816 */ /* 0x001fe400000000ff */
[----:B------:R-:W-:-:S03]  /*e4670*/  LOP3.LUT P6, RZ, R225, 0x80000000, RZ, 0xc0, !PT ;  /* 0x80000000e1ff7812 */ /* 0x000fc600078cc0ff */
[----:B------:R0:W-:Y:S04]  /*e4680*/  @P5 STG.E.U8 desc[UR10][R230.64], R0 ;  /* 0x00000000e6005986 */ /* 0x0001e8000c10110a */
[----:B0-----:R-:W3:Y:S01]  /*e4690*/  LDL.LU R231, [R1+0xdc] ;  /* 0x0000dc0001e77983 */ /* 0x001ee20000300800 */
        /* <DEDUP_REMOVED lines=34> */
[----:B---3--:R-:W-:-:S07]  /*e48c0*/  PRMT R0, R231, 0x7770, RZ ;  /* 0x00007770e7007816 */ /* 0x008fce00000000ff */
        /* <DEDUP_REMOVED lines=52> */
[----:B------:R0:W-:Y:S04]  /*e4c10*/  @P3 STG.E.U8 desc[UR10][R240.64], R0 ;  /* 0x00000000f0003986 */ /* 0x0001e8000c10110a */
[----:B0-----:R-:W3:Y:S01]  /*e4c20*/  LDL.LU.64 R240, [R1+0x2c38] ;  /* 0x002c380001f07983 */ /* 0x001ee20000300a00 */
        /* <DEDUP_REMOVED lines=11> */
[----:B------:R-:W-:Y:S02]  /*e4ce0*/  LOP3.LUT R5, R5, 0xbfffffff, RZ, 0xc0, !PT ;  /* 0xbfffffff05057812 */ /* 0x000fe400078ec0ff */
[----:B------:R-:W-:-:S05]  /*e4cf0*/  PRMT R0, R231, 0x7771, RZ ;  /* 0x00007771e7007816 */ /* 0x000fca00000000ff */
[----:B----4-:R0:W-:Y:S02]  /*e4d00*/  @P4 STG.E.U8 desc[UR10][R238.64], R0 ;  /* 0x00000000ee004986 */ /* 0x0101e4000c10110a */
[----:B------:R-:W-:Y:S02]  /*e4d10*/  @P6 LOP3.LUT R5, R5, 0x40000000, RZ, 0xfc, !PT ;  /* 0x4000000005056812 */ /* 0x000fe400078efcff */
[----:B------:R-:W-:Y:S02]  /*e4d20*/  LOP3.LUT P6, RZ, R226, 0x40000, RZ, 0xc0, !PT ;  /* 0x00040000e2ff7812 */ /* 0x000fe400078cc0ff */
[C---:B0-----:R-:W-:Y:S01]  /*e4d30*/  PRMT R0, R231.reuse, 0x7772, RZ ;  /* 0x00007772e7007816 */ /* 0x041fe200000000ff */
[----:B------:R-:W4:Y:S04]  /*e4d40*/  LDL.LU.64 R238, [R1+0x2c40] ;  /* 0x002c400001ee7983 */ /* 0x000f280000300a00 */
[----:B------:R0:W-:Y:S02]  /*e4d50*/  @P5 STG.E.U8 desc[UR10][R236.64], R0 ;  /* 0x00000000ec005986 */ /* 0x0001e4000c10110a */
[----:B0-----:R-:W-:-:S02]  /*e4d60*/  PRMT R0, R231, 0x7773, RZ ;  /* 0x00007773e7007816 */ /* 0x001fc400000000ff */
[----:B------:R-:W4:Y:S04]  /*e4d70*/  LDL.LU.64 R236, [R1+0x2c48] ;  /* 0x002c480001ec7983 */ /* 0x000f280000300a00 */
[----:B------:R0:W-:Y:S01]  /*e4d80*/  @P6 STG.E.U8 desc[UR10][R234.64], R0 ;  /* 0x00000000ea006986 */ /* 0x0001e2000c10110a */
[----:B------:R-:W-:-:S03]  /*e4d90*/  LOP3.LUT P6, RZ, R5, 0x40000000, RZ, 0xc0, !PT ;  /* 0x4000000005ff7812 */ /* 0x000fc600078cc0ff */
[----:B------:R-:W4:Y:S01]  /*e4da0*/  LDL.LU R231, [R1+0xb8] ;  /* 0x0000b80001e77983 */ /* 0x000f220000300800 */
[----:B0-----:R-:W-:-:S03]  /*e4db0*/  PRMT R0, R244, 0x7770, RZ ;  /* 0x00007770f4007816 */ /* 0x001fc600000000ff */
[----:B------:R-:W4:Y:S06]  /*e4dc0*/  LDL.LU.64 R234, [R1+0x2c50] ;  /* 0x002c500001ea7983 */ /* 0x000f2c0000300a00 */
[----:B------:R0:W-:Y:S01]  /*e4dd0*/  @P6 STG.E.U8 desc[UR10][R232.64], R0 ;  /* 0x00000000e8006986 */ /* 0x0001e2000c10110a */
[----:B------:R-:W-:-:S03]  /*e4de0*/  LOP3.LUT P6, RZ, R5, 0x20000000, RZ, 0xc0, !PT ;  /* 0x2000000005ff7812 */ /* 0x000fc600078cc0ff */
[----:B0-----:R-:W4:Y:S01]  /*e4df0*/  LDL.LU.64 R232, [R1+0x2c58] ;  /* 0x002c580001e87983 */ /* 0x001f220000300a00 */
[----:B------:R-:W-:Y:S02]  /*e4e00*/  PRMT R0, R244, 0x7771, RZ ;  /* 0x00007771f4007816 */ /* 0x000fe400000000ff */
[----:B------:R-:W-:-:S07]  /*e4e10*/  LOP3.LUT P0, RZ, R226, 0x8000000, RZ, 0xc0, !PT ;  /* 0x08000000e2ff7812 */ /* 0x000fce000780c0ff */
[----:B--2---:R0:W-:Y:S01]  /*e4e20*/  @P6 STG.E.U8 desc[UR10][R228.64], R0 ;  /* 0x00000000e4006986 */ /* 0x0041e2000c10110a */
[----:B------:R-:W-:-:S03]  /*e4e30*/  LOP3.LUT P6, RZ, R5, 0x10000000, RZ, 0xc0, !PT ;  /* 0x1000000005ff7812 */ /* 0x000fc600078cc0ff */
[----:B0-----:R-:W2:Y:S01]  /*e4e40*/  LDL.LU.64 R228, [R1+0x2c60] ;  /* 0x002c600001e47983 */ /* 0x001ea20000300a00 */
[----:B------:R-:W-:-:S09]  /*e4e50*/  PRMT R0, R244, 0x7772, RZ ;  /* 0x00007772f4007816 */ /* 0x000fd200000000ff */
        /* <DEDUP_REMOVED lines=17> */
[----:B------:R0:W-:Y:S04]  /*e4f70*/  @P0 STG.E.U8 desc[UR10][R240.64], R0 ;  /* 0x00000000f0000986 */ /* 0x0001e8000c10110a */
[----:B0-----:R-:W3:Y:S01]  /*e4f80*/  LDL.LU.64 R240, [R1+0x2c68] ;  /* 0x002c680001f07983 */ /* 0x001ee20000300a00 */
[C---:B------:R-:W-:Y:S02]  /*e4f90*/  LOP3.LUT P1, RZ, R226.reuse, 0x10000000, RZ, 0xc0, !PT ;  /* 0x10000000e2ff7812 */ /* 0x040fe4000782c0ff */
[----:B------:R-:W-:Y:S02]  /*e4fa0*/  LOP3.LUT P2, RZ, R226, 0x20000000, RZ, 0xc0, !PT ;  /* 0x20000000e2ff7812 */ /* 0x000fe4000784c0ff */
[----:B------:R-:W-:Y:S02]  /*e4fb0*/  PRMT R0, R230, 0x7771, RZ ;  /* 0x00007771e6007816 */ /* 0x000fe400000000ff */
[----:B------:R-:W-:-:S02]  /*e4fc0*/  LOP3.LUT P3, RZ, R226, 0x40000000, RZ, 0xc0, !PT ;  /* 0x40000000e2ff7812 */ /* 0x000fc4000786c0ff */
[----:B------:R-:W-:-:S05]  /*e4fd0*/  LOP3.LUT P4, RZ, R226, 0x80000000, RZ, 0xc0, !PT ;  /* 0x80000000e2ff7812 */ /* 0x000fca000788c0ff */
[----:B----4-:R0:W-:Y:S01]  /*e4fe0*/  @P1 STG.E.U8 desc[UR10][R238.64], R0 ;  /* 0x00000000ee001986 */ /* 0x0101e2000c10110a */
[----:B------:R-:W-:Y:S02]  /*e4ff0*/  LOP3.LUT P5, RZ, R227, 0x1, RZ, 0xc0, !PT ;  /* 0x00000001e3ff7812 */ /* 0x000fe400078ac0ff */
[----:B0-----:R-:W-:-:S05]  /*e5000*/  PRMT R0, R230, 0x7772, RZ ;  /* 0x00007772e6007816 */ /* 0x001fca00000000ff */
[----:B------:R0:W-:Y:S02]  /*e5010*/  @P2 STG.E.U8 desc[UR10][R236.64], R0 ;  /* 0x00000000ec002986 */ /* 0x0001e4000c10110a */
[----:B0-----:R-:W-:-:S05]  /*e5020*/  PRMT R0, R230, 0x7773, RZ ;  /* 0x00007773e6007816 */ /* 0x001fca00000000ff */
[----:B------:R0:W-:Y:S02]  /*e5030*/  @P3 STG.E.U8 desc[UR10][R234.64], R0 ;  /* 0x00000000ea003986 */ /* 0x0001e4000c10110a */
[----:B0-----:R-:W-:-:S05]  /*e5040*/  PRMT R0, R231, 0x7770, RZ ;  /* 0x00007770e7007816 */ /* 0x001fca00000000ff */
[----:B------:R0:W-:Y:S02]  /*e5050*/  @P4 STG.E.U8 desc[UR10][R232.64], R0 ;  /* 0x00000000e8004986 */ /* 0x0001e4000c10110a */
[----:B0-----:R-:W-:Y:S02]  /*e5060*/  PRMT R0, R231, 0x7771, RZ ;  /* 0x00007771e7007816 */ /* 0x001fe400000000ff */
[----:B------:R-:W-:-:S03]  /*e5070*/  LOP3.LUT P2, RZ, R227, 0x2, RZ, 0xc0, !PT ;  /* 0x00000002e3ff7812 */ /* 0x000fc6000784c0ff */
[----:B--2---:R0:W-:Y:S04]  /*e5080*/  @P5 STG.E.U8 desc[UR10][R228.64], R0 ;  /* 0x00000000e4005986 */ /* 0x0041e8000c10110a */
[----:B0-----:R-:W2:Y:S04]  /*e5090*/  LDL.LU.64 R228, [R1+0x2c70] ;  /* 0x002c700001e47983 */ /* 0x001ea80000300a00 */
[----:B------:R-:W4:Y:S04]  /*e50a0*/  LDL.LU.64 R234, [R1+0x2c78] ;  /* 0x002c780001ea7983 */ /* 0x000f280000300a00 */
[----:B------:R-:W4:Y:S04]  /*e50b0*/  LDL.LU.64 R242, [R1+0x2c80] ;  /* 0x002c800001f27983 */ /* 0x000f280000300a00 */
[----:B------:R-:W4:Y:S04]  /*e50c0*/  LDL.LU.64 R238, [R1+0x2c88] ;  /* 0x002c880001ee7983 */ /* 0x000f280000300a00 */
[----:B------:R-:W4:Y:S01]  /*e50d0*/  LDL.LU R237, [R1+0xa8] ;  /* 0x0000a80001ed7983 */ /* 0x000f220000300800 */
[----:B------:R-:W-:-:S03]  /*e50e0*/  PRMT R0, R231, 0x7772, RZ ;  /* 0x00007772e7007816 */ /* 0x000fc600000000ff */
[----:B------:R-:W4:Y:S04]  /*e50f0*/  LDL.LU.64 R232, [R1+0x2c90] ;  /* 0x002c900001e87983 */ /* 0x000f280000300a00 */
[----:B---3--:R0:W-:Y:S04]  /*e5100*/  @P2 STG.E.U8 desc[UR10][R240.64], R0 ;  /* 0x00000000f0002986 */ /* 0x0081e8000c10110a */
[----:B0-----:R-:W3:Y:S01]  /*e5110*/  LDL.LU R240, [R1+0xbc] ;  /* 0x0000bc0001f07983 */ /* 0x001ee20000300800 */
[----:B------:R-:W-:-:S03]  /*e5120*/  PRMT R0, R231, 0x7773, RZ ;  /* 0x00007773e7007816 */ /* 0x000fc600000000ff */
[----:B------:R-:W3:Y:S01]  /*e5130*/  LDL.LU.64 R230, [R1+0x2c98] ;  /* 0x002c980001e67983 */ /* 0x000ee20000300a00 */
        /* <DEDUP_REMOVED lines=25> */
[----:B------:R-:W-:Y:S01]  /*e52d0*/  LOP3.LUT R5, R5, 0xffbfffff, RZ, 0xc0, !PT ;  /* 0xffbfffff05057812 */ /* 0x000fe200078ec0ff */
[----:B--2---:R0:W-:Y:S04]  /*e52e0*/  @P3 STG.E.U8 desc[UR10][R228.64], R0 ;  /* 0x00000000e4003986 */ /* 0x0041e8000c10110a */
[----:B0-----:R-:W2:Y:S04]  /*e52f0*/  LDL.LU.64 R228, [R1+0x2ca0] ;  /* 0x002ca00001e47983 */ /* 0x001ea80000300a00 */
[----:B------:R-:W2:Y:S01]  /*e5300*/  LDL.LU.64 R18, [R1+0x2ca8] ;  /* 0x002ca80001127983 */ /* 0x000ea20000300a00 */
[----:B----4-:R-:W-:-:S03]  /*e5310*/  PRMT R0, R237, 0x7770, RZ ;  /* 0x00007770ed007816 */ /* 0x010fc600000000ff */
[----:B------:R-:W4:Y:S04]  /*e5320*/  LDL.LU.64 R16, [R1+0x2cb0] ;  /* 0x002cb00001107983 */ /* 0x000f280000300a00 */
[----:B------:R0:W-:Y:S04]  /*e5330*/  @P4 STG.E.U8 desc[UR10][R234.64], R0 ;  /* 0x00000000ea004986 */ /* 0x0001e8000c10110a */
[----:B0-----:R-:W4:Y:S04]  /*e5340*/  LDL.LU R234, [R1+0xac] ;  /* 0x0000ac0001ea7983 */ /* 0x001f280000300800 */
[----:B------:R-:W4:Y:S04]  /*e5350*/  LDL.LU.64 R248, [R1+0x2cb8] ;  /* 0x002cb80001f87983 */ /* 0x000f280000300a00 */
[----:B------:R-:W4:Y:S01]  /*e5360*/  LDL.LU.64 R246, [R1+0x2cc0] ;  /* 0x002cc00001f67983 */ /* 0x000f220000300a00 */
[----:B------:R-:W-:-:S02]  /*e5370*/  @P6 LOP3.LUT R5, R5, 0x400000, RZ, 0xfc, !PT ;  /* 0x0040000005056812 */ /* 0x000fc400078efcff */
        /* <DEDUP_REMOVED lines=14> */
[----:B------:R-:W4:Y:S04]  /*e5460*/  LDL.LU.64 R236, [R1+0x2ce8] ;  /* 0x002ce80001ec7983 */ /* 0x000f280000300a00 */
[----:B0-----:R-:W4:Y:S04]  /*e5470*/  LDL.LU.64 R232, [R1+0x2cf0] ;  /* 0x002cf00001e87983 */ /* 0x001f280000300a00 */
[----:B------:R-:W4:Y:S01]  /*e5480*/  LDL.LU R241, [R1+0x120] ;  /* 0x0001200001f17983 */ /* 0x000f220000300800 */
[----:B---3--:R-:W-:-:S05]  /*e5490*/  PRMT R0, R240, 0x7770, RZ ;  /* 0x00007770f0007816 */ /* 0x008fca00000000ff */
[----:B------:R0:W-:Y:S04]  /*e54a0*/  @P6 STG.E.U8 desc[UR10][R230.64], R0 ;  /* 0x00000000e6006986 */ /* 0x0001e8000c10110a */
[----:B0-----:R-:W3:Y:S01]  /*e54b0*/  LDL.LU.64 R230, [R1+0x2cf8] ;  /* 0x002cf80001e67983 */ /* 0x001ee20000300a00 */
[----:B------:R-:W-:Y:S02]  /*e54c0*/  LOP3.LUT P6, RZ, R5, 0x100000, RZ, 0xc0, !PT ;  /* 0x0010000005ff7812 */ /* 0x000fe400078cc0ff */
[----:B------:R-:W-:Y:S02]  /*e54d0*/  PRMT R0, R240, 0x7771, RZ ;  /* 0x00007771f0007816 */ /* 0x000fe400000000ff */
[C---:B------:R-:W-:Y:S02]  /*e54e0*/  LOP3.LUT P0, RZ, R227.reuse, 0x4000, RZ, 0xc0, !PT ;  /* 0x00004000e3ff7812 */ /* 0x040fe4000780c0ff */
[----:B------:R-:W-:-:S02]  /*e54f0*/  LOP3.LUT P1, RZ, R227, 0x8000, RZ, 0xc0, !PT ;  /* 0x00008000e3ff7812 */ /* 0x000fc4000782c0ff */
[C---:B------:R-:W-:Y:S02]  /*e5500*/  LOP3.LUT P2, RZ, R227.reuse, 0x10000, RZ, 0xc0, !PT ;  /* 0x00010000e3ff7812 */ /* 0x040fe4000784c0ff */
[C---:B------:R-:W-:Y:S02]  /*e5510*/  LOP3.LUT P3, RZ, R227.reuse, 0x20000, RZ, 0xc0, !PT ;  /* 0x00020000e3ff7812 */ /* 0x040fe4000786c0ff */
[C---:B------:R-:W-:Y:S02]  /*e5520*/  LOP3.LUT P4, RZ, R227.reuse, 0x40000, RZ, 0xc0, !PT ;  /* 0x00040000e3ff7812 */ /* 0x040fe4000788c0ff */
[----:B------:R-:W-:Y:S01]  /*e5530*/  LOP3.LUT P5, RZ, R227, 0x80000, RZ, 0xc0, !PT ;  /* 0x00080000e3ff7812 */ /* 0x000fe200078ac0ff */
[----:B--2---:R0:W-:Y:S01]  /*e5540*/  @P6 STG.E.U8 desc[UR10][R228.64], R0 ;  /* 0x00000000e4006986 */ /* 0x0041e2000c10110a */
[C---:B------:R-:W-:Y:S02]  /*e5550*/  LOP3.LUT P6, RZ, R5.reuse, 0x80000, RZ, 0xc0, !PT ;  /* 0x0008000005ff7812 */ /* 0x040fe400078cc0ff */
[----:B0-----:R-:W-:Y:S01]  /*e5560*/  PRMT R0, R240, 0x7772, RZ ;  /* 0x00007772f0007816 */ /* 0x001fe200000000ff */
[----:B------:R-:W2:Y:S10]  /*e5570*/  LDL.LU.64 R228, [R1+0x5290] ;  /* 0x0052900001e47983 */ /* 0x000eb40000300a00 */
[----:B------:R0:W-:Y:S01]  /*e5580*/  @P6 STG.E.U8 desc[UR10][R18.64], R0 ;  /* 0x0000000012006986 */ /* 0x0001e2000c10110a */
[----:B------:R-:W-:-:S02]  /*e5590*/  LOP3.LUT P6, RZ, R5, 0x40000, RZ, 0xc0, !PT ;  /* 0x0004000005ff7812 */ /* 0x000fc400078cc0ff */
[----:B0-----:R-:W-:-:S11]  /*e55a0*/  PRMT R0, R240, 0x7773, RZ ;  /* 0x00007773f0007816 */ /* 0x001fd600000000ff */
[----:B----4-:R0:W-:Y:S01]  /*e55b0*/  @P6 STG.E.U8 desc[UR10][R16.64], R0 ;  /* 0x0000000010006986 */ /* 0x0101e2000c10110a */
        /* <DEDUP_REMOVED lines=23> */
[----:B------:R-:W4:Y:S04]  /*e5730*/  LDL.LU.64 R232, [R1+0x2d10] ;  /* 0x002d100001e87983 */ /* 0x000f280000300a00 */
[----:B------:R-:W4:Y:S04]  /*e5740*/  LDL.LU.64 R238, [R1+0x2d18] ;  /* 0x002d180001ee7983 */ /* 0x000f280000300a00 */
[----:B------:R-:W4:Y:S04]  /*e5750*/  LDL.LU.64 R236, [R1+0x2d20] ;  /* 0x002d200001ec7983 */ /* 0x000f280000300a00 */
[----:B------:R-:W4:Y:S04]  /*e5760*/  LDL.LU.64 R234, [R1+0x2d28] ;  /* 0x002d280001ea7983 */ /* 0x000f280000300a00 */
[----:B------:R-:W4:Y:S01]  /*e5770*/  LDL.LU R248, [R1+0x134] ;  /* 0x0001340001f87983 */ /* 0x000f220000300800 */
[----:B------:R-:W-:-:S02]  /*e5780*/  LOP3.LUT P2, RZ, R227, 0x100000, RZ, 0xc0, !PT ;  /* 0x00100000e3ff7812 */ /* 0x000fc4000784c0ff */
[----:B------:R-:W-:Y:S02]  /*e5790*/  PRMT R0, R241, 0x7771, RZ ;  /* 0x00007771f1007816 */ /* 0x000fe400000000ff */
[----:B------:R-:W-:Y:S02]  /*e57a0*/  LOP3.LUT R5, R5, 0xffffff7f, RZ, 0xc0, !PT ;  /* 0xffffff7f05057812 */ /* 0x000fe400078ec0ff */
[----:B--2---:R-:W-:-:S13]  /*e57b0*/  LOP3.LUT P6, RZ, R228, 0x1, RZ, 0xc0, !PT ;  /* 0x00000001e4ff7812 */ /* 0x004fda00078cc0ff */
        /* <DEDUP_REMOVED lines=9> */
[----:B---3--:R0:W-:Y:S04]  /*e5850*/  @P2 STG.E.U8 desc[UR10][R230.64], R0 ;  /* 0x00000000e6002986 */ /* 0x0081e8000c10110a */
[----:B0-----:R-:W2:Y:S06]  /*e5860*/  LDL.LU.64 R230, [R1+0x2d30] ;  /* 0x002d300001e67983 */ /* 0x001eac0000300a00 */
[----:B------:R-:W-:-:S02]  /*e5870*/  @P6 LOP3.LUT R5, R5, 0x400, RZ, 0xfc, !PT ;  /* 0x0000040005056812 */ /* 0x000fc400078efcff */
[----:B------:R-:W-:Y:S01]  /*e5880*/  LOP3.LUT P6, RZ, R227, 0x10000000, RZ, 0xc0, !PT ;  /* 0x10000000e3ff7812 */ /* 0x000fe200078cc0ff */
[----:B------:R-:W3:Y:S01]  /*e5890*/  LDL.LU R249, [R1+0x124] ;  /* 0x0001240001f97983 */ /* 0x000ee20000300800 */
        /* <DEDUP_REMOVED lines=11> */
[C---:B------:R-:W-:Y:S02]  /*e5950*/  LOP3.LUT P4, RZ, R227.reuse, 0x400000, RZ, 0xc0, !PT ;  /* 0x00400000e3ff7812 */ /* 0x040fe4000788c0ff */
[----:B------:R-:W-:-:S05]  /*e5960*/  LOP3.LUT P5, RZ, R227, 0x800000, RZ, 0xc0, !PT ;  /* 0x00800000e3ff7812 */ /* 0x000fca00078ac0ff */
[----:B------:R-:W-:Y:S02]  /*e5970*/  @P6 LOP3.LUT R5, R5, 0x4000, RZ, 0xfc, !PT ;  /* 0x0000400005056812 */ /* 0x000fe400078efcff */
[----:B------:R-:W-:Y:S02]  /*e5980*/  LOP3.LUT P6, RZ, R227, 0x1000000, RZ, 0xc0, !PT ;  /* 0x01000000e3ff7812 */ /* 0x000fe400078cc0ff */
[----:B------:R-:W3:Y:S04]  /*e5990*/  LDL.LU.64 R226, [R1+0x2d38] ;  /* 0x002d380001e27983 */ /* 0x000ee80000300a00 */
[----:B------:R-:W3:Y:S04]  /*e59a0*/  LDL.LU.64 R18, [R1+0x2d40] ;  /* 0x002d400001127983 */ /* 0x000ee80000300a00 */
[----:B------:R-:W3:Y:S01]  /*e59b0*/  LDL.LU.64 R16, [R1+0x2d48] ;  /* 0x002d480001107983 */ /* 0x000ee20000300a00 */
[----:B------:R-:W-:-:S03]  /*e59c0*/  PRMT R0, R241, 0x7772, RZ ;  /* 0x00007772f1007816 */ /* 0x000fc600000000ff */
[----:B------:R-:W3:Y:S04]  /*e59d0*/  LDL.LU.64 R246, [R1+0x2d50] ;  /* 0x002d500001f67983 */ /* 0x000ee80000300a00 */
[----:B----4-:R0:W-:Y:S02]  /*e59e0*/  @P3 STG.E.U8 desc[UR10][R242.64], R0 ;  /* 0x00000000f2003986 */ /* 0x0101e4000c10110a */
[----:B0-----:R-:W-:-:S05]  /*e59f0*/  PRMT R0, R241, 0x7773, RZ ;  /* 0x00007773f1007816 */ /* 0x001fca00000000ff */
[----:B------:R0:W-:Y:S04]  /*e5a00*/  @P4 STG.E.U8 desc[UR10][R232.64], R0 ;  /* 0x00000000e8004986 */ /* 0x0001e8000c10110a */
[----:B0-----:R-:W4:Y:S04]  /*e5a10*/  LDL.LU R232, [R1+0x138] ;  /* 0x0001380001e87983 */ /* 0x001f280000300800 */
[----:B------:R-:W4:Y:S01]  /*e5a20*/  LDL.LU.64 R2, [R1+0x2d58] ;  /* 0x002d580001027983 */ /* 0x000f220000300a00 */
[----:B------:R-:W-:-:S03]  /*e5a30*/  PRMT R0, R248, 0x7770, RZ ;  /* 0x00007770f8007816 */ /* 0x000fc600000000ff */
[----:B------:R-:W4:Y:S04]  /*e5a40*/  LDL.LU.64 R244, [R1+0x2d60] ;  /* 0x002d600001f47983 */ /* 0x000f280000300a00 */
[----:B------:R0:W-:Y:S04]  /*e5a50*/  @P5 STG.E.U8 desc[UR10][R238.64], R0 ;  /* 0x00000000ee005986 */ /* 0x0001e8000c10110a */
[----:B------:R-:W4:Y:S04]  /*e5a60*/  LDL.LU R233, [R1+0x128] ;  /* 0x0001280001e97983 */ /* 0x000f280000300800 */
[----:B------:R-:W4:Y:S01]  /*e5a70*/  LDL.LU.64 R242, [R1+0x2d78] ;  /* 0x002d780001f27983 */ /* 0x000f220000300a00 */
[----:B0-----:R-:W-:-:S03]  /*e5a80*/  PRMT R0, R248, 0x7771, RZ ;  /* 0x00007771f8007816 */ /* 0x001fc600000000ff */
[----:B------:R-:W4:Y:S04]  /*e5a90*/  LDL.LU.64 R240, [R1+0x2d80] ;  /* 0x002d800001f07983 */ /* 0x000f280000300a00 */
[----:B------:R0:W-:Y:S01]  /*e5aa0*/  @P6 STG.E.U8 desc[UR10][R236.64], R0 ;  /* 0x00000000ec006986 */ /* 0x0001e2000c10110a */
[----:B------:R-:W-:-:S03]  /*e5ab0*/  LOP3.LUT P6, RZ, R5, 0x4000, RZ, 0xc0, !PT ;  /* 0x0000400005ff7812 */ /* 0x000fc600078cc0ff */
[----:B------:R-:W4:Y:S01]  /*e5ac0*/  LDL.LU.64 R238, [R1+0x2d88] ;  /* 0x002d880001ee7983 */ /* 0x000f220000300a00 */
[----:B0-----:R-:W-:-:S03]  /*e5ad0*/  PRMT R0, R248, 0x7772, RZ ;  /* 0x00007772f8007816 */ /* 0x001fc600000000ff */
[----:B------:R-:W4:Y:S06]  /*e5ae0*/  LDL.LU.64 R236, [R1+0x2da0] ;  /* 0x002da00001ec7983 */ /* 0x000f2c0000300a00 */
[----:B------:R0:W-:Y:S01]  /*e5af0*/  @P6 STG.E.U8 desc[UR10][R234.64], R0 ;  /* 0x00000000ea006986 */ /* 0x0001e2000c10110a */
[----:B------:R-:W-:-:S03]  /*e5b00*/  LOP3.LUT P6, RZ, R5, 0x2000, RZ, 0xc0, !PT ;  /* 0x0000200005ff7812 */ /* 0x000fc600078cc0ff */
[----:B0-----:R-:W4:Y:S01]  /*e5b10*/  LDL.LU.64 R234, [R1+0x2db8] ;  /* 0x002db80001ea7983 */ /* 0x001f220000300a00 */
[----:B------:R-:W-:-:S09]  /*e5b20*/  PRMT R0, R248, 0x7773, RZ ;  /* 0x00007773f8007816 */ /* 0x000fd200000000ff */
[----:B--2---:R0:W-:Y:S04]  /*e5b30*/  @P6 STG.E.U8 desc[UR10][R230.64], R0 ;  /* 0x00000000e6006986 */ /* 0x0041e8000c10110a */
[----:B0-----:R-:W2:Y:S01]  /*e5b40*/  LDL.LU.64 R230, [R1+0x2dc0] ;  /* 0x002dc00001e67983 */ /* 0x001ea20000300a00 */
[----:B------:R-:W-:Y:S02]  /*e5b50*/  LOP3.LUT P6, RZ, R5, 0x1000, RZ, 0xc0, !PT ;  /* 0x0000100005ff7812 */ /* 0x000fe400078cc0ff */
[----:B---3--:R-:W-:-:S11]  /*e5b60*/  PRMT R0, R249, 0x7770, RZ ;  /* 0x00007770f9007816 */ /* 0x008fd600000000ff */
        /* <DEDUP_REMOVED lines=11> */
[----:B----4-:R-:W-:-:S11]  /*e5c20*/  PRMT R0, R232, 0x7770, RZ ;  /* 0x00007770e8007816 */ /* 0x010fd600000000ff */
        /* <DEDUP_REMOVED lines=51> */
[----:B------:R-:W-:-:S03]  /*e5f60*/  @P6 LOP3.LUT R5, R5, 0x8, RZ, 0xfc, !PT ;  /* 0x0000000805056812 */ /* 0x000fc600078efcff */
[----:B------:R-:W2:Y:S01]  /*e5f70*/  LDL.LU.64 R18, [R1+0x2e40] ;  /* 0x002e400001127983 */ /* 0x000ea20000300a00 */
[C---:B------:R-:W-:Y:S02]  /*e5f80*/  LOP3.LUT P6, RZ, R228.reuse, 0x4000, RZ, 0xc0, !PT ;  /* 0x00004000e4ff7812 */ /* 0x040fe400078cc0ff */
[C---:B------:R-:W-:Y:S01]  /*e5f90*/  LOP3.LUT P3, RZ, R228.reuse, 0x100, RZ, 0xc0, !PT ;  /* 0x00000100e4ff7812 */ /* 0x040fe2000786c0ff */
[----:B------:R-:W2:Y:S01]  /*e5fa0*/  LDL.LU.64 R16, [R1+0x2e58] ;  /* 0x002e580001107983 */ /* 0x000ea20000300a00 */
[----:B------:R-:W-:Y:S02]  /*e5fb0*/  LOP3.LUT R5, R5, 0xffffffef, RZ, 0xc0, !PT ;  /* 0xffffffef05057812 */ /* 0x000fe400078ec0ff */
[----:B------:R-:W-:Y:S01]  /*e5fc0*/  LOP3.LUT P4, RZ, R228, 0x200, RZ, 0xc0, !PT ;  /* 0x00000200e4ff7812 */ /* 0x000fe2000788c0ff */
[----:B------:R-:W2:Y:S01]  /*e5fd0*/  LDL.LU.64 R2, [R1+0x2e60] ;  /* 0x002e600001027983 */ /* 0x000ea20000300a00 */
[----:B------:R-:W-:-:S05]  /*e5fe0*/  PRMT R0, R239, 0x7771, RZ ;  /* 0x00007771ef007816 */ /* 0x000fca00000000ff */
[----:B------:R-:W-:Y:S02]  /*e5ff0*/  @P6 LOP3.LUT R5, R5, 0x10, RZ, 0xfc, !PT ;  /* 0x0000001005056812 */ /* 0x000fe400078efcff */
[C---:B------:R-:W-:Y:S01]  /*e6000*/  LOP3.LUT P6, RZ, R228.reuse, 0x2000, RZ, 0xc0, !PT ;  /* 0x00002000e4ff7812 */ /* 0x040fe200078cc0ff */
[----:B---3--:R0:W-:Y:S01]  /*e6010*/  @P3 STG.E.U8 desc[UR10][R242.64], R0 ;  /* 0x00000000f2003986 */ /* 0x0081e2000c10110a */
[----:B------:R-:W-:Y:S02]  /*e6020*/  LOP3.LUT P5, RZ, R228, 0x400, RZ, 0xc0, !PT ;  /* 0x00000400e4ff7812 */ /* 0x000fe400078ac0ff */
[----:B------:R-:W-:Y:S02]  /*e6030*/  LOP3.LUT R5, R5, 0xffffffdf, RZ, 0xc0, !PT ;  /* 0xffffffdf05057812 */ /* 0x000fe400078ec0ff */
[----:B0-----:R-:W-:-:S07]  /*e6040*/  PRMT R0, R239, 0x7772, RZ ;  /* 0x00007772ef007816 */ /* 0x001fce00000000ff */
[----:B------:R-:W-:Y:S02]  /*e6050*/  @P6 LOP3.LUT R5, R5, 0x20, RZ, 0xfc, !PT ;  /* 0x0000002005056812 */ /* 0x000fe400078efcff */
[----:B------:R-:W-:Y:S01]  /*e6060*/  LOP3.LUT P6, RZ, R228, 0x1000, RZ, 0xc0, !PT ;  /* 0x00001000e4ff7812 */ /* 0x000fe200078cc0ff */
[----:B----4-:R0:W-:Y:S01]  /*e6070*/  @P4 STG.E.U8 desc[UR10][R240.64], R0 ;  /* 0x00000000f0004986 */ /* 0x0101e2000c10110a */
[----:B------:R-:W-:Y:S02]  /*e6080*/  LOP3.LUT R5, R5, 0xffffffbf, RZ, 0xc0, !PT ;  /* 0xffffffbf05057812 */ /* 0x000fe400078ec0ff */
[----:B0-----:R-:W-:-:S05]  /*e6090*/  PRMT R0, R239, 0x7773, RZ ;  /* 0x00007773ef007816 */ /* 0x001fca00000000ff */
[----:B------:R0:W-:Y:S04]  /*e60a0*/  @P5 STG.E.U8 desc[UR10][R234.64], R0 ;  /* 0x00000000ea005986 */ /* 0x0001e8000c10110a */
[----:B------:R-:W-:Y:S02]  /*e60b0*/  @P6 LOP3.LUT R5, R5, 0x40, RZ, 0xfc, !PT ;  /* 0x0000004005056812 */ /* 0x000fe400078efcff */
[----:B------:R-:W-:Y:S01]  /*e60c0*/  LOP3.LUT P6, RZ, R228, 0x800, RZ, 0xc0, !PT ;  /* 0x00000800e4ff7812 */ /* 0x000fe200078cc0ff */
[----:B0-----:R-:W3:Y:S04]  /*e60d0*/  LDL.LU R235, [R1+0x100] ;  /* 0x0001000001eb7983 */ /* 0x001ee80000300800 */
[----:B------:R-:W4:Y:S04]  /*e60e0*/  LDL.LU.64 R244, [R1+0x2e68] ;  /* 0x002e680001f47983 */ /* 0x000f280000300a00 */
[----:B------:R-:W4:Y:S01]  /*e60f0*/  LDL.LU.64 R242, [R1+0x2e80] ;  /* 0x002e800001f27983 */ /* 0x000f220000300a00 */
[----:B------:R-:W-:-:S03]  /*e6100*/  PRMT R0, R246, 0x7770, RZ ;  /* 0x00007770f6007816 */ /* 0x000fc600000000ff */
[----:B------:R-:W4:Y:S04]  /*e6110*/  LDL.LU.64 R240, [R1+0x2e98] ;  /* 0x002e980001f07983 */ /* 0x000f280000300a00 */
[----:B------:R0:W-:Y:S01]  /*e6120*/  @P6 STG.E.U8 desc[UR10][R236.64], R0 ;  /* 0x00000000ec006986 */ /* 0x0001e2000c10110a */
[----:B------:R-:W-:-:S03]  /*e6130*/  LOP3.LUT P6, RZ, R5, 0x40, RZ, 0xc0, !PT ;  /* 0x0000004005ff7812 */ /* 0x000fc600078cc0ff */
[----:B------:R-:W4:Y:S04]  /*e6140*/  LDL.LU.64 R238, [R1+0x2ea0] ;  /* 0x002ea00001ee7983 */ /* 0x000f280000300a00 */
[----:B------:R-:W4:Y:S01]  /*e6150*/  LDL.LU R234, [R1+0x114] ;  /* 0x0001140001ea7983 */ /* 0x000f220000300800 */
[----:B0-----:R-:W-:-:S03]  /*e6160*/  PRMT R0, R246, 0x7771, RZ ;  /* 0x00007771f6007816 */ /* 0x001fc600000000ff */
[----:B------:R-:W4:Y:S04]  /*e6170*/  LDL.LU.64 R236, [R1+0x2ea8] ;  /* 0x002ea80001ec7983 */ /* 0x000f280000300a00 */
        /* <DEDUP_REMOVED lines=37> */
[----:B------:R0:W-:Y:S01]  /*e63d0*/  @P3 STG.E.U8 desc[UR10][R236.64], R0 ;  /* 0x00000000ec003986 */ /* 0x0001e2000c10110a */
[----:B------:R-:W-:Y:S02]  /*e63e0*/  LOP3.LUT P5, RZ, R228, 0x2000000, RZ, 0xc0, !PT ;  /* 0x02000000e4ff7812 */ /* 0x000fe400078ac0ff */
[----:B0-----:R-:W-:-:S05]  /*e63f0*/  PRMT R0, R234, 0x7771, RZ ;  /* 0x00007771ea007816 */ /* 0x001fca00000000ff */
[----:B------:R0:W-:Y:S04]  /*e6400*/  @P4 STG.E.U8 desc[UR10][R232.64], R0 ;  /* 0x00000000e8004986 */ /* 0x0001e8000c10110a */
[----:B0-----:R-:W3:Y:S01]  /*e6410*/  LDL.LU.64 R232, [R1+0x2ee0] ;  /* 0x002ee00001e87983 */ /* 0x001ee20000300a00 */
[----:B------:R-:W-:-:S05]  /*e6420*/  PRMT R0, R234, 0x7772, RZ ;  /* 0x00007772ea007816 */ /* 0x000fca00000000ff */
[----:B--2---:R0:W-:Y:S04]  /*e6430*/  @P5 STG.E.U8 desc[UR10][R230.64], R0 ;  /* 0x00000000e6005986 */ /* 0x0041e8000c10110a */
[----:B0-----:R-:W2:Y:S04]  /*e6440*/  LDL.LU.64 R230, [R1+0x2ee8] ;  /* 0x002ee80001e67983 */ /* 0x001ea80000300a00 */
[----:B------:R-:W4:Y:S04]  /*e6450*/  LDL.LU.64 R242, [R1+0x2f00] ;  /* 0x002f000001f27983 */ /* 0x000f280000300a00 */
[----:B------:R-:W4:Y:S04]  /*e6460*/  LDL.LU.64 R240, [R1+0x2f18] ;  /* 0x002f180001f07983 */ /* 0x000f280000300a00 */
[----:B------:R-:W2:Y:S04]  /*e6470*/  LDL.LU R235, [R1+0x104] ;  /* 0x0001040001eb7983 */ /* 0x000ea80000300800 */
[----:B------:R-:W4:Y:S04]  /*e6480*/  LDL.LU.64 R238, [R1+0x2f20] ;  /* 0x002f200001ee7983 */ /* 0x000f280000300a00 */
[----:B------:R-:W4:Y:S01]  /*e6490*/  LDL.LU R246, [R1+0x118] ;  /* 0x0001180001f67983 */ /* 0x000f220000300800 */
[----:B------:R-:W-:-:S03]  /*e64a0*/  LOP3.LUT P2, RZ, R228, 0x4000000, RZ, 0xc0, !PT ;  /* 0x04000000e4ff7812 */ /* 0x000fc6000784c0ff */
[----:B------:R-:W4:Y:S01]  /*e64b0*/  LDL.LU.64 R236, [R1+0x2f28] ;  /* 0x002f280001ec7983 */ /* 0x000f220000300a00 */
[----:B------:R-:W-:Y:S02]  /*e64c0*/  PRMT R0, R234, 0x7773, RZ ;  /* 0x00007773ea007816 */ /* 0x000fe400000000ff */
[----:B------:R-:W-:Y:S02]  /*e64d0*/  LOP3.LUT P3, RZ, R228, 0x8000000, RZ, 0xc0, !PT ;  /* 0x08000000e4ff7812 */ /* 0x000fe4000786c0ff */
[----:B------:R-:W-:-:S05]  /*e64e0*/  LOP3.LUT P6, RZ, R229, 0x40, RZ, 0xc0, !PT ;  /* 0x00000040e5ff7812 */ /* 0x000fca00078cc0ff */
[----:B---3--:R0:W-:Y:S04]  /*e64f0*/  @P2 STG.E.U8 desc[UR10][R232.64], R0 ;  /* 0x00000000e8002986 */ /* 0x0081e8000c10110a */
[----:B0-----:R-:W3:Y:S01]  /*e6500*/  LDL.LU.64 R232, [R1+0x2f48] ;  /* 0x002f480001e87983 */ /* 0x001ee20000300a00 */
[----:B--2---:R-:W-:-:S05]  /*e6510*/  PRMT R0, R235, 0x7770, RZ ;  /* 0x00007770eb007816 */ /* 0x004fca00000000ff */
[----:B------:R0:W-:Y:S04]  /*e6520*/  @P3 STG.E.U8 desc[UR10][R230.64], R0 ;  /* 0x00000000e6003986 */ /* 0x0001e8000c10110a */
[----:B0-----:R-:W2:Y:S04]  /*e6530*/  LDL.LU.64 R230, [R1+0x2f58] ;  /* 0x002f580001e67983 */ /* 0x001ea80000300a00 */
[----:B------:R-:W2:Y:S04]  /*e6540*/  LDL.LU.64 R4, [R1+0x2f60] ;  /* 0x002f600001047983 */ /* 0x000ea80000300a00 */
[----:B------:R-:W2:Y:S04]  /*e6550*/  LDL.LU R247, [R1+0x108] ;  /* 0x0001080001f77983 */ /* 0x000ea80000300800 */
[----:B------:R-:W2:Y:S04]  /*e6560*/  LDL.LU.64 R226, [R1+0x2f68] ;  /* 0x002f680001e27983 */ /* 0x000ea80000300a00 */
[----:B------:R-:W2:Y:S04]  /*e6570*/  LDL.LU.64 R18, [R1+0x2f88] ;  /* 0x002f880001127983 */ /* 0x000ea80000300a00 */
[----:B------:R-:W2:Y:S04]  /*e6580*/  LDL.LU.64 R16, [R1+0x2f98] ;  /* 0x002f980001107983 */ /* 0x000ea80000300a00 */
[----:B------:R-:W2:Y:S04]  /*e6590*/  LDL.LU R234, [R1+0x11c] ;  /* 0x00011c0001ea7983 */ /* 0x000ea80000300800 */
[----:B------:R-:W2:Y:S04]  /*e65a0*/  LDL.LU.64 R2, [R1+0x2fa0] ;  /* 0x002fa00001027983 */ /* 0x000ea80000300a00 */
[----:B------:R-:W2:Y:S01]  /*e65b0*/  LDL.LU.64 R244, [R1+0x2fa8] ;  /* 0x002fa80001f47983 */ /* 0x000ea20000300a00 */
[----:B------:R-:W-:-:S04]  /*e65c0*/  LOP3.LUT R6, R6, 0xff7fffff, RZ, 0xc0, !PT ;  /* 0xff7fffff06067812 */ /* 0x000fc800078ec0ff */
        /* <DEDUP_REMOVED lines=40> */
[----:B------:R-:W-:-:S09]  /*e6850*/  PRMT R0, R246, 0x7771, RZ ;  /* 0x00007771f6007816 */ /* 0x000fd200000000ff */
[----:B---3--:R0:W-:Y:S04]  /*e6860*/  @P6 STG.E.U8 desc[UR10][R232.64], R0 ;  /* 0x00000000e8006986 */ /* 0x0081e8000c10110a */
[----:B0-----:R-:W3:Y:S01]  /*e6870*/  LDL.LU.64 R232, [R1+0x3008] ;  /* 0x0030080001e87983 */ /* 0x001ee20000300a00 */
[----:B------:R-:W-:Y:S02]  /*e6880*/  LOP3.LUT P6, RZ, R6, 0x10000000, RZ, 0xc0, !PT ;  /* 0x1000000006ff7812 */ /* 0x000fe400078cc0ff */
[----:B------:R-:W-:Y:S02]  /*e6890*/  PRMT R0, R246, 0x7772, RZ ;  /* 0x00007772f6007816 */ /* 0x000fe400000000ff */
[----:B------:R-:W-:-:S09]  /*e68a0*/  LOP3.LUT P0, RZ, R229, 0x80, RZ, 0xc0, !PT ;  /* 0x00000080e5ff7812 */ /* 0x000fd2000780c0ff */
        /* <DEDUP_REMOVED lines=18> */
[----:B------:R0:W-:Y:S04]  /*e69d0*/  @P0 STG.E.U8 desc[UR10][R244.64], R0 ;  /* 0x00000000f4000986 */ /* 0x0001e8000c10110a */
[----:B0-----:R-:W2:Y:S01]  /*e69e0*/  LDL.LU.64 R244, [R1+0x3018] ;  /* 0x0030180001f47983 */ /* 0x001ea20000300a00 */
[C---:B------:R-:W-:Y:S02]  /*e69f0*/  LOP3.LUT P1, RZ, R229.reuse, 0x100, RZ, 0xc0, !PT ;  /* 0x00000100e5ff7812 */ /* 0x040fe4000782c0ff */
[C---:B------:R-:W-:Y:S02]  /*e6a00*/  LOP3.LUT P2, RZ, R229.reuse, 0x200, RZ, 0xc0, !PT ;  /* 0x00000200e5ff7812 */ /* 0x040fe4000784c0ff */
[----:B------:R-:W-:Y:S02]  /*e6a10*/  PRMT R0, R234, 0x7771, RZ ;  /* 0x00007771ea007816 */ /* 0x000fe400000000ff */
[----:B------:R-:W-:-:S02]  /*e6a20*/  LOP3.LUT P3, RZ, R229, 0x400, RZ, 0xc0, !PT ;  /* 0x00000400e5ff7812 */ /* 0x000fc4000786c0ff */
[C---:B------:R-:W-:Y:S02]  /*e6a30*/  LOP3.LUT P4, RZ, R229.reuse, 0x800, RZ, 0xc0, !PT ;  /* 0x00000800e5ff7812 */ /* 0x040fe4000788c0ff */
[----:B------:R-:W-:-:S03]  /*e6a40*/  LOP3.LUT P5, RZ, R229, 0x1000, RZ, 0xc0, !PT ;  /* 0x00001000e5ff7812 */ /* 0x000fc600078ac0ff */
[----:B----4-:R0:W-:Y:S02]  /*e6a50*/  @P1 STG.E.U8 desc[UR10][R242.64], R0 ;  /* 0x00000000f2001986 */ /* 0x0101e4000c10110a */
        /* <DEDUP_REMOVED lines=12> */
[----:B------:R-:W4:Y:S01]  /*e6b20*/  LDL.LU R241, [R1+0xf0] ;  /* 0x0000f00001f17983 */ /* 0x000f220000300800 */
[----:B------:R-:W-:-:S03]  /*e6b30*/  LOP3.LUT P2, RZ, R229, 0x2000, RZ, 0xc0, !PT ;  /* 0x00002000e5ff7812 */ /* 0x000fc6000784c0ff */
[----:B------:R-:W4:Y:S01]  /*e6b40*/  LDL.LU.64 R236, [R1+0x3060] ;  /* 0x0030600001ec7983 */ /* 0x000f220000300a00 */
[----:B------:R-:W-:Y:S02]  /*e6b50*/  PRMT R0, R235, 0x7772, RZ ;  /* 0x00007772eb007816 */ /* 0x000fe400000000ff */
[----:B------:R-:W-:Y:S02]  /*e6b60*/  LOP3.LUT P6, RZ, R229, 0x2000000, RZ, 0xc0, !PT ;  /* 0x02000000e5ff7812 */ /* 0x000fe400078cc0ff */
[----:B------:R-:W-:-:S11]  /*e6b70*/  LOP3.LUT R6, R6, 0xffff7fff, RZ, 0xc0, !PT ;  /* 0xffff7fff06067812 */ /* 0x000fd600078ec0ff */
[----:B------:R-:W-:Y:S02]  /*e6b80*/  @P6 LOP3.LUT R6, R6, 0x8000, RZ, 0xfc, !PT ;  /* 0x0000800006066812 */ /* 0x000fe400078efcff */
[----:B------:R-:W-:Y:S02]  /*e6b90*/  LOP3.LUT P6, RZ, R229, 0x1000000, RZ, 0xc0, !PT ;  /* 0x01000000e5ff7812 */ /* 0x000fe400078cc0ff */
[----:B------:R-:W-:-:S11]  /*e6ba0*/  LOP3.LUT R6, R6, 0xfffeffff, RZ, 0xc0, !PT ;  /* 0xfffeffff06067812 */ /* 0x000fd600078ec0ff */
[----:B------:R-:W-:Y:S01]  /*e6bb0*/  @P6 LOP3.LUT R6, R6, 0x10000, RZ, 0xfc, !PT ;  /* 0x0001000006066812 */ /* 0x000fe200078efcff */
[----:B--2---:R0:W-:Y:S04]  /*e6bc0*/  @P2 STG.E.U8 desc[UR10][R244.64], R0 ;  /* 0x00000000f4002986 */ /* 0x0041e8000c10110a */
[----:B0-----:R-:W2:Y:S01]  /*e6bd0*/  LDL.LU R244, [R1+0xe0] ;  /* 0x0000e00001f47983 */ /* 0x001ea20000300800 */
[----:B------:R-:W-:-:S03]  /*e6be0*/  PRMT R0, R235, 0x7773, RZ ;  /* 0x00007773eb007816 */ /* 0x000fc600000000ff */
        /* <DEDUP_REMOVED lines=15> */
[C---:B------:R-:W-:Y:S02]  /*e6ce0*/  LOP3.LUT P4, RZ, R229.reuse, 0x8000, RZ, 0xc0, !PT ;  /* 0x00008000e5ff7812 */ /* 0x040fe4000788c0ff */
[----:B------:R-:W-:Y:S02]  /*e6cf0*/  LOP3.LUT R6, R6, 0xffdfffff, RZ, 0xc0, !PT ;  /* 0xffdfffff06067812 */ /* 0x000fe400078ec0ff */
[----:B------:R-:W-:-:S07]  /*e6d00*/  LOP3.LUT P5, RZ, R229, 0x10000, RZ, 0xc0, !PT ;  /* 0x00010000e5ff7812 */ /* 0x000fce00078ac0ff */
[----:B------:R-:W-:Y:S02]  /*e6d10*/  @P6 LOP3.LUT R6, R6, 0x200000, RZ, 0xfc, !PT ;  /* 0x0020000006066812 */ /* 0x000fe400078efcff */
[C---:B------:R-:W-:Y:S02]  /*e6d20*/  LOP3.LUT P6, RZ, R229.reuse, 0x40000, RZ, 0xc0, !PT ;  /* 0x00040000e5ff7812 */ /* 0x040fe400078cc0ff */
[----:B------:R-:W-:Y:S02]  /*e6d30*/  LOP3.LUT R6, R6, 0xffbfffff, RZ, 0xc0, !PT ;  /* 0xffbfffff06067812 */ /* 0x000fe400078ec0ff */
[C---:B------:R-:W-:Y:S02]  /*e6d40*/  LOP3.LUT P0, RZ, R229.reuse, 0x4000000, RZ, 0xc0, !PT ;  /* 0x04000000e5ff7812 */ /* 0x040fe4000780c0ff */
[C---:B------:R-:W-:Y:S02]  /*e6d50*/  LOP3.LUT P1, RZ, R229.reuse, 0x8000000, RZ, 0xc0, !PT ;  /* 0x08000000e5ff7812 */ /* 0x040fe4000782c0ff */
[----:B------:R-:W-:-:S05]  /*e6d60*/  LOP3.LUT P2, RZ, R229, 0x10000000, RZ, 0xc0, !PT ;  /* 0x10000000e5ff7812 */ /* 0x000fca000784c0ff */
[----:B------:R-:W-:Y:S01]  /*e6d70*/  @P6 LOP3.LUT R6, R6, 0x400000, RZ, 0xfc, !PT ;  /* 0x0040000006066812 */ /* 0x000fe200078efcff */
[----:B---3--:R0:W-:Y:S04]  /*e6d80*/  @P3 STG.E.U8 desc[UR10][R232.64], R0 ;  /* 0x00000000e8003986 */ /* 0x0081e8000c10110a */
[----:B0-----:R-:W3:Y:S01]  /*e6d90*/  LDL.LU.64 R232, [R1+0x3088] ;  /* 0x0030880001e87983 */ /* 0x001ee20000300a00 */
[----:B----4-:R-:W-:-:S03]  /*e6da0*/  PRMT R0, R241, 0x7770, RZ ;  /* 0x00007770f1007816 */ /* 0x010fc600000000ff */
[----:B------:R-:W4:Y:S04]  /*e6db0*/  LDL.LU.64 R4, [R1+0x30a0] ;  /* 0x0030a00001047983 */ /* 0x000f280000300a00 */
[----:B------:R0:W-:Y:S01]  /*e6dc0*/  @P4 STG.E.U8 desc[UR10][R238.64], R0 ;  /* 0x00000000ee004986 */ /* 0x0001e2000c10110a */
[C---:B------:R-:W-:Y:S02]  /*e6dd0*/  LOP3.LUT P6, RZ, R229.reuse, 0x20000, RZ, 0xc0, !PT ;  /* 0x00020000e5ff7812 */ /* 0x040fe400078cc0ff */
[C---:B------:R-:W-:Y:S02]  /*e6de0*/  LOP3.LUT P3, RZ, R229.reuse, 0x20000000, RZ, 0xc0, !PT ;  /* 0x20000000e5ff7812 */ /* 0x040fe4000786c0ff */
[----:B------:R-:W-:Y:S02]  /*e6df0*/  LOP3.LUT P4, RZ, R229, 0x40000000, RZ, 0xc0, !PT ;  /* 0x40000000e5ff7812 */ /* 0x000fe4000788c0ff */
[----:B0-----:R-:W-:Y:S01]  /*e6e00*/  PRMT R0, R241, 0x7771, RZ ;  /* 0x00007771f1007816 */ /* 0x001fe200000000ff */
[----:B------:R-:W4:Y:S04]  /*e6e10*/  LDL.LU R238, [R1+0xf4] ;  /* 0x0000f40001ee7983 */ /* 0x000f280000300800 */
[----:B------:R-:W4:Y:S04]  /*e6e20*/  LDL.LU.64 R226, [R1+0x30a8] ;  /* 0x0030a80001e27983 */ /* 0x000f280000300a00 */
[----:B------:R0:W-:Y:S01]  /*e6e30*/  @P5 STG.E.U8 desc[UR10][R2.64], R0 ;  /* 0x0000000002005986 */ /* 0x0001e2000c10110a */
[----:B------:R-:W-:-:S03]  /*e6e40*/  LOP3.LUT P5, RZ, R229, 0x80000000, RZ, 0xc0, !PT ;  /* 0x80000000e5ff7812 */ /* 0x000fc600078ac0ff */
[----:B------:R-:W4:Y:S04]  /*e6e50*/  LDL.LU.64 R18, [R1+0x30c8] ;  /* 0x0030c80001127983 */ /* 0x000f280000300a00 */
[----:B------:R-:W4:Y:S04]  /*e6e60*/  LDL.LU R239, [R1+0xe4] ;  /* 0x0000e40001ef7983 */ /* 0x000f280000300800 */
[----:B------:R-:W4:Y:S01]  /*e6e70*/  LDL.LU.64 R228, [R1+0x3098] ;  /* 0x0030980001e47983 */ /* 0x000f220000300a00 */
[----:B0-----:R-:W-:-:S03]  /*e6e80*/  PRMT R0, R241, 0x7772, RZ ;  /* 0x00007772f1007816 */ /* 0x001fc600000000ff */
[----:B------:R-:W4:Y:S04]  /*e6e90*/  LDL.LU.64 R16, [R1+0x30d8] ;  /* 0x0030d80001107983 */ /* 0x000f280000300a00 */
        /* <DEDUP_REMOVED lines=16> */
[----:B---3--:R0:W-:Y:S01]  /*e6fa0*/  @P6 STG.E.U8 desc[UR10][R232.64], R0 ;  /* 0x00000000e8006986 */ /* 0x0081e2000c10110a */
[----:B------:R-:W-:Y:S02]  /*e6fb0*/  LOP3.LUT P6, RZ, R6, 0x80000, RZ, 0xc0, !PT ;  /* 0x0008000006ff7812 */ /* 0x000fe400078cc0ff */
[----:B0-----:R-:W-:Y:S01]  /*e6fc0*/  PRMT R0, R244, 0x7772, RZ ;  /* 0x00007772f4007816 */ /* 0x001fe200000000ff */
[----:B------:R-:W3:Y:S10]  /*e6fd0*/  LDL.LU.64 R232, [R1+0x5278] ;  /* 0x0052780001e87983 */ /* 0x000ef40000300a00 */
[----:B----4-:R0:W-:Y:S01]  /*e6fe0*/  @P6 STG.E.U8 desc[UR10][R228.64], R0 ;  /* 0x00000000e4006986 */ /* 0x0101e2000c10110a */
        /* <DEDUP_REMOVED lines=25> */
[----:B------:R-:W4:Y:S04]  /*e7180*/  LDL.LU.64 R2, [R1+0x3158] ;  /* 0x0031580001027983 */ /* 0x000f280000300a00 */
[----:B------:R-:W3:Y:S04]  /*e7190*/  LDL.LU.64 R236, [R1+0x3160] ;  /* 0x0031600001ec7983 */ /* 0x000ee80000300a00 */
[----:B------:R-:W3:Y:S04]  /*e71a0*/  LDL.LU.64 R242, [R1+0x3168] ;  /* 0x0031680001f27983 */ /* 0x000ee80000300a00 */
[----:B------:R-:W3:Y:S04]  /*e71b0*/  LDL.LU.64 R240, [R1+0x3188] ;  /* 0x0031880001f07983 */ /* 0x000ee80000300a00 */
[----:B------:R-:W3:Y:S04]  /*e71c0*/  LDL.LU.64 R238, [R1+0x3198] ;  /* 0x0031980001ee7983 */ /* 0x000ee80000300a00 */
[----:B------:R-:W3:Y:S01]  /*e71d0*/  LDL.LU R20, [R1+0xe8] ;  /* 0x0000e80001147983 */ /* 0x000ee20000300800 */
        /* <DEDUP_REMOVED lines=38> */
[----:B----4-:R0:W-:Y:S02]  /*e7440*/  @P3 STG.E.U8 desc[UR10][R2.64], R0 ;  /* 0x0000000002003986 */ /* 0x0101e4000c10110a */
[----:B0-----:R-:W-:-:S05]  /*e7450*/  PRMT R0, R245, 0x7773, RZ ;  /* 0x00007773f5007816 */ /* 0x001fca00000000ff */
[----:B---3--:R0:W-:Y:S04]  /*e7460*/  @P4 STG.E.U8 desc[UR10][R236.64], R0 ;  /* 0x00000000ec004986 */ /* 0x0081e8000c10110a */
        /* <DEDUP_REMOVED lines=255> */
[----:B------:R-:W-:-:S03]  /*e8460*/  LOP3.LUT P2, RZ, R231, 0x200000, RZ, 0xc0, !PT ;  /* 0x00200000e7ff7812 */ /* 0x000fc6000784c0ff */
[----:B------:R-:W4:Y:S01]  /*e8470*/  LDL.LU.64 R2, [R1+0x3340] ;  /* 0x0033400001027983 */ /* 0x000f220000300a00 */
[C---:B------:R-:W-:Y:S02]  /*e8480*/  LOP3.LUT P3, RZ, R231.reuse, 0x400000, RZ, 0xc0, !PT ;  /* 0x00400000e7ff7812 */ /* 0x040fe4000786c0ff */
[----:B------:R-:W-:Y:S02]  /*e8490*/  PRMT R0, R234, 0x7772, RZ ;  /* 0x00007772ea007816 */ /* 0x000fe400000000ff */
[----:B------:R-:W-:-:S05]  /*e84a0*/  LOP3.LUT P4, RZ, R231, 0x800000, RZ, 0xc0, !PT ;  /* 0x00800000e7ff7812 */ /* 0x000fca000788c0ff */
        /* <DEDUP_REMOVED lines=14> */
[----:B------:R-:W-:Y:S02]  /*e8590*/  PRMT R0, R235, 0x7772, RZ ;  /* 0x00007772eb007816 */ /* 0x000fe400000000ff */
[----:B------:R-:W-:Y:S02]  /*e85a0*/  LOP3.LUT P6, RZ, R232, 0x20, RZ, 0xc0, !PT ;  /* 0x00000020e8ff7812 */ /* 0x000fe400078cc0ff */
[----:B------:R-:W-:Y:S01]  /*e85b0*/  LOP3.LUT R7, R7, 0xffff7fff, RZ, 0xc0, !PT ;  /* 0xffff7fff07077812 */ /* 0x000fe200078ec0ff */
[----:B---3--:R0:W-:Y:S04]  /*e85c0*/  @P2 STG.E.U8 desc[UR10][R244.64], R0 ;  /* 0x00000000f4002986 */ /* 0x0081e8000c10110a */
[----:B0-----:R-:W3:Y:S01]  /*e85d0*/  LDL.LU R244, [R1+0x158] ;  /* 0x0001580001f47983 */ /* 0x001ee20000300800 */
[----:B------:R-:W-:-:S03]  /*e85e0*/  PRMT R0, R235, 0x7773, RZ ;  /* 0x00007773eb007816 */ /* 0x000fc600000000ff */
        /* <DEDUP_REMOVED lines=20> */
[----:B----4-:R0:W-:Y:S10]  /*e8730*/  @P3 STG.E.U8 desc[UR10][R2.64], R0 ;  /* 0x0000000002003986 */ /* 0x0101f4000c10110a */
[----:B------:R-:W-:-:S02]  /*e8740*/  @P6 LOP3.LUT R7, R7, 0x200000, RZ, 0xfc, !PT ;  /* 0x0020000007076812 */ /* 0x000fc400078efcff */
[----:B------:R-:W-:Y:S01]  /*e8750*/  LOP3.LUT P6, RZ, R231, 0x40000000, RZ, 0xc0, !PT ;  /* 0x40000000e7ff7812 */ /* 0x000fe200078cc0ff */
[----:B0-----:R-:W4:Y:S01]  /*e8760*/  LDL.LU.64 R2, [R1+0x3370] ;  /* 0x0033700001027983 */ /* 0x001f220000300a00 */
[----:B------:R-:W-:Y:S02]  /*e8770*/  LOP3.LUT R7, R7, 0xffbfffff, RZ, 0xc0, !PT ;  /* 0xffbfffff07077812 */ /* 0x000fe400078ec0ff */
[C---:B------:R-:W-:Y:S02]  /*e8780*/  LOP3.LUT P4, RZ, R231.reuse, 0x8000000, RZ, 0xc0, !PT ;  /* 0x08000000e7ff7812 */ /* 0x040fe4000788c0ff */
[----:B------:R-:W-:-:S07]  /*e8790*/  LOP3.LUT P5, RZ, R231, 0x10000000, RZ, 0xc0, !PT ;  /* 0x10000000e7ff7812 */ /* 0x000fce00078ac0ff */
[----:B------:R-:W-:Y:S02]  /*e87a0*/  @P6 LOP3.LUT R7, R7, 0x400000, RZ, 0xfc, !PT ;  /* 0x0040000007076812 */ /* 0x000fe400078efcff */
[----:B------:R-:W-:Y:S02]  /*e87b0*/  LOP3.LUT P6, RZ, R231, 0x20000000, RZ, 0xc0, !PT ;  /* 0x20000000e7ff7812 */ /* 0x000fe400078cc0ff */
[----:B------:R-:W4:Y:S01]  /*e87c0*/  LDL.LU.64 R230, [R1+0x3378] ;  /* 0x0033780001e67983 */ /* 0x000f220000300a00 */
[----:B------:R-:W-:-:S03]  /*e87d0*/  PRMT R0, R241, 0x7770, RZ ;  /* 0x00007770f1007816 */ /* 0x000fc600000000ff */
[----:B------:R-:W4:Y:S04]  /*e87e0*/  LDL.LU.64 R228, [R1+0x3380] ;  /* 0x0033800001e47983 */ /* 0x000f280000300a00 */
[----:B------:R0:W-:Y:S04]  /*e87f0*/  @P4 STG.E.U8 desc[UR10][R238.64], R0 ;  /* 0x00000000ee004986 */ /* 0x0001e8000c10110a */
[----:B0-----:R-:W4:Y:S04]  /*e8800*/  LDL.LU R238, [R1+0x148] ;  /* 0x0001480001ee7983 */ /* 0x001f280000300800 */
        /* <DEDUP_REMOVED lines=13> */
[----:B--2---:R0:W-:Y:S01]  /*e88e0*/  @P6 STG.E.U8 desc[UR10][R236.64], R0 ;  /* 0x00000000ec006986 */ /* 0x0041e2000c10110a */
[----:B------:R-:W-:-:S03]  /*e88f0*/  LOP3.LUT P6, RZ, R7, 0x200000, RZ, 0xc0, !PT ;  /* 0x0020000007ff7812 */ /* 0x000fc600078cc0ff */
[----:B------:R-:W2:Y:S04]  /*e8900*/  LDL.LU.64 R240, [R1+0x33b8] ;  /* 0x0033b80001f07983 */ /* 0x000ea80000300a00 */
[----:B0-----:R-:W2:Y:S04]  /*e8910*/  LDL.LU.64 R236, [R1+0x33c0] ;  /* 0x0033c00001ec7983 */ /* 0x001ea80000300a00 */
[----:B------:R-:W2:Y:S01]  /*e8920*/  LDL.LU R245, [R1+0x14c] ;  /* 0x00014c0001f57983 */ /* 0x000ea20000300800 */
[----:B---3--:R-:W-:-:S05]  /*e8930*/  PRMT R0, R244, 0x7770, RZ ;  /* 0x00007770f4007816 */ /* 0x008fca00000000ff */
[----:B------:R0:W-:Y:S04]  /*e8940*/  @P6 STG.E.U8 desc[UR10][R234.64], R0 ;  /* 0x00000000ea006986 */ /* 0x0001e8000c10110a */
[----:B0-----:R-:W3:Y:S01]  /*e8950*/  LDL.LU.64 R234, [R1+0x33c8] ;  /* 0x0033c80001ea7983 */ /* 0x001ee20000300a00 */
[----:B------:R-:W-:Y:S02]  /*e8960*/  LOP3.LUT P6, RZ, R7, 0x100000, RZ, 0xc0, !PT ;  /* 0x0010000007ff7812 */ /* 0x000fe400078cc0ff */
[----:B------:R-:W-:Y:S02]  /*e8970*/  PRMT R0, R244, 0x7771, RZ ;  /* 0x00007771f4007816 */ /* 0x000fe400000000ff */
[C---:B------:R-:W-:Y:S02]  /*e8980*/  LOP3.LUT P0, RZ, R232.reuse, 0x40, RZ, 0xc0, !PT ;  /* 0x00000040e8ff7812 */ /* 0x040fe4000780c0ff */
[----:B------:R-:W-:-:S07]  /*e8990*/  LOP3.LUT P1, RZ, R232, 0x80, RZ, 0xc0, !PT ;  /* 0x00000080e8ff7812 */ /* 0x000fce000782c0ff */
[----:B----4-:R0:W-:Y:S01]  /*e89a0*/  @P6 STG.E.U8 desc[UR10][R2.64], R0 ;  /* 0x0000000002006986 */ /* 0x0101e2000c10110a */
[C---:B------:R-:W-:Y:S02]  /*e89b0*/  LOP3.LUT P6, RZ, R7.reuse, 0x80000, RZ, 0xc0, !PT ;  /* 0x0008000007ff7812 */ /* 0x040fe400078cc0ff */
        /* <DEDUP_REMOVED lines=26> */
[----:B--2---:R0:W-:Y:S02]  /*e8b60*/  @P3 STG.E.U8 desc[UR10][R240.64], R0 ;  /* 0x00000000f0003986 */ /* 0x0041e4000c10110a */
        /* <DEDUP_REMOVED lines=244> */
[----:B------:R-:W3:Y:S04]  /*e9ab0*/  LDL.LU.64 R226, [R1+0x3558] ;  /* 0x0035580001e27983 */ /* 0x000ee80000300a00 */
[----:B------:R-:W3:Y:S04]  /*e9ac0*/  LDL.LU R236, [R1+0x1c8] ;  /* 0x0001c80001ec7983 */ /* 0x000ee80000300800 */
[----:B------:R-:W3:Y:S01]  /*e9ad0*/  LDL.LU.64 R18, [R1+0x3560] ;  /* 0x0035600001127983 */ /* 0x000ee20000300a00 */
[----:B------:R-:W-:-:S04]  /*e9ae0*/  LOP3.LUT R21, R21, 0xf7ffffff, RZ, 0xc0, !PT ;  /* 0xf7ffffff15157812 */ /* 0x000fc800078ec0ff */
[----:B------:R-:W-:Y:S02]  /*e9af0*/  @P6 LOP3.LUT R21, R21, 0x8000000, RZ, 0xfc, !PT ;  /* 0x0800000015156812 */ /* 0x000fe400078efcff */
[----:B------:R-:W-:Y:S02]  /*e9b00*/  LOP3.LUT P6, RZ, R233, 0x2000000, RZ, 0xc0, !PT ;  /* 0x02000000e9ff7812 */ /* 0x000fe400078cc0ff */
[----:B------:R-:W-:-:S11]  /*e9b10*/  LOP3.LUT R21, R21, 0xefffffff, RZ, 0xc0, !PT ;  /* 0xefffffff15157812 */ /* 0x000fd600078ec0ff */
[----:B------:R-:W-:Y:S02]  /*e9b20*/  @P6 LOP3.LUT R21, R21, 0x10000000, RZ, 0xfc, !PT ;  /* 0x1000000015156812 */ /* 0x000fe400078efcff */
[----:B------:R-:W-:Y:S02]  /*e9b30*/  LOP3.LUT P6, RZ, R233, 0x1000000, RZ, 0xc0, !PT ;  /* 0x01000000e9ff7812 */ /* 0x000fe400078cc0ff */
[----:B------:R-:W-:Y:S02]  /*e9b40*/  LOP3.LUT R21, R21, 0xdfffffff, RZ, 0xc0, !PT ;  /* 0xdfffffff15157812 */ /* 0x000fe400078ec0ff */
[C---:B------:R-:W-:Y:S02]  /*e9b50*/  LOP3.LUT P3, RZ, R233.reuse, 0x80000, RZ, 0xc0, !PT ;  /* 0x00080000e9ff7812 */ /* 0x040fe4000786c0ff */
[----:B------:R-:W-:Y:S02]  /*e9b60*/  LOP3.LUT P4, RZ, R233, 0x100000, RZ, 0xc0, !PT ;  /* 0x00100000e9ff7812 */ /* 0x000fe4000788c0ff */
        /* <DEDUP_REMOVED lines=22> */
[C---:B------:R-:W-:Y:S02]  /*e9cd0*/  LOP3.LUT P6, RZ, R21.reuse, 0x20000000, RZ, 0xc0, !PT ;  /* 0x2000000015ff7812 */ /* 0x040fe400078cc0ff */
[----:B0-----:R-:W-:Y:S01]  /*e9ce0*/  PRMT R0, R20, 0x7771, RZ ;  /* 0x0000777114007816 */ /* 0x001fe200000000ff */
[----:B------:R-:W2:Y:S10]  /*e9cf0*/  LDL.LU.64 R240, [R1+0x3588] ;  /* 0x0035880001f07983 */ /* 0x000eb40000300a00 */
[----:B---3--:R0:W-:Y:S01]  /*e9d00*/  @P6 STG.E.U8 desc[UR10][R238.64], R0 ;  /* 0x00000000ee006986 */ /* 0x0081e2000c10110a */
[----:B------:R-:W-:-:S02]  /*e9d10*/  LOP3.LUT P6, RZ, R21, 0x10000000, RZ, 0xc0, !PT ;  /* 0x1000000015ff7812 */ /* 0x000fc400078cc0ff */
        /* <DEDUP_REMOVED lines=17> */
[----:B------:R0:W-:Y:S04]  /*e9e30*/  @P6 STG.E.U8 desc[UR10][R18.64], R0 ;  /* 0x0000000012006986 */ /* 0x0001e8000c10110a */
[----:B0-----:R-:W3:Y:S01]  /*e9e40*/  LDL.LU.64 R18, [R1+0x3598] ;  /* 0x0035980001127983 */ /* 0x001ee20000300a00 */
[----:B------:R-:W-:Y:S02]  /*e9e50*/  LOP3.LUT P0, RZ, R233, 0x80000000, RZ, 0xc0, !PT ;  /* 0x80000000e9ff7812 */ /* 0x000fe4000780c0ff */
[----:B------:R-:W-:Y:S02]  /*e9e60*/  LOP3.LUT P1, RZ, R234, 0x1, RZ, 0xc0, !PT ;  /* 0x00000001eaff7812 */ /* 0x000fe4000782c0ff */
[----:B------:R-:W-:-:S09]  /*e9e70*/  PRMT R0, R236, 0x7770, RZ ;  /* 0x00007770ec007816 */ /* 0x000fd200000000ff */
[----:B----4-:R0:W-:Y:S01]  /*e9e80*/  @P0 STG.E.U8 desc[UR10][R16.64], R0 ;  /* 0x0000000010000986 */ /* 0x0101e2000c10110a */
[----:B------:R-:W-:Y:S02]  /*e9e90*/  LOP3.LUT P2, RZ, R234, 0x2, RZ, 0xc0, !PT ;  /* 0x00000002eaff7812 */ /* 0x000fe4000784c0ff */
[----:B0-----:R-:W-:-:S05]  /*e9ea0*/  PRMT R0, R236, 0x7771, RZ ;  /* 0x00007771ec007816 */ /* 0x001fca00000000ff */
[----:B--2---:R0:W-:Y:S01]  /*e9eb0*/  @P1 STG.E.U8 desc[UR10][R246.64], R0 ;  /* 0x00000000f6001986 */ /* 0x0041e2000c10110a */
[----:B------:R-:W-:-:S03]  /*e9ec0*/  LOP3.LUT P3, RZ, R234, 0x4, RZ, 0xc0, !PT ;  /* 0x00000004eaff7812 */ /* 0x000fc6000786c0ff */
[----:B0-----:R-:W2:Y:S01]  /*e9ed0*/  LDL.LU.64 R246, [R1+0x35a0] ;  /* 0x0035a00001f67983 */ /* 0x001ea20000300a00 */
[----:B------:R-:W-:Y:S02]  /*e9ee0*/  PRMT R0, R236, 0x7772, RZ ;  /* 0x00007772ec007816 */ /* 0x000fe400000000ff */
[----:B------:R-:W-:-:S03]  /*e9ef0*/  LOP3.LUT P4, RZ, R234, 0x8, RZ, 0xc0, !PT ;  /* 0x00000008eaff7812 */ /* 0x000fc6000788c0ff */
        /* <DEDUP_REMOVED lines=14> */
[----:B------:R-:W-:-:S03]  /*e9fe0*/  PRMT R0, R237, 0x7772, RZ ;  /* 0x00007772ed007816 */ /* 0x000fc600000000ff */
[----:B------:R-:W3:Y:S04]  /*e9ff0*/  LDL.LU R15, [R1+0x1bc] ;  /* 0x0001bc00010f7983 */ /* 0x000ee80000300800 */
[----:B------:R0:W-:Y:S02]  /*ea000*/  @P2 STG.E.U8 desc[UR10][R18.64], R0 ;  /* 0x0000000012002986 */ /* 0x0001e4000c10110a */
[----:B0-----:R-:W-:Y:S02]  /*ea010*/  PRMT R0, R237, 0x7773, RZ ;  /* 0x00007773ed007816 */ /* 0x001fe400000000ff */
[----:B------:R-:W3:Y:S01]  /*ea020*/  LDL.LU.64 R236, [R1+0x35c8] ;  /* 0x0035c80001ec7983 */ /* 0x000ee20000300a00 */
        /* <DEDUP_REMOVED lines=8> */
[----:B------:R-:W-:Y:S01]  /*ea0b0*/  LOP3.LUT R21, R21, 0xfffdffff, RZ, 0xc0, !PT ;  /* 0xfffdffff15157812 */ /* 0x000fe200078ec0ff */
[----:B--2---:R0:W-:Y:S10]  /*ea0c0*/  @P3 STG.E.U8 desc[UR10][R246.64], R0 ;  /* 0x00000000f6003986 */ /* 0x0041f4000c10110a */
[----:B------:R-:W-:-:S02]  /*ea0d0*/  @P6 LOP3.LUT R21, R21, 0x20000, RZ, 0xfc, !PT ;  /* 0x0002000015156812 */ /* 0x000fc400078efcff */
[----:B------:R-:W-:Y:S01]  /*ea0e0*/  LOP3.LUT P6, RZ, R234, 0x4000, RZ, 0xc0, !PT ;  /* 0x00004000eaff7812 */ /* 0x000fe200078cc0ff */
[----:B0-----:R-:W2:Y:S01]  /*ea0f0*/  LDL.LU.64 R246, [R1+0x35d0] ;  /* 0x0035d00001f67983 */ /* 0x001ea20000300a00 */
[----:B------:R-:W-:-:S03]  /*ea100*/  LOP3.LUT R21, R21, 0xfffbffff, RZ, 0xc0, !PT ;  /* 0xfffbffff15157812 */ /* 0x000fc600078ec0ff */
[----:B------:R-:W2:Y:S01]  /*ea110*/  LDL.LU.64 R232, [R1+0x35d8] ;  /* 0x0035d80001e87983 */ /* 0x000ea20000300a00 */
[----:B------:R-:W-:-:S03]  /*ea120*/  LOP3.LUT P4, RZ, R234, 0x80, RZ, 0xc0, !PT ;  /* 0x00000080eaff7812 */ /* 0x000fc6000788c0ff */
[----:B------:R-:W2:Y:S04]  /*ea130*/  LDL.LU.64 R6, [R1+0x35e0] ;  /* 0x0035e00001067983 */ /* 0x000ea80000300a00 */
[----:B------:R-:W-:Y:S02]  /*ea140*/  @P6 LOP3.LUT R21, R21, 0x40000, RZ, 0xfc, !PT ;  /* 0x0004000015156812 */ /* 0x000fe400078efcff */
[----:B------:R-:W-:Y:S02]  /*ea150*/  LOP3.LUT P6, RZ, R234, 0x2000, RZ, 0xc0, !PT ;  /* 0x00002000eaff7812 */ /* 0x000fe400078cc0ff */
[----:B------:R-:W-:-:S11]  /*ea160*/  LOP3.LUT R21, R21, 0xfff7ffff, RZ, 0xc0, !PT ;  /* 0xfff7ffff15157812 */ /* 0x000fd600078ec0ff */
[----:B------:R-:W-:Y:S02]  /*ea170*/  @P6 LOP3.LUT R21, R21, 0x80000, RZ, 0xfc, !PT ;  /* 0x0008000015156812 */ /* 0x000fe400078efcff */
[----:B------:R-:W-:Y:S02]  /*ea180*/  LOP3.LUT P6, RZ, R234, 0x1000, RZ, 0xc0, !PT ;  /* 0x00001000eaff7812 */ /* 0x000fe400078cc0ff */
[----:B------:R-:W-:-:S11]  /*ea190*/  LOP3.LUT R21, R21, 0xffefffff, RZ, 0xc0, !PT ;  /* 0xffefffff15157812 */ /* 0x000fd600078ec0ff */
[----:B------:R-:W-:Y:S02]  /*ea1a0*/  @P6 LOP3.LUT R21, R21, 0x100000, RZ, 0xfc, !PT ;  /* 0x0010000015156812 */ /* 0x000fe400078efcff */
[----:B----4-:R-:W-:Y:S02]  /*ea1b0*/  PRMT R0, R243, 0x7770, RZ ;  /* 0x00007770f3007816 */ /* 0x010fe400000000ff */
[----:B------:R-:W-:-:S03]  /*ea1c0*/  LOP3.LUT P6, RZ, R234, 0x800, RZ, 0xc0, !PT ;  /* 0x00000800eaff7812 */ /* 0x000fc600078cc0ff */
[----:B------:R0:W-:Y:S01]  /*ea1d0*/  @P4 STG.E.U8 desc[UR10][R240.64], R0 ;  /* 0x00000000f0004986 */ /* 0x0001e2000c10110a */
[----:B------:R-:W-:-:S03]  /*ea1e0*/  LOP3.LUT R21, R21, 0xffdfffff, RZ, 0xc0, !PT ;  /* 0xffdfffff15157812 */ /* 0x000fc600078ec0ff */
[----:B0-----:R-:W4:Y:S04]  /*ea1f0*/  LDL.LU R240, [R1+0x1a0] ;  /* 0x0001a00001f07983 */ /* 0x001f280000300800 */
[----:B------:R-:W4:Y:S02]  /*ea200*/  LDL.LU.64 R230, [R1+0x35e8] ;  /* 0x0035e80001e67983 */ /* 0x000f240000300a00 */
[----:B------:R-:W-:Y:S02]  /*ea210*/  @P6 LOP3.LUT R21, R21, 0x200000, RZ, 0xfc, !PT ;  /* 0x0020000015156812 */ /* 0x000fe400078efcff */
[C---:B------:R-:W-:Y:S01]  /*ea220*/  LOP3.LUT P6, RZ, R234.reuse, 0x400, RZ, 0xc0, !PT ;  /* 0x00000400eaff7812 */ /* 0x040fe200078cc0ff */
[----:B------:R-:W4:Y:S01]  /*ea230*/  LDL.LU.64 R228, [R1+0x35f0] ;  /* 0x0035f00001e47983 */ /* 0x000f220000300a00 */
[----:B------:R-:W-:-:S02]  /*ea240*/  LOP3.LUT P5, RZ, R234, 0x100, RZ, 0xc0, !PT ;  /* 0x00000100eaff7812 */ /* 0x000fc400078ac0ff */
[----:B------:R-:W-:Y:S01]  /*ea250*/  LOP3.LUT R21, R21, 0xffbfffff, RZ, 0xc0, !PT ;  /* 0xffbfffff15157812 */ /* 0x000fe200078ec0ff */
[----:B------:R-:W4:Y:S01]  /*ea260*/  LDL.LU R241, [R1+0x1f0] ;  /* 0x0001f00001f17983 */ /* 0x000f220000300800 */
[----:B------:R-:W-:-:S03]  /*ea270*/  PRMT R0, R243, 0x7771, RZ ;  /* 0x00007771f3007816 */ /* 0x000fc600000000ff */
[----:B------:R-:W4:Y:S04]  /*ea280*/  LDL.LU.64 R4, [R1+0x35f8] ;  /* 0x0035f80001047983 */ /* 0x000f280000300a00 */
[----:B------:R-:W-:Y:S01]  /*ea290*/  @P6 LOP3.LUT R21, R21, 0x400000, RZ, 0xfc, !PT ;  /* 0x0040000015156812 */ /* 0x000fe200078efcff */
[----:B------:R-:W4:Y:S01]  /*ea2a0*/  LDL.LU.64 R226, [R1+0x3600] ;  /* 0x0036000001e27983 */ /* 0x000f220000300a00 */
[----:B------:R-:W-:-:S03]  /*ea2b0*/  LOP3.LUT P6, RZ, R234, 0x200, RZ, 0xc0, !PT ;  /* 0x00000200eaff7812 */ /* 0x000fc600078cc0ff */
[----:B------:R0:W-:Y:S04]  /*ea2c0*/  @P5 STG.E.U8 desc[UR10][R16.64], R0 ;  /* 0x0000000010005986 */ /* 0x0001e8000c10110a */
[----:B------:R-:W4:Y:S01]  /*ea2d0*/  LDL.LU.64 R18, [R1+0x3608] ;  /* 0x0036080001127983 */ /* 0x000f220000300a00 */
[----:B0-----:R-:W-:-:S05]  /*ea2e0*/  PRMT R0, R243, 0x7772, RZ ;  /* 0x00007772f3007816 */ /* 0x001fca00000000ff */
[----:B------:R0:W-:Y:S01]  /*ea2f0*/  @P6 STG.E.U8 desc[UR10][R244.64], R0 ;  /* 0x00000000f4006986 */ /* 0x0001e2000c10110a */
[----:B------:R-:W-:Y:S02]  /*ea300*/  LOP3.LUT P6, RZ, R21, 0x400000, RZ, 0xc0, !PT ;  /* 0x0040000015ff7812 */ /* 0x000fe400078cc0ff */
[----:B0-----:R-:W-:Y:S01]  /*ea310*/  PRMT R0, R243, 0x7773, RZ ;  /* 0x00007773f3007816 */ /* 0x001fe200000000ff */
[----:B------:R-:W4:Y:S04]  /*ea320*/  LDL.LU.64 R244, [R1+0x3610] ;  /* 0x0036100001f47983 */ /* 0x000f280000300a00 */
[----:B------:R-:W4:Y:S06]  /*ea330*/  LDL.LU.64 R242, [R1+0x3618] ;  /* 0x0036180001f27983 */ /* 0x000f2c0000300a00 */
[----:B---3--:R0:W-:Y:S01]  /*ea340*/  @P6 STG.E.U8 desc[UR10][R238.64], R0 ;  /* 0x00000000ee006986 */ /* 0x0081e2000c10110a */
[----:B------:R-:W-:-:S03]  /*ea350*/  LOP3.LUT P6, RZ, R21, 0x200000, RZ, 0xc0, !PT ;  /* 0x0020000015ff7812 */ /* 0x000fc600078cc0ff */
[----:B0-----:R-:W3:Y:S01]  /*ea360*/  LDL.LU.64 R238, [R1+0x3620] ;  /* 0x0036200001ee7983 */ /* 0x001ee20000300a00 */
[----:B------:R-:W-:-:S03]  /*ea370*/  PRMT R0, R15, 0x7770, RZ ;  /* 0x000077700f007816 */ /* 0x000fc600000000ff */
[----:B------:R-:W3:Y:S06]  /*ea380*/  LDL.LU R16, [R1+0x1a4] ;  /* 0x0001a40001107983 */ /* 0x000eec0000300800 */
[----:B------:R0:W-:Y:S04]  /*ea390*/  @P6 STG.E.U8 desc[UR10][R236.64], R0 ;  /* 0x00000000ec006986 */ /* 0x0001e8000c10110a */
[----:B0-----:R-:W3:Y:S01]  /*ea3a0*/  LDL.LU.64 R236, [R1+0x3628] ;  /* 0x0036280001ec7983 */ /* 0x001ee20000300a00 */
[----:B------:R-:W-:-:S02]  /*ea3b0*/  LOP3.LUT P6, RZ, R21, 0x100000, RZ, 0xc0, !PT ;  /* 0x0010000015ff7812 */ /* 0x000fc400078cc0ff */
        /* <DEDUP_REMOVED lines=35> */
[----:B------:R0:W-:Y:S04]  /*ea5f0*/  @P5 STG.E.U8 desc[UR10][R236.64], R0 ;  /* 0x00000000ec005986 */ /* 0x0001e8000c10110a */
[----:B0-----:R-:W3:Y:S04]  /*ea600*/  LDL.LU.64 R236, [R1+0x3630] ;  /* 0x0036300001ec7983 */ /* 0x001ee80000300a00 */
[----:B------:R-:W4:Y:S04]  /*ea610*/  LDL.LU.64 R18, [R1+0x3638] ;  /* 0x0036380001127983 */ /* 0x000f280000300a00 */
[----:B------:R-:W2:Y:S04]  /*ea620*/  LDL.LU.64 R238, [R1+0x3640] ;  /* 0x0036400001ee7983 */ /* 0x000ea80000300a00 */
[----:B------:R-:W2:Y:S04]  /*ea630*/  LDL.LU.64 R244, [R1+0x3648] ;  /* 0x0036480001f47983 */ /* 0x000ea80000300a00 */
[----:B------:R-:W2:Y:S04]  /*ea640*/  LDL.LU.64 R242, [R1+0x3650] ;  /* 0x0036500001f27983 */ /* 0x000ea80000300a00 */
[----:B------:R-:W2:Y:S04]  /*ea650*/  LDL.LU.64 R240, [R1+0x3658] ;  /* 0x0036580001f07983 */ /* 0x000ea80000300a00 */
[----:B------:R-:W2:Y:S01]  /*ea660*/  LDL.LU R20, [R1+0x1f4] ;  /* 0x0001f40001147983 */ /* 0x000ea20000300800 */
        /* <DEDUP_REMOVED lines=17> */
[----:B------:R-:W3:Y:S04]  /*ea780*/  LDL.LU R15, [R1+0x1a8] ;  /* 0x0001a800010f7983 */ /* 0x000ee80000300800 */
[----:B------:R-:W3:Y:S01]  /*ea790*/  LDL.LU.64 R232, [R1+0x3668] ;  /* 0x0036680001e87983 */ /* 0x000ee20000300a00 */
[----:B------:R-:W-:-:S03]  /*ea7a0*/  LOP3.LUT R21, R21, 0xfffff7ff, RZ, 0xc0, !PT ;  /* 0xfffff7ff15157812 */ /* 0x000fc600078ec0ff */
[----:B------:R-:W3:Y:S01]  /*ea7b0*/  LDL.LU.64 R6, [R1+0x3670] ;  /* 0x0036700001067983 */ /* 0x000ee20000300a00 */
[----:B------:R-:W-:Y:S02]  /*ea7c0*/  @P6 LOP3.LUT R21, R21, 0x800, RZ, 0xfc, !PT ;  /* 0x0000080015156812 */ /* 0x000fe400078efcff */
[C---:B------:R-:W-:Y:S01]  /*ea7d0*/  LOP3.LUT P6, RZ, R234.reuse, 0x80000000, RZ, 0xc0, !PT ;  /* 0x80000000eaff7812 */ /* 0x040fe200078cc0ff */
[----:B------:R-:W3:Y:S01]  /*ea7e0*/  LDL.LU.64 R230, [R1+0x3678] ;  /* 0x0036780001e67983 */ /* 0x000ee20000300a00 */
[C---:B------:R-:W-:Y:S02]  /*ea7f0*/  LOP3.LUT P3, RZ, R234.reuse, 0x2000000, RZ, 0xc0, !PT ;  /* 0x02000000eaff7812 */ /* 0x040fe4000786c0ff */
[----:B------:R-:W-:Y:S01]  /*ea800*/  LOP3.LUT R21, R21, 0xffffefff, RZ, 0xc0, !PT ;  /* 0xffffefff15157812 */ /* 0x000fe200078ec0ff */
[----:B------:R-:W3:Y:S01]  /*ea810*/  LDL.LU.64 R228, [R1+0x3680] ;  /* 0x0036800001e47983 */ /* 0x000ee20000300a00 */
[----:B------:R-:W-:Y:S02]  /*ea820*/  LOP3.LUT P4, RZ, R234, 0x4000000, RZ, 0xc0, !PT ;  /* 0x04000000eaff7812 */ /* 0x000fe4000788c0ff */
[----:B------:R-:W-:-:S05]  /*ea830*/  PRMT R0, R16, 0x7772, RZ ;  /* 0x0000777210007816 */ /* 0x000fca00000000ff */
[----:B------:R-:W-:Y:S02]  /*ea840*/  @P6 LOP3.LUT R21, R21, 0x1000, RZ, 0xfc, !PT ;  /* 0x0000100015156812 */ /* 0x000fe400078efcff */
[----:B------:R-:W-:Y:S01]  /*ea850*/  LOP3.LUT P6, RZ, R234, 0x40000000, RZ, 0xc0, !PT ;  /* 0x40000000eaff7812 */ /* 0x000fe200078cc0ff */
[----:B----4-:R0:W-:Y:S01]  /*ea860*/  @P3 STG.E.U8 desc[UR10][R18.64], R0 ;  /* 0x0000000012003986 */ /* 0x0101e2000c10110a */
[----:B------:R-:W-:Y:S02]  /*ea870*/  LOP3.LUT R21, R21, 0xffffdfff, RZ, 0xc0, !PT ;  /* 0xffffdfff15157812 */ /* 0x000fe400078ec0ff */
[----:B0-----:R-:W-:-:S09]  /*ea880*/  PRMT R0, R16, 0x7773, RZ ;  /* 0x0000777310007816 */ /* 0x001fd200000000ff */
[----:B------:R-:W-:Y:S02]  /*ea890*/  @P6 LOP3.LUT R21, R21, 0x2000, RZ, 0xfc, !PT ;  /* 0x0000200015156812 */ /* 0x000fe400078efcff */
[C---:B------:R-:W-:Y:S01]  /*ea8a0*/  LOP3.LUT P6, RZ, R234.reuse, 0x20000000, RZ, 0xc0, !PT ;  /* 0x20000000eaff7812 */ /* 0x040fe200078cc0ff */
[----:B--2---:R0:W-:Y:S01]  /*ea8b0*/  @P4 STG.E.U8 desc[UR10][R238.64], R0 ;  /* 0x00000000ee004986 */ /* 0x0041e2000c10110a */
[----:B------:R-:W-:Y:S02]  /*ea8c0*/  LOP3.LUT P5, RZ, R234, 0x8000000, RZ, 0xc0, !PT ;  /* 0x08000000eaff7812 */ /* 0x000fe400078ac0ff */
[----:B------:R-:W-:Y:S01]  /*ea8d0*/  LOP3.LUT R21, R21, 0xffffbfff, RZ, 0xc0, !PT ;  /* 0xffffbfff15157812 */ /* 0x000fe200078ec0ff */
[----:B0-----:R-:W2:Y:S04]  /*ea8e0*/  LDL.LU R238, [R1+0x1f8] ;  /* 0x0001f80001ee7983 */ /* 0x001ea80000300800 */
        /* <DEDUP_REMOVED lines=34> */
[----:B--2---:R-:W-:-:S11]  /*eab10*/  PRMT R0, R238, 0x7770, RZ ;  /* 0x00007770ee007816 */ /* 0x004fd600000000ff */
        /* <DEDUP_REMOVED lines=21> */
[----:B------:R-:W2:Y:S04]  /*eac70*/  LDL.LU.64 R240, [R1+0x36c8] ;  /* 0x0036c80001f07983 */ /* 0x000ea80000300a00 */
[----:B---3--:R0:W-:Y:S04]  /*eac80*/  @P5 STG.E.U8 desc[UR10][R236.64], R0 ;  /* 0x00000000ec005986 */ /* 0x0081e8000c10110a */
[----:B0-----:R-:W3:Y:S04]  /*eac90*/  LDL.LU.64 R236, [R1+0x36d0] ;  /* 0x0036d00001ec7983 */ /* 0x001ee80000300a00 */
[----:B------:R-:W4:Y:S04]  /*eaca0*/  LDL.LU.64 R18, [R1+0x36d8] ;  /* 0x0036d80001127983 */ /* 0x000f280000300a00 */
[----:B------:R-:W2:Y:S04]  /*eacb0*/  LDL.LU R16, [R1+0x1fc] ;  /* 0x0001fc0001107983 */ /* 0x000ea80000300800 */
[----:B------:R-:W4:Y:S04]  /*eacc0*/  LDL.LU.64 R238, [R1+0x36e0] ;  /* 0x0036e00001ee7983 */ /* 0x000f280000300a00 */
[----:B------:R-:W4:Y:S04]  /*eacd0*/  LDL.LU.64 R244, [R1+0x36e8] ;  /* 0x0036e80001f47983 */ /* 0x000f280000300a00 */
[----:B------:R-:W4:Y:S04]  /*eace0*/  LDL.LU.64 R242, [R1+0x36f0] ;  /* 0x0036f00001f27983 */ /* 0x000f280000300a00 */
[----:B------:R-:W4:Y:S01]  /*eacf0*/  LDL.LU R15, [R1+0x190] ;  /* 0x00019000010f7983 */ /* 0x000f220000300800 */
[----:B------:R-:W-:-:S02]  /*ead00*/  LOP3.LUT P2, RZ, R235, 0x800, RZ, 0xc0, !PT ;  /* 0x00000800ebff7812 */ /* 0x000fc4000784c0ff */
        /* <DEDUP_REMOVED lines=14> */
[----:B--2---:R-:W-:-:S05]  /*eadf0*/  PRMT R0, R16, 0x7770, RZ ;  /* 0x0000777010007816 */ /* 0x004fca00000000ff */
[----:B------:R0:W-:Y:S04]  /*eae00*/  @P2 STG.E.U8 desc[UR10][R240.64], R0 ;  /* 0x00000000f0002986 */ /* 0x0001e8000c10110a */
[----:B0-----:R-:W2:Y:S01]  /*eae10*/  LDL.LU.64 R240, [R1+0x36f8] ;  /* 0x0036f80001f07983 */ /* 0x001ea20000300a00 */
[----:B------:R-:W-:-:S05]  /*eae20*/  PRMT R0, R16, 0x7771, RZ ;  /* 0x0000777110007816 */ /* 0x000fca00000000ff */
[----:B---3--:R0:W-:Y:S04]  /*eae30*/  @P3 STG.E.U8 desc[UR10][R236.64], R0 ;  /* 0x00000000ec003986 */ /* 0x0081e8000c10110a */
[----:B0-----:R-:W3:Y:S01]  /*eae40*/  LDL.LU.64 R236, [R1+0x3700] ;  /* 0x0037000001ec7983 */ /* 0x001ee20000300a00 */
[----:B------:R-:W-:Y:S02]  /*eae50*/  LOP3.LUT R21, R21, 0xfffffff7, RZ, 0xc0, !PT ;  /* 0xfffffff715157812 */ /* 0x000fe400078ec0ff */
[----:B------:R-:W-:Y:S01]  /*eae60*/  LOP3.LUT P4, RZ, R235, 0x2000, RZ, 0xc0, !PT ;  /* 0x00002000ebff7812 */ /* 0x000fe2000788c0ff */
[----:B------:R-:W3:Y:S01]  /*eae70*/  LDL.LU.64 R232, [R1+0x3708] ;  /* 0x0037080001e87983 */ /* 0x000ee20000300a00 */
[----:B------:R-:W-:Y:S02]  /*eae80*/  @P6 LOP3.LUT R21, R21, 0x8, RZ, 0xfc, !PT ;  /* 0x0000000815156812 */ /* 0x000fe400078efcff */
[----:B------:R-:W-:Y:S01]  /*eae90*/  LOP3.LUT P6, RZ, R235, 0x40000, RZ, 0xc0, !PT ;  /* 0x00040000ebff7812 */ /* 0x000fe200078cc0ff */
[----:B------:R-:W3:Y:S01]  /*eaea0*/  LDL.LU.64 R6, [R1+0x3710] ;  /* 0x0037100001067983 */ /* 0x000ee20000300a00 */
[----:B------:R-:W-:-:S02]  /*eaeb0*/  LOP3.LUT R21, R21, 0xffffffef, RZ, 0xc0, !PT ;  /* 0xffffffef15157812 */ /* 0x000fc400078ec0ff */
[----:B------:R-:W-:Y:S01]  /*eaec0*/  LOP3.LUT P5, RZ, R235, 0x4000, RZ, 0xc0, !PT ;  /* 0x00004000ebff7812 */ /* 0x000fe200078ac0ff */
[----:B------:R-:W3:Y:S01]  /*eaed0*/  LDL.LU.64 R230, [R1+0x3718] ;  /* 0x0037180001e67983 */ /* 0x000ee20000300a00 */
[----:B------:R-:W-:-:S03]  /*eaee0*/  PRMT R0, R16, 0x7772, RZ ;  /* 0x0000777210007816 */ /* 0x000fc600000000ff */
[----:B------:R-:W3:Y:S04]  /*eaef0*/  LDL.LU.64 R228, [R1+0x3720] ;  /* 0x0037200001e47983 */ /* 0x000ee80000300a00 */
        /* <DEDUP_REMOVED lines=9> */
[----:B0-----:R-:W-:-:S05]  /*eaf90*/  PRMT R0, R16, 0x7773, RZ ;  /* 0x0000777310007816 */ /* 0x001fca00000000ff */
[----:B------:R0:W-:Y:S02]  /*eafa0*/  @P5 STG.E.U8 desc[UR10][R238.64], R0 ;  /* 0x00000000ee005986 */ /* 0x0001e4000c10110a */
[----:B0-----:R-:W-:Y:S02]  /*eafb0*/  PRMT R0, R15, 0x7770, RZ ;  /* 0x000077700f007816 */ /* 0x001fe400000000ff */
[----:B------:R-:W4:Y:S04]  /*eafc0*/  LDL.LU R239, [R1+0x194] ;  /* 0x0001940001ef7983 */ /* 0x000f280000300800 */
[----:B------:R0:W-:Y:S01]  /*eafd0*/  @P6 STG.E.U8 desc[UR10][R244.64], R0 ;  /* 0x00000000f4006986 */ /* 0x0001e2000c10110a */
[----:B------:R-:W-:-:S03]  /*eafe0*/  LOP3.LUT P6, RZ, R21, 0x40, RZ, 0xc0, !PT ;  /* 0x0000004015ff7812 */ /* 0x000fc600078cc0ff */
[----:B------:R-:W4:Y:S04]  /*eaff0*/  LDL.LU.64 R4, [R1+0x3728] ;  /* 0x0037280001047983 */ /* 0x000f280000300a00 */
[----:B------:R-:W4:Y:S01]  /*eb000*/  LDL.LU.64 R226, [R1+0x3730] ;  /* 0x0037300001e27983 */ /* 0x000f220000300a00 */
[----:B0-----:R-:W-:-:S03]  /*eb010*/  PRMT R0, R15, 0x7771, RZ ;  /* 0x000077710f007816 */ /* 0x001fc600000000ff */
[----:B------:R-:W4:Y:S04]  /*eb020*/  LDL.LU.64 R18, [R1+0x3738] ;  /* 0x0037380001127983 */ /* 0x000f280000300a00 */
[----:B------:R0:W-:Y:S01]  /*eb030*/  @P6 STG.E.U8 desc[UR10][R242.64], R0 ;  /* 0x00000000f2006986 */ /* 0x0001e2000c10110a */
[----:B------:R-:W-:-:S03]  /*eb040*/  LOP3.LUT P6, RZ, R21, 0x20, RZ, 0xc0, !PT ;  /* 0x0000002015ff7812 */ /* 0x000fc600078cc0ff */
[----:B------:R-:W4:Y:S04]  /*eb050*/  LDL.LU.64 R16, [R1+0x3740] ;  /* 0x0037400001107983 */ /* 0x000f280000300a00 */
[----:B------:R-:W4:Y:S01]  /*eb060*/  LDL.LU R238, [R1+0x324] ;  /* 0x0003240001ee7983 */ /* 0x000f220000300800 */
[----:B0-----:R-:W-:-:S03]  /*eb070*/  PRMT R0, R15, 0x7772, RZ ;  /* 0x000077720f007816 */ /* 0x001fc600000000ff */
[----:B------:R-:W4:Y:S04]  /*eb080*/  LDL.LU.64 R244, [R1+0x3748] ;  /* 0x0037480001f47983 */ /* 0x000f280000300a00 */
[----:B------:R-:W4:Y:S04]  /*eb090*/  LDL.LU.64 R242, [R1+0x3750] ;  /* 0x0037500001f27983 */ /* 0x000f280000300a00 */
[----:B--2---:R0:W-:Y:S01]  /*eb0a0*/  @P6 STG.E.U8 desc[UR10][R240.64], R0 ;  /* 0x00000000f0006986 */ /* 0x0041e2000c10110a */
[----:B------:R-:W-:Y:S02]  /*eb0b0*/  LOP3.LUT P6, RZ, R21, 0x10, RZ, 0xc0, !PT ;  /* 0x0000001015ff7812 */ /* 0x000fe400078cc0ff */
[----:B0-----:R-:W-:Y:S01]  /*eb0c0*/  PRMT R0, R15, 0x7773, RZ ;  /* 0x000077730f007816 */ /* 0x001fe200000000ff */
[----:B------:R-:W2:Y:S10]  /*eb0d0*/  LDL.LU.64 R240, [R1+0x3758] ;  /* 0x0037580001f07983 */ /* 0x000eb40000300a00 */
[----:B---3--:R0:W-:Y:S04]  /*eb0e0*/  @P6 STG.E.U8 desc[UR10][R236.64], R0 ;  /* 0x00000000ec006986 */ /* 0x0081e8000c10110a */
[----:B0-----:R-:W3:Y:S01]  /*eb0f0*/  LDL.LU.64 R236, [R1+0x5258] ;  /* 0x0052580001ec7983 */ /* 0x001ee20000300a00 */
[----:B------:R-:W-:-:S02]  /*eb100*/  LOP3.LUT P6, RZ, R21, 0x8, RZ, 0xc0, !PT ;  /* 0x0000000815ff7812 */ /* 0x000fc400078cc0ff */
[C---:B------:R-:W-:Y:S02]  /*eb110*/  LOP3.LUT P0, RZ, R235.reuse, 0x1000000, RZ, 0xc0, !PT ;  /* 0x01000000ebff7812 */ /* 0x040fe4000780c0ff */
[C---:B------:R-:W-:Y:S02]  /*eb120*/  LOP3.LUT P1, RZ, R235.reuse, 0x2000000, RZ, 0xc0, !PT ;  /* 0x02000000ebff7812 */ /* 0x040fe4000782c0ff */
[C---:B------:R-:W-:Y:S02]  /*eb130*/  LOP3.LUT P2, RZ, R235.reuse, 0x4000000, RZ, 0xc0, !PT ;  /* 0x04000000ebff7812 */ /* 0x040fe4000784c0ff */
[C---:B------:R-:W-:Y:S02]  /*eb140*/  LOP3.LUT P3, RZ, R235.reuse, 0x8000000, RZ, 0xc0, !PT ;  /* 0x08000000ebff7812 */ /* 0x040fe4000786c0ff */
[C---:B------:R-:W-:Y:S02]  /*eb150*/  LOP3.LUT P4, RZ, R235.reuse, 0x10000000, RZ, 0xc0, !PT ;  /* 0x10000000ebff7812 */ /* 0x040fe4000788c0ff */
[----:B------:R-:W-:-:S02]  /*eb160*/  LOP3.LUT P5, RZ, R235, 0x20000000, RZ, 0xc0, !PT ;  /* 0x20000000ebff7812 */ /* 0x000fc400078ac0ff */
[----:B---3--:R-:W-:-:S05]  /*eb170*/  PRMT R0, R236, 0x7770, RZ ;  /* 0x00007770ec007816 */ /* 0x008fca00000000ff */
        /* <DEDUP_REMOVED lines=8> */
[----:B0-----:R-:W-:Y:S02]  /*eb200*/  PRMT R0, R236, 0x7773, RZ ;  /* 0x00007773ec007816 */ /* 0x001fe400000000ff */
[----:B------:R-:W3:Y:S09]  /*eb210*/  LDL.LU R236, [R1+0x5254] ;  /* 0x0052540001ec7983 */ /* 0x000ef20000300800 */
[----:B------:R4:W-:Y:S01]  /*eb220*/  @P6 STG.E.U8 desc[UR10][R228.64], R0 ;  /* 0x00000000e4006986 */ /* 0x0009e2000c10110a */
[----:B------:R-:W-:-:S02]  /*eb230*/  LOP3.LUT P6, RZ, R22, 0x80000000, RZ, 0xc0, !PT ;  /* 0x8000000016ff7812 */ /* 0x000fc400078cc0ff */
[----:B----4-:R-:W-:-:S11]  /*eb240*/  PRMT R0, R239, 0x7770, RZ ;  /* 0x00007770ef007816 */ /* 0x010fd600000000ff */
        /* <DEDUP_REMOVED lines=15> */
[----:B------:R-:W4:Y:S04]  /*eb340*/  LDL.LU.64 R18, [R1+0x3770] ;  /* 0x0037700001127983 */ /* 0x000f280000300a00 */
[----:B------:R-:W4:Y:S04]  /*eb350*/  LDL.LU.64 R16, [R1+0x3778] ;  /* 0x0037780001107983 */ /* 0x000f280000300a00 */
[----:B------:R-:W4:Y:S04]  /*eb360*/  LDL.LU R239, [R1+0x198] ;  /* 0x0001980001ef7983 */ /* 0x000f280000300800 */
[----:B------:R-:W4:Y:S04]  /*eb370*/  LDL.LU.64 R244, [R1+0x3780] ;  /* 0x0037800001f47983 */ /* 0x000f280000300a00 */
[----:B------:R-:W4:Y:S04]  /*eb380*/  LDL.LU.64 R242, [R1+0x3788] ;  /* 0x0037880001f27983 */ /* 0x000f280000300a00 */
[----:B------:R-:W4:Y:S01]  /*eb390*/  LDL.LU R15, [R1+0x328] ;  /* 0x00032800010f7983 */ /* 0x000f220000300800 */
[----:B------:R-:W-:-:S02]  /*eb3a0*/  LOP3.LUT P2, RZ, R235, 0x40000000, RZ, 0xc0, !PT ;  /* 0x40000000ebff7812 */ /* 0x000fc4000784c0ff */
[----:B------:R-:W-:Y:S02]  /*eb3b0*/  PRMT R0, R238, 0x7773, RZ ;  /* 0x00007773ee007816 */ /* 0x000fe400000000ff */
[----:B------:R-:W-:Y:S02]  /*eb3c0*/  LOP3.LUT P3, RZ, R235, 0x80000000, RZ, 0xc0, !PT ;  /* 0x80000000ebff7812 */ /* 0x000fe4000786c0ff */
[----:B------:R-:W-:Y:S02]  /*eb3d0*/  LOP3.LUT R22, R22, 0xff7fffff, RZ, 0xc0, !PT ;  /* 0xff7fffff16167812 */ /* 0x000fe400078ec0ff */
[C---:B---3--:R-:W-:Y:S02]  /*eb3e0*/  LOP3.LUT P4, RZ, R236.reuse, 0x1, RZ, 0xc0, !PT ;  /* 0x00000001ecff7812 */ /* 0x048fe4000788c0ff */
[----:B------:R-:W-:-:S03]  /*eb3f0*/  LOP3.LUT P5, RZ, R236, 0x2, RZ, 0xc0, !PT ;  /* 0x00000002ecff7812 */ /* 0x000fc600078ac0ff */
[----:B--2---:R0:W-:Y:S04]  /*eb400*/  @P2 STG.E.U8 desc[UR10][R240.64], R0 ;  /* 0x00000000f0002986 */ /* 0x0041e8000c10110a */
[----:B0-----:R-:W2:Y:S04]  /*eb410*/  LDL.LU.64 R240, [R1+0x3790] ;  /* 0x0037900001f07983 */ /* 0x001ea80000300a00 */
[----:B------:R-:W3:Y:S04]  /*eb420*/  LDL.LU.64 R20, [R1+0x37a8] ;  /* 0x0037a80001147983 */ /* 0x000ee80000300a00 */
[----:B------:R-:W3:Y:S04]  /*eb430*/  LDL.LU.64 R232, [R1+0x37b0] ;  /* 0x0037b00001e87983 */ /* 0x000ee80000300a00 */
[----:B------:R-:W3:Y:S04]  /*eb440*/  LDL.LU R238, [R1+0x19c] ;  /* 0x00019c0001ee7983 */ /* 0x000ee80000300800 */
[----:B------:R-:W3:Y:S04]  /*eb450*/  LDL.LU.64 R6, [R1+0x37b8] ;  /* 0x0037b80001067983 */ /* 0x000ee80000300a00 */
[----:B------:R-:W3:Y:S04]  /*eb460*/  LDL.LU.64 R230, [R1+0x37c8] ;  /* 0x0037c80001e67983 */ /* 0x000ee80000300a00 */
[----:B------:R-:W3:Y:S01]  /*eb470*/  LDL.LU.64 R228, [R1+0x37d8] ;  /* 0x0037d80001e47983 */ /* 0x000ee20000300a00 */
[----:B----4-:R-:W-:-:S03]  /*eb480*/  PRMT R0, R239, 0x7770, RZ ;  /* 0x00007770ef007816 */ /* 0x010fc600000000ff */
[----:B------:R-:W4:Y:S04]  /*eb490*/  LDL.LU.64 R4, [R1+0x37e0] ;  /* 0x0037e00001047983 */ /* 0x000f280000300a00 */
[----:B------:R0:W-:Y:S02]  /*eb4a0*/  @P3 STG.E.U8 desc[UR10][R226.64], R0 ;  /* 0x00000000e2003986 */ /* 0x0001e4000c10110a */
[C---:B0-----:R-:W-:Y:S02]  /*eb4b0*/  PRMT R0, R239.reuse, 0x7771, RZ ;  /* 0x00007771ef007816 */ /* 0x041fe400000000ff */
[----:B------:R-:W4:Y:S04]  /*eb4c0*/  LDL.LU.64 R226, [R1+0x37e8] ;  /* 0x0037e80001e27983 */ /* 0x000f280000300a00 */
[----:B------:R0:W-:Y:S02]  /*eb4d0*/  @P4 STG.E.U8 desc[UR10][R18.64], R0 ;  /* 0x0000000012004986 */ /* 0x0001e4000c10110a */
[----:B0-----:R-:W-:-:S02]  /*eb4e0*/  PRMT R0, R239, 0x7772, RZ ;  /* 0x00007772ef007816 */ /* 0x001fc400000000ff */
[----:B------:R-:W4:Y:S04]  /*eb4f0*/  LDL.LU.64 R18, [R1+0x37f0] ;  /* 0x0037f00001127983 */ /* 0x000f280000300a00 */
[----:B------:R0:W-:Y:S04]  /*eb500*/  @P5 STG.E.U8 desc[UR10][R16.64], R0 ;  /* 0x0000000010005986 */ /* 0x0001e8000c10110a */
[----:B0-----:R-:W4:Y:S01]  /*eb510*/  LDL.LU.64 R16, [R1+0x3800] ;  /* 0x0038000001107983 */ /* 0x001f220000300a00 */
[----:B------:R-:W-:-:S13]  /*eb520*/  LOP3.LUT P6, RZ, R236, 0x400, RZ, 0xc0, !PT ;  /* 0x00000400ecff7812 */ /* 0x000fda00078cc0ff */
        /* <DEDUP_REMOVED lines=22> */
[----:B------:R-:W4:Y:S07]  /*eb690*/  LDL.LU R239, [R1+0x310] ;  /* 0x0003100001ef7983 */ /* 0x000f2e0000300800 */
[----:B------:R-:W-:-:S02]  /*eb6a0*/  @P6 LOP3.LUT R22, R22, 0x40000000, RZ, 0xfc, !PT ;  /* 0x4000000016166812 */ /* 0x000fc400078efcff */
[----:B------:R-:W-:-:S13]  /*eb6b0*/  LOP3.LUT P6, RZ, R236, 0x4, RZ, 0xc0, !PT ;  /* 0x00000004ecff7812 */ /* 0x000fda00078cc0ff */
[----:B------:R0:W-:Y:S01]  /*eb6c0*/  @P6 STG.E.U8 desc[UR10][R244.64], R0 ;  /* 0x00000000f4006986 */ /* 0x0001e2000c10110a */
[C---:B------:R-:W-:Y:S02]  /*eb6d0*/  LOP3.LUT P6, RZ, R22.reuse, 0x40000000, RZ, 0xc0, !PT ;  /* 0x4000000016ff7812 */ /* 0x040fe400078cc0ff */
[----:B0-----:R-:W-:Y:S01]  /*eb6e0*/  PRMT R0, R15, 0x7770, RZ ;  /* 0x000077700f007816 */ /* 0x001fe200000000ff */
[----:B------:R-:W4:Y:S10]  /*eb6f0*/  LDL.LU.64 R244, [R1+0x3808] ;  /* 0x0038080001f47983 */ /* 0x000f340000300a00 */
[----:B------:R0:W-:Y:S01]  /*eb700*/  @P6 STG.E.U8 desc[UR10][R242.64], R0 ;  /* 0x00000000f2006986 */ /* 0x0001e2000c10110a */
[----:B------:R-:W-:-:S02]  /*eb710*/  LOP3.LUT P6, RZ, R22, 0x20000000, RZ, 0xc0, !PT ;  /* 0x2000000016ff7812 */ /* 0x000fc400078cc0ff */
[----:B0-----:R-:W-:Y:S01]  /*eb720*/  PRMT R0, R15, 0x7771, RZ ;  /* 0x000077710f007816 */ /* 0x001fe200000000ff */
[----:B------:R-:W4:Y:S10]  /*eb730*/  LDL.LU.64 R242, [R1+0x3818] ;  /* 0x0038180001f27983 */ /* 0x000f340000300a00 */
[----:B--2---:R0:W-:Y:S01]  /*eb740*/  @P6 STG.E.U8 desc[UR10][R240.64], R0 ;  /* 0x00000000f0006986 */ /* 0x0041e2000c10110a */
[----:B------:R-:W-:-:S02]  /*eb750*/  LOP3.LUT P6, RZ, R22, 0x10000000, RZ, 0xc0, !PT ;  /* 0x1000000016ff7812 */ /* 0x000fc400078cc0ff */
[----:B0-----:R-:W-:Y:S01]  /*eb760*/  PRMT R0, R15, 0x7772, RZ ;  /* 0x000077720f007816 */ /* 0x001fe200000000ff */
[----:B------:R-:W2:Y:S10]  /*eb770*/  LDL.LU.64 R240, [R1+0x3820] ;  /* 0x0038200001f07983 */ /* 0x000eb40000300a00 */
[----:B---3--:R0:W-:Y:S01]  /*eb780*/  @P6 STG.E.U8 desc[UR10][R20.64], R0 ;  /* 0x0000000014006986 */ /* 0x0081e2000c10110a */
        /* <DEDUP_REMOVED lines=25> */
[----:B------:R-:W3:Y:S04]  /*eb920*/  LDL.LU R237, [R1+0x5250] ;  /* 0x0052500001ed7983 */ /* 0x000ee80000300800 */
[----:B------:R-:W4:Y:S01]  /*eb930*/  LDL.LU.64 R226, [R1+0x3830] ;  /* 0x0038300001e27983 */ /* 0x000f220000300a00 */
[C---:B------:R-:W-:Y:S02]  /*eb940*/  LOP3.LUT P3, RZ, R236.reuse, 0x4000, RZ, 0xc0, !PT ;  /* 0x00004000ecff7812 */ /* 0x040fe4000786c0ff */
[----:B------:R-:W-:-:S11]  /*eb950*/  LOP3.LUT P4, RZ, R236, 0x8000, RZ, 0xc0, !PT ;  /* 0x00008000ecff7812 */ /* 0x000fd6000788c0ff */
[----:B------:R0:W-:Y:S04]  /*eb960*/  @P3 STG.E.U8 desc[UR10][R244.64], R0 ;  /* 0x00000000f4003986 */ /* 0x0001e8000c10110a */
[----:B0-----:R-:W3:Y:S01]  /*eb970*/  LDL.LU.64 R244, [R1+0x3838] ;  /* 0x0038380001f47983 */ /* 0x001ee20000300a00 */
[----:B------:R-:W-:-:S05]  /*eb980*/  PRMT R0, R239, 0x7770, RZ ;  /* 0x00007770ef007816 */ /* 0x000fca00000000ff */
[----:B------:R0:W-:Y:S04]  /*eb990*/  @P4 STG.E.U8 desc[UR10][R242.64], R0 ;  /* 0x00000000f2004986 */ /* 0x0001e8000c10110a */
[----:B0-----:R-:W3:Y:S04]  /*eb9a0*/  LDL.LU.64 R242, [R1+0x3848] ;  /* 0x0038480001f27983 */ /* 0x001ee80000300a00 */
[----:B------:R-:W3:Y:S04]  /*eb9b0*/  LDL.LU.64 R18, [R1+0x3850] ;  /* 0x0038500001127983 */ /* 0x000ee80000300a00 */
[----:B------:R-:W3:Y:S04]  /*eb9c0*/  LDL.LU.64 R16, [R1+0x3858] ;  /* 0x0038580001107983 */ /* 0x000ee80000300a00 */
[----:B------:R-:W3:Y:S01]  /*eb9d0*/  LDL.LU R15, [R1+0x300] ;  /* 0x00030000010f7983 */ /* 0x000ee20000300800 */
[----:B------:R-:W-:-:S02]  /*eb9e0*/  LOP3.LUT P5, RZ, R236, 0x10000, RZ, 0xc0, !PT ;  /* 0x00010000ecff7812 */ /* 0x000fc400078ac0ff */
[----:B------:R-:W-:Y:S02]  /*eb9f0*/  PRMT R0, R239, 0x7771, RZ ;  /* 0x00007771ef007816 */ /* 0x000fe400000000ff */
[----:B------:R-:W-:-:S09]  /*eba00*/  LOP3.LUT P2, RZ, R236, 0x20000, RZ, 0xc0, !PT ;  /* 0x00020000ecff7812 */ /* 0x000fd2000784c0ff */
[----:B--2---:R0:W-:Y:S04]  /*eba10*/  @P5 STG.E.U8 desc[UR10][R240.64], R0 ;  /* 0x00000000f0005986 */ /* 0x0041e8000c10110a */
[----:B0-----:R-:W2:Y:S01]  /*eba20*/  LDL.LU.64 R240, [R1+0x3868] ;  /* 0x0038680001f07983 */ /* 0x001ea20000300a00 */
[----:B------:R-:W-:-:S03]  /*eba30*/  PRMT R0, R239, 0x7772, RZ ;  /* 0x00007772ef007816 */ /* 0x000fc600000000ff */
[----:B------:R-:W2:Y:S04]  /*eba40*/  LDL.LU R20, [R1+0x314] ;  /* 0x0003140001147983 */ /* 0x000ea80000300800 */
[----:B----4-:R0:W-:Y:S02]  /*eba50*/  @P2 STG.E.U8 desc[UR10][R226.64], R0 ;  /* 0x00000000e2002986 */ /* 0x0101e4000c10110a */
[----:B0-----:R-:W-:Y:S02]  /*eba60*/  PRMT R0, R239, 0x7773, RZ ;  /* 0x00007773ef007816 */ /* 0x001fe400000000ff */
[----:B------:R-:W4:Y:S01]  /*eba70*/  LDL.LU.64 R238, [R1+0x3870] ;  /* 0x0038700001ee7983 */ /* 0x000f220000300a00 */
        /* <DEDUP_REMOVED lines=11> */
[----:B---3--:R0:W-:Y:S01]  /*ebb30*/  @P3 STG.E.U8 desc[UR10][R244.64], R0 ;  /* 0x00000000f4003986 */ /* 0x0081e2000c10110a */
[----:B------:R-:W-:-:S03]  /*ebb40*/  LOP3.LUT R22, R22, 0xfffbffff, RZ, 0xc0, !PT ;  /* 0xfffbffff16167812 */ /* 0x000fc600078ec0ff */
[----:B0-----:R-:W3:Y:S08]  /*ebb50*/  LDL.LU.64 R244, [R1+0x3880] ;  /* 0x0038800001f47983 */ /* 0x001ef00000300a00 */
[----:B------:R-:W-:Y:S01]  /*ebb60*/  @P6 LOP3.LUT R22, R22, 0x40000, RZ, 0xfc, !PT ;  /* 0x0004000016166812 */ /* 0x000fe200078efcff */
[----:B------:R-:W3:Y:S01]  /*ebb70*/  LDL.LU.64 R234, [R1+0x3888] ;  /* 0x0038880001ea7983 */ /* 0x000ee20000300a00 */
[----:B------:R-:W-:-:S02]  /*ebb80*/  LOP3.LUT P6, RZ, R236, 0x2000000, RZ, 0xc0, !PT ;  /* 0x02000000ecff7812 */ /* 0x000fc400078cc0ff */
[----:B------:R-:W-:Y:S01]  /*ebb90*/  LOP3.LUT P4, RZ, R236, 0x80000, RZ, 0xc0, !PT ;  /* 0x00080000ecff7812 */ /* 0x000fe2000788c0ff */
[----:B------:R-:W3:Y:S01]  /*ebba0*/  LDL.LU.64 R232, [R1+0x3898] ;  /* 0x0038980001e87983 */ /* 0x000ee20000300a00 */
[----:B------:R-:W-:-:S09]  /*ebbb0*/  LOP3.LUT R22, R22, 0xfff7ffff, RZ, 0xc0, !PT ;  /* 0xfff7ffff16167812 */ /* 0x000fd200078ec0ff */
[----:B------:R-:W-:Y:S02]  /*ebbc0*/  @P6 LOP3.LUT R22, R22, 0x80000, RZ, 0xfc, !PT ;  /* 0x0008000016166812 */ /* 0x000fe400078efcff */
[----:B------:R-:W-:Y:S02]  /*ebbd0*/  LOP3.LUT P6, RZ, R236, 0x1000000, RZ, 0xc0, !PT ;  /* 0x01000000ecff7812 */ /* 0x000fe400078cc0ff */
[----:B------:R-:W-:Y:S02]  /*ebbe0*/  PRMT R0, R15, 0x7770, RZ ;  /* 0x000077700f007816 */ /* 0x000fe400000000ff */
[----:B------:R-:W-:-:S03]  /*ebbf0*/  LOP3.LUT R22, R22, 0xffefffff, RZ, 0xc0, !PT ;  /* 0xffefffff16167812 */ /* 0x000fc600078ec0ff */
[----:B------:R0:W-:Y:S06]  /*ebc00*/  @P4 STG.E.U8 desc[UR10][R242.64], R0 ;  /* 0x00000000f2004986 */ /* 0x0001ec000c10110a */
[----:B------:R-:W-:Y:S01]  /*ebc10*/  @P6 LOP3.LUT R22, R22, 0x100000, RZ, 0xfc, !PT ;  /* 0x0010000016166812 */ /* 0x000fe200078efcff */
[----:B0-----:R-:W3:Y:S01]  /*ebc20*/  LDL.LU R242, [R1+0x304] ;  /* 0x0003040001f27983 */ /* 0x001ee20000300800 */
[----:B------:R-:W-:-:S03]  /*ebc30*/  LOP3.LUT P6, RZ, R236, 0x800000, RZ, 0xc0, !PT ;  /* 0x00800000ecff7812 */ /* 0x000fc600078cc0ff */
[----:B------:R-:W3:Y:S01]  /*ebc40*/  LDL.LU.64 R6, [R1+0x38a0] ;  /* 0x0038a00001067983 */ /* 0x000ee20000300a00 */
[----:B------:R-:W-:-:S03]  /*ebc50*/  LOP3.LUT R22, R22, 0xffdfffff, RZ, 0xc0, !PT ;  /* 0xffdfffff16167812 */ /* 0x000fc600078ec0ff */
[----:B------:R-:W3:Y:S01]  /*ebc60*/  LDL.LU.64 R230, [R1+0x38b0] ;  /* 0x0038b00001e67983 */ /* 0x000ee20000300a00 */
[----:B------:R-:W-:-:S03]  /*ebc70*/  LOP3.LUT P5, RZ, R236, 0x100000, RZ, 0xc0, !PT ;  /* 0x00100000ecff7812 */ /* 0x000fc600078ac0ff */
[----:B------:R-:W3:Y:S02]  /*ebc80*/  LDL.LU R243, [R1+0x318] ;  /* 0x0003180001f37983 */ /* 0x000ee40000300800 */
[----:B------:R-:W-:Y:S02]  /*ebc90*/  @P6 LOP3.LUT R22, R22, 0x200000, RZ, 0xfc, !PT ;  /* 0x0020000016166812 */ /* 0x000fe400078efcff */
[----:B------:R-:W-:Y:S01]  /*ebca0*/  LOP3.LUT P6, RZ, R236, 0x400000, RZ, 0xc0, !PT ;  /* 0x00400000ecff7812 */ /* 0x000fe200078cc0ff */
[----:B------:R-:W3:Y:S01]  /*ebcb0*/  LDL.LU.64 R228, [R1+0x38b8] ;  /* 0x0038b80001e47983 */ /* 0x000ee20000300a00 */
[----:B------:R-:W-:Y:S02]  /*ebcc0*/  LOP3.LUT R22, R22, 0xffbfffff, RZ, 0xc0, !PT ;  /* 0xffbfffff16167812 */ /* 0x000fe400078ec0ff */
[----:B------:R-:W-:Y:S01]  /*ebcd0*/  PRMT R0, R15, 0x7771, RZ ;  /* 0x000077710f007816 */ /* 0x000fe200000000ff */
[----:B------:R-:W3:Y:S08]  /*ebce0*/  LDL.LU.64 R4, [R1+0x38c0] ;  /* 0x0038c00001047983 */ /* 0x000ef00000300a00 */
[----:B------:R-:W-:Y:S01]  /*ebcf0*/  @P6 LOP3.LUT R22, R22, 0x400000, RZ, 0xfc, !PT ;  /* 0x0040000016166812 */ /* 0x000fe200078efcff */
[----:B------:R0:W-:Y:S01]  /*ebd00*/  @P5 STG.E.U8 desc[UR10][R18.64], R0 ;  /* 0x0000000012005986 */ /* 0x0001e2000c10110a */
[----:B------:R-:W-:-:S03]  /*ebd10*/  LOP3.LUT P6, RZ, R236, 0x200000, RZ, 0xc0, !PT ;  /* 0x00200000ecff7812 */ /* 0x000fc600078cc0ff */
[----:B------:R-:W3:Y:S01]  /*ebd20*/  LDL.LU.64 R226, [R1+0x38c8] ;  /* 0x0038c80001e27983 */ /* 0x000ee20000300a00 */
[----:B0-----:R-:W-:-:S03]  /*ebd30*/  PRMT R0, R15, 0x7772, RZ ;  /* 0x000077720f007816 */ /* 0x001fc600000000ff */
[----:B------:R-:W3:Y:S06]  /*ebd40*/  LDL.LU.64 R18, [R1+0x38d8] ;  /* 0x0038d80001127983 */ /* 0x000eec0000300a00 */
[----:B------:R0:W-:Y:S01]  /*ebd50*/  @P6 STG.E.U8 desc[UR10][R16.64], R0 ;  /* 0x0000000010006986 */ /* 0x0001e2000c10110a */
[C---:B------:R-:W-:Y:S02]  /*ebd60*/  LOP3.LUT P6, RZ, R22.reuse, 0x400000, RZ, 0xc0, !PT ;  /* 0x0040000016ff7812 */ /* 0x040fe400078cc0ff */
[----:B0-----:R-:W-:Y:S01]  /*ebd70*/  PRMT R0, R15, 0x7773, RZ ;  /* 0x000077730f007816 */ /* 0x001fe200000000ff */
[----:B------:R-:W3:Y:S10]  /*ebd80*/  LDL.LU.64 R16, [R1+0x38e8] ;  /* 0x0038e80001107983 */ /* 0x000ef40000300a00 */
[----:B--2---:R0:W-:Y:S01]  /*ebd90*/  @P6 STG.E.U8 desc[UR10][R240.64], R0 ;  /* 0x00000000f0006986 */ /* 0x0041e2000c10110a */
[----:B------:R-:W-:-:S03]  /*ebda0*/  LOP3.LUT P6, RZ, R22, 0x200000, RZ, 0xc0, !PT ;  /* 0x0020000016ff7812 */ /* 0x000fc600078cc0ff */
[----:B0-----:R-:W2:Y:S01]  /*ebdb0*/  LDL.LU.64 R240, [R1+0x38f0] ;  /* 0x0038f00001f07983 */ /* 0x001ea20000300a00 */
[----:B------:R-:W-:-:S03]  /*ebdc0*/  PRMT R0, R20, 0x7770, RZ ;  /* 0x0000777014007816 */ /* 0x000fc600000000ff */
[----:B------:R-:W2:Y:S06]  /*ebdd0*/  LDL.LU R15, [R1+0x308] ;  /* 0x00030800010f7983 */ /* 0x000eac0000300800 */
[----:B----4-:R0:W-:Y:S04]  /*ebde0*/  @P6 STG.E.U8 desc[UR10][R238.64], R0 ;  /* 0x00000000ee006986 */ /* 0x0101e8000c10110a */
[----:B0-----:R-:W4:Y:S01]  /*ebdf0*/  LDL.LU.64 R238, [R1+0x38f8] ;  /* 0x0038f80001ee7983 */ /* 0x001f220000300a00 */
[----:B------:R-:W-:-:S02]  /*ebe00*/  LOP3.LUT P6, RZ, R22, 0x100000, RZ, 0xc0, !PT ;  /* 0x0010000016ff7812 */ /* 0x000fc400078cc0ff */
[----:B------:R-:W-:-:S11]  /*ebe10*/  PRMT R0, R20, 0x7771, RZ ;  /* 0x0000777114007816 */ /* 0x000fd600000000ff */
        /* <DEDUP_REMOVED lines=32> */
[----:B--2---:R0:W-:Y:S04]  /*ec020*/  @P4 STG.E.U8 desc[UR10][R240.64], R0 ;  /* 0x00000000f0004986 */ /* 0x0041e8000c10110a */
[----:B0-----:R-:W2:Y:S01]  /*ec030*/  LDL.LU.64 R240, [R1+0x3908] ;  /* 0x0039080001f07983 */ /* 0x001ea20000300a00 */
[----:B------:R-:W-:-:S05]  /*ec040*/  PRMT R0, R15, 0x7770, RZ ;  /* 0x000077700f007816 */ /* 0x000fca00000000ff */
[----:B----4-:R0:W-:Y:S04]  /*ec050*/  @P5 STG.E.U8 desc[UR10][R238.64], R0 ;  /* 0x00000000ee005986 */ /* 0x0101e8000c10110a */
[----:B0-----:R-:W4:Y:S04]  /*ec060*/  LDL.LU.64 R238, [R1+0x3918] ;  /* 0x0039180001ee7983 */ /* 0x001f280000300a00 */
[----:B------:R-:W3:Y:S04]  /*ec070*/  LDL.LU.64 R226, [R1+0x3920] ;  /* 0x0039200001e27983 */ /* 0x000ee80000300a00 */
[----:B------:R-:W3:Y:S04]  /*ec080*/  LDL.LU.64 R18, [R1+0x3928] ;  /* 0x0039280001127983 */ /* 0x000ee80000300a00 */
[----:B------:R-:W3:Y:S04]  /*ec090*/  LDL.LU.64 R16, [R1+0x3930] ;  /* 0x0039300001107983 */ /* 0x000ee80000300a00 */
[----:B------:R-:W3:Y:S04]  /*ec0a0*/  LDL.LU.64 R242, [R1+0x3940] ;  /* 0x0039400001f27983 */ /* 0x000ee80000300a00 */
[----:B------:R-:W3:Y:S01]  /*ec0b0*/  LDL.LU R225, [R1+0x31c] ;  /* 0x00031c0001e17983 */ /* 0x000ee20000300800 */
[----:B------:R-:W-:-:S02]  /*ec0c0*/  LOP3.LUT P2, RZ, R237, 0x10, RZ, 0xc0, !PT ;  /* 0x00000010edff7812 */ /* 0x000fc4000784c0ff */
[----:B------:R-:W-:Y:S02]  /*ec0d0*/  PRMT R0, R15, 0x7771, RZ ;  /* 0x000077710f007816 */ /* 0x000fe400000000ff */
[C---:B------:R-:W-:Y:S02]  /*ec0e0*/  LOP3.LUT P3, RZ, R237.reuse, 0x20, RZ, 0xc0, !PT ;  /* 0x00000020edff7812 */ /* 0x040fe4000786c0ff */
[----:B------:R-:W-:Y:S02]  /*ec0f0*/  LOP3.LUT P6, RZ, R237, 0x10000, RZ, 0xc0, !PT ;  /* 0x00010000edff7812 */ /* 0x000fe400078cc0ff */
[----:B------:R-:W-:-:S11]  /*ec100*/  LOP3.LUT R22, R22, 0xffffff7f, RZ, 0xc0, !PT ;  /* 0xffffff7f16167812 */ /* 0x000fd600078ec0ff */
[----:B------:R-:W-:Y:S02]  /*ec110*/  @P6 LOP3.LUT R22, R22, 0x80, RZ, 0xfc, !PT ;  /* 0x0000008016166812 */ /* 0x000fe400078efcff */
[----:B------:R-:W-:Y:S02]  /*ec120*/  LOP3.LUT P6, RZ, R237, 0x8000, RZ, 0xc0, !PT ;  /* 0x00008000edff7812 */ /* 0x000fe400078cc0ff */
[----:B------:R-:W-:Y:S01]  /*ec130*/  LOP3.LUT R22, R22, 0xfffffeff, RZ, 0xc0, !PT ;  /* 0xfffffeff16167812 */ /* 0x000fe200078ec0ff */
[----:B--2---:R0:W-:Y:S04]  /*ec140*/  @P2 STG.E.U8 desc[UR10][R240.64], R0 ;  /* 0x00000000f0002986 */ /* 0x0041e8000c10110a */
[----:B0-----:R-:W2:Y:S01]  /*ec150*/  LDL.LU.64 R240, [R1+0x3948] ;  /* 0x0039480001f07983 */ /* 0x001ea20000300a00 */
[----:B------:R-:W-:-:S03]  /*ec160*/  PRMT R0, R15, 0x7772, RZ ;  /* 0x000077720f007816 */ /* 0x000fc600000000ff */
[----:B------:R-:W2:Y:S04]  /*ec170*/  LDL.LU R20, [R1+0x30c] ;  /* 0x00030c0001147983 */ /* 0x000ea80000300800 */
[----:B----4-:R0:W-:Y:S04]  /*ec180*/  @P3 STG.E.U8 desc[UR10][R238.64], R0 ;  /* 0x00000000ee003986 */ /* 0x0101e8000c10110a */
[----:B0-----:R-:W4:Y:S01]  /*ec190*/  LDL.LU.64 R238, [R1+0x3958] ;  /* 0x0039580001ee7983 */ /* 0x001f220000300a00 */
[----:B------:R-:W-:Y:S02]  /*ec1a0*/  @P6 LOP3.LUT R22, R22, 0x100, RZ, 0xfc, !PT ;  /* 0x0000010016166812 */ /* 0x000fe400078efcff */
[----:B------:R-:W-:Y:S01]  /*ec1b0*/  LOP3.LUT P6, RZ, R237, 0x4000, RZ, 0xc0, !PT ;  /* 0x00004000edff7812 */ /* 0x000fe200078cc0ff */
[----:B------:R-:W4:Y:S01]  /*ec1c0*/  LDL.LU.64 R234, [R1+0x3960] ;  /* 0x0039600001ea7983 */ /* 0x000f220000300a00 */
[----:B------:R-:W-:-:S02]  /*ec1d0*/  LOP3.LUT R22, R22, 0xfffffdff, RZ, 0xc0, !PT ;  /* 0xfffffdff16167812 */ /* 0x000fc400078ec0ff */
[C---:B------:R-:W-:Y:S01]  /*ec1e0*/  LOP3.LUT P4, RZ, R237.reuse, 0x40, RZ, 0xc0, !PT ;  /* 0x00000040edff7812 */ /* 0x040fe2000788c0ff */
[----:B------:R-:W4:Y:S01]  /*ec1f0*/  LDL.LU.64 R232, [R1+0x3970] ;  /* 0x0039700001e87983 */ /* 0x000f220000300a00 */
[----:B------:R-:W-:Y:S02]  /*ec200*/  LOP3.LUT P5, RZ, R237, 0x80, RZ, 0xc0, !PT ;  /* 0x00000080edff7812 */ /* 0x000fe400078ac0ff */
[----:B------:R-:W-:Y:S01]  /*ec210*/  PRMT R0, R15, 0x7773, RZ ;  /* 0x000077730f007816 */ /* 0x000fe200000000ff */
[----:B------:R-:W4:Y:S04]  /*ec220*/  LDL.LU.64 R6, [R1+0x3978] ;  /* 0x0039780001067983 */ /* 0x000f280000300a00 */
[----:B------:R-:W-:Y:S01]  /*ec230*/  @P6 LOP3.LUT R22, R22, 0x200, RZ, 0xfc, !PT ;  /* 0x0000020016166812 */ /* 0x000fe200078efcff */
[----:B------:R-:W4:Y:S01]  /*ec240*/  LDL.LU R15, [R1+0x2f0] ;  /* 0x0002f000010f7983 */ /* 0x000f220000300800 */
[----:B------:R-:W-:-:S02]  /*ec250*/  LOP3.LUT P6, RZ, R237, 0x2000, RZ, 0xc0, !PT ;  /* 0x00002000edff7812 */ /* 0x000fc400078cc0ff */
[----:B------:R-:W-:Y:S01]  /*ec260*/  LOP3.LUT R22, R22, 0xfffffbff, RZ, 0xc0, !PT ;  /* 0xfffffbff16167812 */ /* 0x000fe200078ec0ff */
[----:B---3--:R0:W-:Y:S04]  /*ec270*/  @P4 STG.E.U8 desc[UR10][R226.64], R0 ;  /* 0x00000000e2004986 */ /* 0x0081e8000c10110a */
[----:B------:R-:W3:Y:S04]  /*ec280*/  LDL.LU.64 R230, [R1+0x3988] ;  /* 0x0039880001e67983 */ /* 0x000ee80000300a00 */
[----:B------:R-:W3:Y:S02]  /*ec290*/  LDL.LU.64 R228, [R1+0x3990] ;  /* 0x0039900001e47983 */ /* 0x000ee40000300a00 */
[----:B------:R-:W-:-:S02]  /*ec2a0*/  @P6 LOP3.LUT R22, R22, 0x400, RZ, 0xfc, !PT ;  /* 0x0000040016166812 */ /* 0x000fc400078efcff */
[----:B------:R-:W-:Y:S01]  /*ec2b0*/  LOP3.LUT P6, RZ, R237, 0x1000, RZ, 0xc0, !PT ;  /* 0x00001000edff7812 */ /* 0x000fe200078cc0ff */
[----:B------:R-:W3:Y:S01]  /*ec2c0*/  LDL.LU.64 R4, [R1+0x3998] ;  /* 0x0039980001047983 */ /* 0x000ee20000300a00 */
[----:B------:R-:W-:Y:S02]  /*ec2d0*/  LOP3.LUT R22, R22, 0xfffff7ff, RZ, 0xc0, !PT ;  /* 0xfffff7ff16167812 */ /* 0x000fe400078ec0ff */
[----:B0-----:R-:W-:Y:S01]  /*ec2e0*/  PRMT R0, R225, 0x7770, RZ ;  /* 0x00007770e1007816 */ /* 0x001fe200000000ff */
[----:B------:R-:W3:Y:S08]  /*ec2f0*/  LDL.LU.64 R226, [R1+0x39a8] ;  /* 0x0039a80001e27983 */ /* 0x000ef00000300a00 */
        /* <DEDUP_REMOVED lines=9> */
[----:B------:R0:W-:Y:S10]  /*ec390*/  @P5 STG.E.U8 desc[UR10][R18.64], R0 ;  /* 0x0000000012005986 */ /* 0x0001f4000c10110a */
[----:B------:R-:W-:-:S02]  /*ec3a0*/  @P6 LOP3.LUT R22, R22, 0x4000, RZ, 0xfc, !PT ;  /* 0x0000400016166812 */ /* 0x000fc400078efcff */
[----:B------:R-:W-:Y:S01]  /*ec3b0*/  LOP3.LUT P6, RZ, R237, 0x100, RZ, 0xc0, !PT ;  /* 0x00000100edff7812 */ /* 0x000fe200078cc0ff */
[----:B0-----:R-:W3:Y:S01]  /*ec3c0*/  LDL.LU.64 R18, [R1+0x39b0] ;  /* 0x0039b00001127983 */ /* 0x001ee20000300a00 */
[----:B------:R-:W-:-:S11]  /*ec3d0*/  PRMT R0, R225, 0x7771, RZ ;  /* 0x00007771e1007816 */ /* 0x000fd600000000ff */
[----:B------:R0:W-:Y:S01]  /*ec3e0*/  @P6 STG.E.U8 desc[UR10][R16.64], R0 ;  /* 0x0000000010006986 */ /* 0x0001e2000c10110a */
[C---:B------:R-:W-:Y:S02]  /*ec3f0*/  LOP3.LUT P6, RZ, R22.reuse, 0x4000, RZ, 0xc0, !PT ;  /* 0x0000400016ff7812 */ /* 0x040fe400078cc0ff */
[----:B0-----:R-:W-:Y:S01]  /*ec400*/  PRMT R0, R225, 0x7772, RZ ;  /* 0x00007772e1007816 */ /* 0x001fe200000000ff */
[----:B------:R-:W3:Y:S10]  /*ec410*/  LDL.LU.64 R16, [R1+0x39b8] ;  /* 0x0039b80001107983 */ /* 0x000ef40000300a00 */
[----:B------:R0:W-:Y:S01]  /*ec420*/  @P6 STG.E.U8 desc[UR10][R242.64], R0 ;  /* 0x00000000f2006986 */ /* 0x0001e2000c10110a */
[----:B------:R-:W-:-:S02]  /*ec430*/  LOP3.LUT P6, RZ, R22, 0x2000, RZ, 0xc0, !PT ;  /* 0x0000200016ff7812 */ /* 0x000fc400078cc0ff */
[----:B0-----:R-:W-:Y:S01]  /*ec440*/  PRMT R0, R225, 0x7773, RZ ;  /* 0x00007773e1007816 */ /* 0x001fe200000000ff */
[----:B------:R-:W3:Y:S10]  /*ec450*/  LDL.LU.64 R242, [R1+0x39c0] ;  /* 0x0039c00001f27983 */ /* 0x000ef40000300a00 */
[----:B--2---:R0:W-:Y:S01]  /*ec460*/  @P6 STG.E.U8 desc[UR10][R240.64], R0 ;  /* 0x00000000f0006986 */ /* 0x0041e2000c10110a */
[----:B------:R-:W-:-:S02]  /*ec470*/  LOP3.LUT P6, RZ, R22, 0x1000, RZ, 0xc0, !PT ;  /* 0x0000100016ff7812 */ /* 0x000fc400078cc0ff */
[----:B0-----:R-:W-:Y:S01]  /*ec480*/  PRMT R0, R20, 0x7770, RZ ;  /* 0x0000777014007816 */ /* 0x001fe200000000ff */
[----:B------:R-:W2:Y:S10]  /*ec490*/  LDL.LU.64 R240, [R1+0x39c8] ;  /* 0x0039c80001f07983 */ /* 0x000eb40000300a00 */
[----:B----4-:R0:W-:Y:S04]  /*ec4a0*/  @P6 STG.E.U8 desc[UR10][R238.64], R0 ;  /* 0x00000000ee006986 */ /* 0x0101e8000c10110a */
[----:B0-----:R-:W4:Y:S01]  /*ec4b0*/  LDL.LU.64 R238, [R1+0x5240] ;  /* 0x0052400001ee7983 */ /* 0x001f220000300a00 */
[----:B------:R-:W-:-:S02]  /*ec4c0*/  LOP3.LUT P6, RZ, R22, 0x800, RZ, 0xc0, !PT ;  /* 0x0000080016ff7812 */ /* 0x000fc400078cc0ff */
        /* <DEDUP_REMOVED lines=10> */
[----:B---3--:R0:W-:Y:S01]  /*ec570*/  @P6 STG.E.U8 desc[UR10][R230.64], R0 ;  /* 0x00000000e6006986 */ /* 0x0081e2000c10110a */
        /* <DEDUP_REMOVED lines=11> */
[C---:B------:R-:W-:Y:S02]  /*ec630*/  LOP3.LUT P4, RZ, R237.reuse, 0x200000, RZ, 0xc0, !PT ;  /* 0x00200000edff7812 */ /* 0x040fe4000788c0ff */
[----:B------:R-:W-:Y:S02]  /*ec640*/  LOP3.LUT P5, RZ, R237, 0x400000, RZ, 0xc0, !PT ;  /* 0x00400000edff7812 */ /* 0x000fe400078ac0ff */
[----:B----4-:R-:W-:-:S05]  /*ec650*/  PRMT R0, R238, 0x7770, RZ ;  /* 0x00007770ee007816 */ /* 0x010fca00000000ff */
[----:B------:R0:W-:Y:S02]  /*ec660*/  @P2 STG.E.U8 desc[UR10][R18.64], R0 ;  /* 0x0000000012002986 */ /* 0x0001e4000c10110a */
[----:B0-----:R-:W-:-:S05]  /*ec670*/  PRMT R0, R238, 0x7771, RZ ;  /* 0x00007771ee007816 */ /* 0x001fca00000000ff */
[----:B------:R0:W-:Y:S02]  /*ec680*/  @P3 STG.E.U8 desc[UR10][R16.64], R0 ;  /* 0x0000000010003986 */ /* 0x0001e4000c10110a */
[----:B0-----:R-:W-:-:S05]  /*ec690*/  PRMT R0, R238, 0x7772, RZ ;  /* 0x00007772ee007816 */ /* 0x001fca00000000ff */
[----:B------:R0:W-:Y:S02]  /*ec6a0*/  @P4 STG.E.U8 desc[UR10][R242.64], R0 ;  /* 0x00000000f2004986 */ /* 0x0001e4000c10110a */
[----:B0-----:R-:W-:Y:S02]  /*ec6b0*/  PRMT R0, R238, 0x7773, RZ ;  /* 0x00007773ee007816 */ /* 0x001fe400000000ff */
[----:B------:R-:W3:Y:S04]  /*ec6c0*/  LDL.LU R238, [R1+0x523c] ;  /* 0x00523c0001ee7983 */ /* 0x000ee80000300800 */
[----:B--2---:R0:W-:Y:S04]  /*ec6d0*/  @P5 STG.E.U8 desc[UR10][R240.64], R0 ;  /* 0x00000000f0005986 */ /* 0x0041e8000c10110a */
[----:B0-----:R-:W2:Y:S04]  /*ec6e0*/  LDL.LU.64 R240, [R1+0x39d0] ;  /* 0x0039d00001f07983 */ /* 0x001ea80000300a00 */
[----:B------:R-:W4:Y:S04]  /*ec6f0*/  LDL.LU.64 R4, [R1+0x39d8] ;  /* 0x0039d80001047983 */ /* 0x000f280000300a00 */
[----:B------:R-:W4:Y:S04]  /*ec700*/  LDL.LU.64 R226, [R1+0x39e0] ;  /* 0x0039e00001e27983 */ /* 0x000f280000300a00 */
[----:B------:R-:W3:Y:S04]  /*ec710*/  LDL.LU R15, [R1+0x2f4] ;  /* 0x0002f400010f7983 */ /* 0x000ee80000300800 */
[----:B------:R-:W4:Y:S04]  /*ec720*/  LDL.LU.64 R18, [R1+0x39e8] ;  /* 0x0039e80001127983 */ /* 0x000f280000300a00 */
[----:B------:R-:W4:Y:S04]  /*ec730*/  LDL.LU.64 R16, [R1+0x39f0] ;  /* 0x0039f00001107983 */ /* 0x000f280000300a00 */
[----:B------:R-:W4:Y:S04]  /*ec740*/  LDL.LU.64 R242, [R1+0x39f8] ;  /* 0x0039f80001f27983 */ /* 0x000f280000300a00 */
[----:B------:R-:W4:Y:S01]  /*ec750*/  LDL.LU R21, [R1+0x2e4] ;  /* 0x0002e40001157983 */ /* 0x000f220000300800 */
[----:B------:R-:W-:-:S02]  /*ec760*/  LOP3.LUT P2, RZ, R237, 0x800000, RZ, 0xc0, !PT ;  /* 0x00800000edff7812 */ /* 0x000fc4000784c0ff */
[----:B------:R-:W-:Y:S02]  /*ec770*/  LOP3.LUT R23, R23, 0x7fffffff, RZ, 0xc0, !PT ;  /* 0x7fffffff17177812 */ /* 0x000fe400078ec0ff */
[----:B------:R-:W-:Y:S02]  /*ec780*/  LOP3.LUT R22, R22, 0xfffffffe, RZ, 0xc0, !PT ;  /* 0xfffffffe16167812 */ /* 0x000fe400078ec0ff */
[C---:B------:R-:W-:Y:S02]  /*ec790*/  LOP3.LUT P3, RZ, R237.reuse, 0x1000000, RZ, 0xc0, !PT ;  /* 0x01000000edff7812 */ /* 0x040fe4000786c0ff */
[C---:B------:R-:W-:Y:S02]  /*ec7a0*/  LOP3.LUT P4, RZ, R237.reuse, 0x2000000, RZ, 0xc0, !PT ;  /* 0x02000000edff7812 */ /* 0x040fe4000788c0ff */
[----:B------:R-:W-:Y:S02]  /*ec7b0*/  LOP3.LUT P5, RZ, R237, 0x4000000, RZ, 0xc0, !PT ;  /* 0x04000000edff7812 */ /* 0x000fe400078ac0ff */
[----:B---3--:R-:W-:-:S05]  /*ec7c0*/  PRMT R0, R15, 0x7770, RZ ;  /* 0x000077700f007816 */ /* 0x008fca00000000ff */
[----:B--2---:R0:W-:Y:S04]  /*ec7d0*/  @P2 STG.E.U8 desc[UR10][R240.64], R0 ;  /* 0x00000000f0002986 */ /* 0x0041e8000c10110a */
[----:B0-----:R-:W2:Y:S01]  /*ec7e0*/  LDL.LU.64 R240, [R1+0x3a00] ;  /* 0x003a000001f07983 */ /* 0x001ea20000300a00 */
[----:B------:R-:W-:-:S13]  /*ec7f0*/  LOP3.LUT P6, RZ, R238, 0x8, RZ, 0xc0, !PT ;  /* 0x00000008eeff7812 */ /* 0x000fda00078cc0ff */
[----:B------:R-:W-:Y:S02]  /*ec800*/  @P6 LOP3.LUT R23, R23, 0x80000000, RZ, 0xfc, !PT ;  /* 0x8000000017176812 */ /* 0x000fe400078efcff */
        /* <DEDUP_REMOVED lines=21> */
[----:B------:R-:W3:Y:S04]  /*ec960*/  LDL.LU.64 R236, [R1+0x3a08] ;  /* 0x003a080001ec7983 */ /* 0x000ee80000300a00 */
[----:B------:R-:W3:Y:S04]  /*ec970*/  LDL.LU.64 R234, [R1+0x3a10] ;  /* 0x003a100001ea7983 */ /* 0x000ee80000300a00 */
[----:B------:R-:W3:Y:S04]  /*ec980*/  LDL.LU R225, [R1+0x2f8] ;  /* 0x0002f80001e17983 */ /* 0x000ee80000300800 */
[----:B------:R-:W3:Y:S04]  /*ec990*/  LDL.LU.64 R232, [R1+0x3a18] ;  /* 0x003a180001e87983 */ /* 0x000ee80000300a00 */
[----:B------:R-:W3:Y:S01]  /*ec9a0*/  LDL.LU.64 R6, [R1+0x3a20] ;  /* 0x003a200001067983 */ /* 0x000ee20000300a00 */
[----:B------:R-:W-:-:S03]  /*ec9b0*/  PRMT R0, R15, 0x7771, RZ ;  /* 0x000077710f007816 */ /* 0x000fc600000000ff */
[----:B------:R-:W3:Y:S04]  /*ec9c0*/  LDL.LU.64 R230, [R1+0x3a28] ;  /* 0x003a280001e67983 */ /* 0x000ee80000300a00 */
[----:B----4-:R0:W-:Y:S04]  /*ec9d0*/  @P3 STG.E.U8 desc[UR10][R4.64], R0 ;  /* 0x0000000004003986 */ /* 0x0101e8000c10110a */
[----:B------:R-:W4:Y:S04]  /*ec9e0*/  LDL.LU R20, [R1+0x2e8] ;  /* 0x0002e80001147983 */ /* 0x000f280000300800 */
[----:B------:R-:W4:Y:S01]  /*ec9f0*/  LDL.LU.64 R228, [R1+0x3a30] ;  /* 0x003a300001e47983 */ /* 0x000f220000300a00 */
[----:B0-----:R-:W-:-:S03]  /*eca00*/  PRMT R0, R15, 0x7772, RZ ;  /* 0x000077720f007816 */ /* 0x001fc600000000ff */
[----:B------:R-:W4:Y:S04]  /*eca10*/  LDL.LU.64 R4, [R1+0x3a38] ;  /* 0x003a380001047983 */ /* 0x000f280000300a00 */
[----:B------:R0:W-:Y:S02]  /*eca20*/  @P4 STG.E.U8 desc[UR10][R226.64], R0 ;  /* 0x00000000e2004986 */ /* 0x0001e4000c10110a */
[----:B0-----:R-:W-:Y:S02]  /*eca30*/  PRMT R0, R15, 0x7773, RZ ;  /* 0x000077730f007816 */ /* 0x001fe400000000ff */
        /* <DEDUP_REMOVED lines=23> */
[----:B---3--:R0:W-:Y:S01]  /*ecbb0*/  @P6 STG.E.U8 desc[UR10][R236.64], R0 ;  /* 0x00000000ec006986 */ /* 0x0081e2000c10110a */
        /* <DEDUP_REMOVED lines=53> */
[----:B------:R-:W2:Y:S01]  /*ecf10*/  LDL.LU.64 R234, [R1+0x3aa8] ;  /* 0x003aa80001ea7983 */ /* 0x000ea20000300a00 */
[----:B------:R-:W-:-:S03]  /*ecf20*/  LOP3.LUT R23, R23, 0xf7ffffff, RZ, 0xc0, !PT ;  /* 0xf7ffffff17177812 */ /* 0x000fc600078ec0ff */
[----:B------:R-:W2:Y:S01]  /*ecf30*/  LDL.LU R15, [R1+0x2c0] ;  /* 0x0002c000010f7983 */ /* 0x000ea20000300800 */
[----:B------:R-:W-:-:S03]  /*ecf40*/  @P6 LOP3.LUT R23, R23, 0x8000000, RZ, 0xfc, !PT ;  /* 0x0800000017176812 */ /* 0x000fc600078efcff */
[----:B------:R-:W2:Y:S01]  /*ecf50*/  LDL.LU.64 R232, [R1+0x3ab0] ;  /* 0x003ab00001e87983 */ /* 0x000ea20000300a00 */
[C---:B------:R-:W-:Y:S02]  /*ecf60*/  LOP3.LUT P6, RZ, R238.reuse, 0x20000, RZ, 0xc0, !PT ;  /* 0x00020000eeff7812 */ /* 0x040fe400078cc0ff */
[----:B------:R-:W-:Y:S01]  /*ecf70*/  LOP3.LUT R23, R23, 0xefffffff, RZ, 0xc0, !PT ;  /* 0xefffffff17177812 */ /* 0x000fe200078ec0ff */
[----:B------:R-:W2:Y:S01]  /*ecf80*/  LDL.LU.64 R6, [R1+0x3ab8] ;  /* 0x003ab80001067983 */ /* 0x000ea20000300a00 */
[----:B------:R-:W-:-:S03]  /*ecf90*/  LOP3.LUT P3, RZ, R238, 0x800, RZ, 0xc0, !PT ;  /* 0x00000800eeff7812 */ /* 0x000fc6000786c0ff */
[----:B------:R-:W2:Y:S06]  /*ecfa0*/  LDL.LU.64 R230, [R1+0x3ac0] ;  /* 0x003ac00001e67983 */ /* 0x000eac0000300a00 */
[----:B------:R-:W-:Y:S02]  /*ecfb0*/  @P6 LOP3.LUT R23, R23, 0x10000000, RZ, 0xfc, !PT ;  /* 0x1000000017176812 */ /* 0x000fe400078efcff */
[----:B------:R-:W-:Y:S02]  /*ecfc0*/  LOP3.LUT P6, RZ, R238, 0x10000, RZ, 0xc0, !PT ;  /* 0x00010000eeff7812 */ /* 0x000fe400078cc0ff */
[----:B------:R-:W-:-:S02]  /*ecfd0*/  LOP3.LUT R23, R23, 0xdfffffff, RZ, 0xc0, !PT ;  /* 0xdfffffff17177812 */ /* 0x000fc400078ec0ff */
[----:B------:R-:W-:Y:S02]  /*ecfe0*/  LOP3.LUT P4, RZ, R238, 0x1000, RZ, 0xc0, !PT ;  /* 0x00001000eeff7812 */ /* 0x000fe4000788c0ff */
[----:B---3--:R-:W-:-:S07]  /*ecff0*/  PRMT R0, R18, 0x7770, RZ ;  /* 0x0000777012007816 */ /* 0x008fce00000000ff */
[----:B------:R-:W-:Y:S02]  /*ed000*/  @P6 LOP3.LUT R23, R23, 0x20000000, RZ, 0xfc, !PT ;  /* 0x2000000017176812 */ /* 0x000fe400078efcff */
[C---:B------:R-:W-:Y:S01]  /*ed010*/  LOP3.LUT P6, RZ, R238.reuse, 0x8000, RZ, 0xc0, !PT ;  /* 0x00008000eeff7812 */ /* 0x040fe200078cc0ff */
[----:B------:R0:W-:Y:S01]  /*ed020*/  @P3 STG.E.U8 desc[UR10][R228.64], R0 ;  /* 0x00000000e4003986 */ /* 0x0001e2000c10110a */
[----:B------:R-:W-:Y:S02]  /*ed030*/  LOP3.LUT P5, RZ, R238, 0x2000, RZ, 0xc0, !PT ;  /* 0x00002000eeff7812 */ /* 0x000fe400078ac0ff */
[----:B------:R-:W-:Y:S02]  /*ed040*/  LOP3.LUT R23, R23, 0xbfffffff, RZ, 0xc0, !PT ;  /* 0xbfffffff17177812 */ /* 0x000fe400078ec0ff */
[----:B0-----:R-:W-:Y:S01]  /*ed050*/  PRMT R0, R18, 0x7771, RZ ;  /* 0x0000777112007816 */ /* 0x001fe200000000ff */
[----:B------:R-:W3:Y:S06]  /*ed060*/  LDL.LU.64 R228, [R1+0x3ac8] ;  /* 0x003ac80001e47983 */ /* 0x000eec0000300a00 */
[----:B------:R-:W-:-:S02]  /*ed070*/  @P6 LOP3.LUT R23, R23, 0x40000000, RZ, 0xfc, !PT ;  /* 0x4000000017176812 */ /* 0x000fc400078efcff */
[----:B------:R-:W-:Y:S01]  /*ed080*/  LOP3.LUT P6, RZ, R238, 0x4000, RZ, 0xc0, !PT ;  /* 0x00004000eeff7812 */ /* 0x000fe200078cc0ff */
[----:B----4-:R0:W-:Y:S02]  /*ed090*/  @P4 STG.E.U8 desc[UR10][R4.64], R0 ;  /* 0x0000000004004986 */ /* 0x0101e4000c10110a */
[C---:B0-----:R-:W-:Y:S02]  /*ed0a0*/  PRMT R0, R18.reuse, 0x7772, RZ ;  /* 0x0000777212007816 */ /* 0x041fe400000000ff */
[----:B------:R-:W4:Y:S04]  /*ed0b0*/  LDL.LU.64 R4, [R1+0x3ad0] ;  /* 0x003ad00001047983 */ /* 0x000f280000300a00 */
[----:B------:R0:W-:Y:S02]  /*ed0c0*/  @P5 STG.E.U8 desc[UR10][R226.64], R0 ;  /* 0x00000000e2005986 */ /* 0x0001e4000c10110a */
[----:B0-----:R-:W-:-:S02]  /*ed0d0*/  PRMT R0, R18, 0x7773, RZ ;  /* 0x0000777312007816 */ /* 0x001fc400000000ff */
        /* <DEDUP_REMOVED lines=41> */
[----:B------:R0:W-:Y:S02]  /*ed370*/  @P2 STG.E.U8 desc[UR10][R18.64], R0 ;  /* 0x0000000012002986 */ /* 0x0001e4000c10110a */
[----:B0-----:R-:W-:Y:S02]  /*ed380*/  PRMT R0, R239, 0x7773, RZ ;  /* 0x00007773ef007816 */ /* 0x001fe400000000ff */
[----:B------:R-:W3:Y:S04]  /*ed390*/  LDL.LU R239, [R1+0x5238] ;  /* 0x0052380001ef7983 */ /* 0x000ee80000300800 */
[----:B------:R0:W-:Y:S01]  /*ed3a0*/  @P3 STG.E.U8 desc[UR10][R16.64], R0 ;  /* 0x0000000010003986 */ /* 0x0001e2000c10110a */
[----:B------:R-:W-:Y:S02]  /*ed3b0*/  LOP3.LUT P5, RZ, R238, 0x10000000, RZ, 0xc0, !PT ;  /* 0x10000000eeff7812 */ /* 0x000fe400078ac0ff */
[----:B0-----:R-:W-:-:S05]  /*ed3c0*/  PRMT R0, R20, 0x7770, RZ ;  /* 0x0000777014007816 */ /* 0x001fca00000000ff */
[----:B------:R0:W-:Y:S04]  /*ed3d0*/  @P4 STG.E.U8 desc[UR10][R242.64], R0 ;  /* 0x00000000f2004986 */ /* 0x0001e8000c10110a */
[----:B0-----:R-:W4:Y:S01]  /*ed3e0*/  LDL.LU.64 R242, [R1+0x3b00] ;  /* 0x003b000001f27983 */ /* 0x001f220000300a00 */
[----:B------:R-:W-:-:S05]  /*ed3f0*/  PRMT R0, R20, 0x7771, RZ ;  /* 0x0000777114007816 */ /* 0x000fca00000000ff */
[----:B--2---:R0:W-:Y:S04]  /*ed400*/  @P5 STG.E.U8 desc[UR10][R240.64], R0 ;  /* 0x00000000f0005986 */ /* 0x0041e8000c10110a */
[----:B0-----:R-:W2:Y:S04]  /*ed410*/  LDL.LU.64 R240, [R1+0x3b08] ;  /* 0x003b080001f07983 */ /* 0x001ea80000300a00 */
[----:B------:R-:W3:Y:S04]  /*ed420*/  LDL.LU.64 R4, [R1+0x3b10] ;  /* 0x003b100001047983 */ /* 0x000ee80000300a00 */
[----:B------:R-:W3:Y:S04]  /*ed430*/  LDL.LU.64 R226, [R1+0x3b18] ;  /* 0x003b180001e27983 */ /* 0x000ee80000300a00 */
[----:B------:R-:W3:Y:S04]  /*ed440*/  LDL.LU.64 R18, [R1+0x3b20] ;  /* 0x003b200001127983 */ /* 0x000ee80000300a00 */
[----:B------:R-:W3:Y:S01]  /*ed450*/  LDL.LU R15, [R1+0x2d8] ;  /* 0x0002d800010f7983 */ /* 0x000ee20000300800 */
[----:B------:R-:W-:-:S03]  /*ed460*/  LOP3.LUT P2, RZ, R238, 0x20000000, RZ, 0xc0, !PT ;  /* 0x20000000eeff7812 */ /* 0x000fc6000784c0ff */
[----:B------:R-:W3:Y:S01]  /*ed470*/  LDL.LU.64 R16, [R1+0x3b28] ;  /* 0x003b280001107983 */ /* 0x000ee20000300a00 */
[----:B------:R-:W-:-:S03]  /*ed480*/  PRMT R0, R20, 0x7772, RZ ;  /* 0x0000777214007816 */ /* 0x000fc600000000ff */
[----:B------:R-:W3:Y:S01]  /*ed490*/  LDL.LU R225, [R1+0x2c8] ;  /* 0x0002c80001e17983 */ /* 0x000ee20000300800 */
[----:B------:R-:W-:Y:S02]  /*ed4a0*/  LOP3.LUT P3, RZ, R238, 0x40000000, RZ, 0xc0, !PT ;  /* 0x40000000eeff7812 */ /* 0x000fe4000786c0ff */
[----:B------:R-:W-:-:S03]  /*ed4b0*/  LOP3.LUT R23, R23, 0xffff7fff, RZ, 0xc0, !PT ;  /* 0xffff7fff17177812 */ /* 0x000fc600078ec0ff */
[----:B----4-:R0:W-:Y:S04]  /*ed4c0*/  @P2 STG.E.U8 desc[UR10][R242.64], R0 ;  /* 0x00000000f2002986 */ /* 0x0101e8000c10110a */
[----:B0-----:R-:W4:Y:S01]  /*ed4d0*/  LDL.LU.64 R242, [R1+0x3b30] ;  /* 0x003b300001f27983 */ /* 0x001f220000300a00 */
[----:B------:R-:W-:-:S05]  /*ed4e0*/  PRMT R0, R20, 0x7773, RZ ;  /* 0x0000777314007816 */ /* 0x000fca00000000ff */
[----:B--2---:R0:W-:Y:S04]  /*ed4f0*/  @P3 STG.E.U8 desc[UR10][R240.64], R0 ;  /* 0x00000000f0003986 */ /* 0x0041e8000c10110a */
[----:B0-----:R-:W2:Y:S01]  /*ed500*/  LDL.LU.64 R240, [R1+0x3b38] ;  /* 0x003b380001f07983 */ /* 0x001ea20000300a00 */
[C---:B---3--:R-:W-:Y:S02]  /*ed510*/  LOP3.LUT P6, RZ, R239.reuse, 0x200, RZ, 0xc0, !PT ;  /* 0x00000200efff7812 */ /* 0x048fe400078cc0ff */
[----:B------:R-:W-:Y:S01]  /*ed520*/  LOP3.LUT P4, RZ, R238, 0x80000000, RZ, 0xc0, !PT ;  /* 0x80000000eeff7812 */ /* 0x000fe2000788c0ff */
[----:B------:R-:W3:Y:S01]  /*ed530*/  LDL.LU.64 R236, [R1+0x3b40] ;  /* 0x003b400001ec7983 */ /* 0x000ee20000300a00 */
[----:B------:R-:W-:Y:S02]  /*ed540*/  LOP3.LUT P5, RZ, R239, 0x1, RZ, 0xc0, !PT ;  /* 0x00000001efff7812 */ /* 0x000fe400078ac0ff */
[----:B------:R-:W-:Y:S01]  /*ed550*/  PRMT R0, R15, 0x7770, RZ ;  /* 0x000077700f007816 */ /* 0x000fe200000000ff */
[----:B------:R-:W3:Y:S04]  /*ed560*/  LDL.LU R20, [R1+0x2dc] ;  /* 0x0002dc0001147983 */ /* 0x000ee80000300800 */
[----:B------:R-:W3:Y:S02]  /*ed570*/  LDL.LU.64 R234, [R1+0x3b48] ;  /* 0x003b480001ea7983 */ /* 0x000ee40000300a00 */
[----:B------:R-:W-:-:S02]  /*ed580*/  @P6 LOP3.LUT R23, R23, 0x8000, RZ, 0xfc, !PT ;  /* 0x0000800017176812 */ /* 0x000fc400078efcff */
[----:B------:R-:W-:Y:S01]  /*ed590*/  LOP3.LUT P6, RZ, R239, 0x100, RZ, 0xc0, !PT ;  /* 0x00000100efff7812 */ /* 0x000fe200078cc0ff */
[----:B------:R0:W-:Y:S01]  /*ed5a0*/  @P4 STG.E.U8 desc[UR10][R4.64], R0 ;  /* 0x0000000004004986 */ /* 0x0001e2000c10110a */
[----:B------:R-:W-:-:S03]  /*ed5b0*/  LOP3.LUT R23, R23, 0xfffeffff, RZ, 0xc0, !PT ;  /* 0xfffeffff17177812 */ /* 0x000fc600078ec0ff */
[----:B------:R-:W3:Y:S04]  /*ed5c0*/  LDL.LU.64 R232, [R1+0x3b50] ;  /* 0x003b500001e87983 */ /* 0x000ee80000300a00 */
[----:B------:R-:W3:Y:S04]  /*ed5d0*/  LDL.LU.64 R6, [R1+0x3b58] ;  /* 0x003b580001067983 */ /* 0x000ee80000300a00 */
[----:B------:R-:W-:Y:S01]  /*ed5e0*/  @P6 LOP3.LUT R23, R23, 0x10000, RZ, 0xfc, !PT ;  /* 0x0001000017176812 */ /* 0x000fe200078efcff */
[----:B------:R-:W3:Y:S01]  /*ed5f0*/  LDL.LU.64 R230, [R1+0x3b60] ;  /* 0x003b600001e67983 */ /* 0x000ee20000300a00 */
[----:B------:R-:W-:-:S02]  /*ed600*/  LOP3.LUT P6, RZ, R239, 0x80, RZ, 0xc0, !PT ;  /* 0x00000080efff7812 */ /* 0x000fc400078cc0ff */
[----:B------:R-:W-:Y:S01]  /*ed610*/  LOP3.LUT R23, R23, 0xfffdffff, RZ, 0xc0, !PT ;  /* 0xfffdffff17177812 */ /* 0x000fe200078ec0ff */
[----:B------:R-:W3:Y:S01]  /*ed620*/  LDL.LU.64 R228, [R1+0x3b68] ;  /* 0x003b680001e47983 */ /* 0x000ee20000300a00 */
[----:B0-----:R-:W-:-:S03]  /*ed630*/  PRMT R0, R15, 0x7771, RZ ;  /* 0x000077710f007816 */ /* 0x001fc600000000ff */
[----:B------:R-:W3:Y:S06]  /*ed640*/  LDL.LU.64 R4, [R1+0x3b70] ;  /* 0x003b700001047983 */ /* 0x000eec0000300a00 */
        /* <DEDUP_REMOVED lines=21> */
[----:B------:R-:W-:Y:S02]  /*ed7a0*/  LOP3.LUT P6, RZ, R23, 0x400000, RZ, 0xc0, !PT ;  /* 0x0040000017ff7812 */ /* 0x000fe400078cc0ff */
[----:B0-----:R-:W-:Y:S01]  /*ed7b0*/  PRMT R0, R15, 0x7773, RZ ;  /* 0x000077730f007816 */ /* 0x001fe200000000ff */
[----:B------:R-:W3:Y:S10]  /*ed7c0*/  LDL.LU.64 R18, [R1+0x3b80] ;  /* 0x003b800001127983 */ /* 0x000ef40000300a00 */
[----:B------:R0:W-:Y:S01]  /*ed7d0*/  @P6 STG.E.U8 desc[UR10][R16.64], R0 ;  /* 0x0000000010006986 */ /* 0x0001e2000c10110a */
[----:B------:R-:W-:-:S02]  /*ed7e0*/  LOP3.LUT P6, RZ, R23, 0x200000, RZ, 0xc0, !PT ;  /* 0x0020000017ff7812 */ /* 0x000fc400078cc0ff */
[----:B0-----:R-:W-:Y:S01]  /*ed7f0*/  PRMT R0, R225, 0x7770, RZ ;  /* 0x00007770e1007816 */ /* 0x001fe200000000ff */
[----:B------:R-:W3:Y:S04]  /*ed800*/  LDL.LU.64 R16, [R1+0x3b88] ;  /* 0x003b880001107983 */ /* 0x000ee80000300a00 */
[----:B------:R-:W3:Y:S06]  /*ed810*/  LDL.LU R15, [R1+0x2b0] ;  /* 0x0002b000010f7983 */ /* 0x000eec0000300800 */
[----:B----4-:R0:W-:Y:S01]  /*ed820*/  @P6 STG.E.U8 desc[UR10][R242.64], R0 ;  /* 0x00000000f2006986 */ /* 0x0101e2000c10110a */
[----:B------:R-:W-:-:S02]  /*ed830*/  LOP3.LUT P6, RZ, R23, 0x100000, RZ, 0xc0, !PT ;  /* 0x0010000017ff7812 */ /* 0x000fc400078cc0ff */
[----:B0-----:R-:W-:Y:S01]  /*ed840*/  PRMT R0, R225, 0x7771, RZ ;  /* 0x00007771e1007816 */ /* 0x001fe200000000ff */
[----:B------:R-:W4:Y:S10]  /*ed850*/  LDL.LU.64 R242, [R1+0x3b90] ;  /* 0x003b900001f27983 */ /* 0x000f340000300a00 */
[----:B--2---:R0:W-:Y:S04]  /*ed860*/  @P6 STG.E.U8 desc[UR10][R240.64], R0 ;  /* 0x00000000f0006986 */ /* 0x0041e8000c10110a */
[----:B0-----:R-:W2:Y:S01]  /*ed870*/  LDL.LU.64 R240, [R1+0x5230] ;  /* 0x0052300001f07983 */ /* 0x001ea20000300a00 */
[----:B------:R-:W-:-:S02]  /*ed880*/  LOP3.LUT P6, RZ, R23, 0x80000, RZ, 0xc0, !PT ;  /* 0x0008000017ff7812 */ /* 0x000fc400078cc0ff */
[----:B------:R-:W-:-:S11]  /*ed890*/  PRMT R0, R225, 0x7772, RZ ;  /* 0x00007772e1007816 */ /* 0x000fd600000000ff */
        /* <DEDUP_REMOVED lines=18> */
[C---:B------:R-:W-:Y:S02]  /*ed9c0*/  LOP3.LUT P3, RZ, R239.reuse, 0x2000, RZ, 0xc0, !PT ;  /* 0x00002000efff7812 */ /* 0x040fe4000786c0ff */
[C---:B------:R-:W-:Y:S02]  /*ed9d0*/  LOP3.LUT P4, RZ, R239.reuse, 0x4000, RZ, 0xc0, !PT ;  /* 0x00004000efff7812 */ /* 0x040fe4000788c0ff */
[----:B------:R-:W-:Y:S02]  /*ed9e0*/  LOP3.LUT P5, RZ, R239, 0x8000, RZ, 0xc0, !PT ;  /* 0x00008000efff7812 */ /* 0x000fe400078ac0ff */
[----:B--2---:R-:W-:-:S05]  /*ed9f0*/  PRMT R0, R240, 0x7770, RZ ;  /* 0x00007770f0007816 */ /* 0x004fca00000000ff */
[----:B------:R0:W-:Y:S02]  /*eda00*/  @P1 STG.E.U8 desc[UR10][R4.64], R0 ;  /* 0x0000000004001986 */ /* 0x0001e4000c10110a */
[----:B0-----:R-:W-:-:S05]  /*eda10*/  PRMT R0, R240, 0x7771, RZ ;  /* 0x00007771f0007816 */ /* 0x001fca00000000ff */
[----:B------:R0:W-:Y:S02]  /*eda20*/  @P2 STG.E.U8 desc[UR10][R226.64], R0 ;  /* 0x00000000e2002986 */ /* 0x0001e4000c10110a */
[----:B0-----:R-:W-:-:S05]  /*eda30*/  PRMT R0, R240, 0x7772, RZ ;  /* 0x00007772f0007816 */ /* 0x001fca00000000ff */
[----:B------:R0:W-:Y:S02]  /*eda40*/  @P3 STG.E.U8 desc[UR10][R18.64], R0 ;  /* 0x0000000012003986 */ /* 0x0001e4000c10110a */
[----:B0-----:R-:W-:Y:S02]  /*eda50*/  PRMT R0, R240, 0x7773, RZ ;  /* 0x00007773f0007816 */ /* 0x001fe400000000ff */
[----:B------:R-:W2:Y:S04]  /*eda60*/  LDL.LU R240, [R1+0x5228] ;  /* 0x0052280001f07983 */ /* 0x000ea80000300800 */
[----:B------:R0:W-:Y:S02]  /*eda70*/  @P4 STG.E.U8 desc[UR10][R16.64], R0 ;  /* 0x0000000010004986 */ /* 0x0001e4000c10110a */
[----:B0-----:R-:W-:-:S05]  /*eda80*/  PRMT R0, R15, 0x7770, RZ ;  /* 0x000077700f007816 */ /* 0x001fca00000000ff */
[----:B----4-:R0:W-:Y:S04]  /*eda90*/  @P5 STG.E.U8 desc[UR10][R242.64], R0 ;  /* 0x00000000f2005986 */ /* 0x0101e8000c10110a */
        /* <DEDUP_REMOVED lines=30> */
[----:B0-----:R-:W3:Y:S06]  /*edc80*/  LDL.LU.64 R242, [R1+0x3bc8] ;  /* 0x003bc80001f27983 */ /* 0x001eec0000300a00 */
[----:B------:R-:W-:-:S02]  /*edc90*/  @P6 LOP3.LUT R23, R23, 0x2000, RZ, 0xfc, !PT ;  /* 0x0000200017176812 */ /* 0x000fc400078efcff */
[----:B------:R-:W-:Y:S01]  /*edca0*/  LOP3.LUT P6, RZ, R239, 0x200000, RZ, 0xc0, !PT ;  /* 0x00200000efff7812 */ /* 0x000fe200078cc0ff */
[----:B------:R-:W3:Y:S01]  /*edcb0*/  LDL.LU R225, [R1+0x2b4] ;  /* 0x0002b40001e17983 */ /* 0x000ee20000300800 */
[----:B------:R-:W-:Y:S02]  /*edcc0*/  LOP3.LUT R23, R23, 0xffffbfff, RZ, 0xc0, !PT ;  /* 0xffffbfff17177812 */ /* 0x000fe400078ec0ff */
[C---:B------:R-:W-:Y:S02]  /*edcd0*/  LOP3.LUT P3, RZ, R239.reuse, 0x20000, RZ, 0xc0, !PT ;  /* 0x00020000efff7812 */ /* 0x040fe4000786c0ff */
[C---:B------:R-:W-:Y:S02]  /*edce0*/  LOP3.LUT P4, RZ, R239.reuse, 0x40000, RZ, 0xc0, !PT ;  /* 0x00040000efff7812 */ /* 0x040fe4000788c0ff */
[C---:B------:R-:W-:Y:S02]  /*edcf0*/  LOP3.LUT P5, RZ, R239.reuse, 0x80000, RZ, 0xc0, !PT ;  /* 0x00080000efff7812 */ /* 0x040fe400078ac0ff */
[----:B------:R-:W-:-:S02]  /*edd00*/  LOP3.LUT P0, RZ, R239, 0x20000000, RZ, 0xc0, !PT ;  /* 0x20000000efff7812 */ /* 0x000fc4000780c0ff */
[----:B------:R-:W-:Y:S02]  /*edd10*/  LOP3.LUT P1, RZ, R239, 0x40000000, RZ, 0xc0, !PT ;  /* 0x40000000efff7812 */ /* 0x000fe4000782c0ff */
[----:B------:R-:W-:Y:S02]  /*edd20*/  @P6 LOP3.LUT R23, R23, 0x4000, RZ, 0xfc, !PT ;  /* 0x0000400017176812 */ /* 0x000fe400078efcff */
[C---:B------:R-:W-:Y:S02]  /*edd30*/  LOP3.LUT P6, RZ, R239.reuse, 0x100000, RZ, 0xc0, !PT ;  /* 0x00100000efff7812 */ /* 0x040fe400078cc0ff */
[----:B------:R-:W-:Y:S02]  /*edd40*/  LOP3.LUT P2, RZ, R239, 0x80000000, RZ, 0xc0, !PT ;  /* 0x80000000efff7812 */ /* 0x000fe4000784c0ff */
[----:B------:R-:W3:Y:S04]  /*edd50*/  LDL.LU.64 R238, [R1+0x3bd0] ;  /* 0x003bd00001ee7983 */ /* 0x000ee80000300a00 */
[----:B------:R-:W3:Y:S04]  /*edd60*/  LDL.LU.64 R236, [R1+0x3bd8] ;  /* 0x003bd80001ec7983 */ /* 0x000ee80000300a00 */
[----:B------:R-:W3:Y:S04]  /*edd70*/  LDL.LU.64 R234, [R1+0x3be0] ;  /* 0x003be00001ea7983 */ /* 0x000ee80000300a00 */
[----:B------:R-:W3:Y:S01]  /*edd80*/  LDL.LU.64 R232, [R1+0x3be8] ;  /* 0x003be80001e87983 */ /* 0x000ee20000300a00 */
[----:B------:R-:W-:-:S03]  /*edd90*/  PRMT R0, R15, 0x7772, RZ ;  /* 0x000077720f007816 */ /* 0x000fc600000000ff */
[----:B------:R-:W3:Y:S04]  /*edda0*/  LDL.LU R20, [R1+0x2a4] ;  /* 0x0002a40001147983 */ /* 0x000ee80000300800 */
[----:B------:R-:W3:Y:S04]  /*eddb0*/  LDL.LU.64 R6, [R1+0x3bf0] ;  /* 0x003bf00001067983 */ /* 0x000ee80000300a00 */
[----:B----4-:R0:W-:Y:S04]  /*eddc0*/  @P3 STG.E.U8 desc[UR10][R228.64], R0 ;  /* 0x00000000e4003986 */ /* 0x0101e8000c10110a */
[----:B------:R-:W4:Y:S01]  /*eddd0*/  LDL.LU.64 R230, [R1+0x3bf8] ;  /* 0x003bf80001e67983 */ /* 0x000f220000300a00 */
[----:B0-----:R-:W-:-:S03]  /*edde0*/  PRMT R0, R15, 0x7773, RZ ;  /* 0x000077730f007816 */ /* 0x001fc600000000ff */
[----:B------:R-:W4:Y:S04]  /*eddf0*/  LDL.LU R15, [R1+0x2b8] ;  /* 0x0002b800010f7983 */ /* 0x000f280000300800 */
[----:B--2---:R0:W-:Y:S04]  /*ede00*/  @P4 STG.E.U8 desc[UR10][R4.64], R0 ;  /* 0x0000000004004986 */ /* 0x0041e8000c10110a */
[----:B------:R-:W2:Y:S01]  /*ede10*/  LDL.LU.64 R228, [R1+0x3c00] ;  /* 0x003c000001e47983 */ /* 0x000ea20000300a00 */
[----:B0-----:R-:W-:-:S03]  /*ede20*/  PRMT R0, R21, 0x7770, RZ ;  /* 0x0000777015007816 */ /* 0x001fc600000000ff */
[----:B------:R-:W2:Y:S04]  /*ede30*/  LDL.LU.64 R4, [R1+0x3c08] ;  /* 0x003c080001047983 */ /* 0x000ea80000300a00 */
[----:B------:R0:W-:Y:S02]  /*ede40*/  @P5 STG.E.U8 desc[UR10][R226.64], R0 ;  /* 0x00000000e2005986 */ /* 0x0001e4000c10110a */
[----:B0-----:R-:W-:Y:S02]  /*ede50*/  PRMT R0, R21, 0x7771, RZ ;  /* 0x0000777115007816 */ /* 0x001fe400000000ff */
[----:B------:R-:W2:Y:S04]  /*ede60*/  LDL.LU.64 R226, [R1+0x3c10] ;  /* 0x003c100001e27983 */ /* 0x000ea80000300a00 */
[----:B------:R0:W-:Y:S01]  /*ede70*/  @P6 STG.E.U8 desc[UR10][R18.64], R0 ;  /* 0x0000000012006986 */ /* 0x0001e2000c10110a */
[----:B------:R-:W-:-:S02]  /*ede80*/  LOP3.LUT P6, RZ, R23, 0x4000, RZ, 0xc0, !PT ;  /* 0x0000400017ff7812 */ /* 0x000fc400078cc0ff */
[----:B0-----:R-:W-:Y:S01]  /*ede90*/  PRMT R0, R21, 0x7772, RZ ;  /* 0x0000777215007816 */ /* 0x001fe200000000ff */
[----:B------:R-:W2:Y:S10]  /*edea0*/  LDL.LU.64 R18, [R1+0x3c18] ;  /* 0x003c180001127983 */ /* 0x000eb40000300a00 */
        /* <DEDUP_REMOVED lines=65> */
[----:B0-----:R-:W2:Y:S01]  /*ee2c0*/  LDL.LU.64 R16, [R1+0x3c60] ;  /* 0x003c600001107983 */ /* 0x001ea20000300a00 */
[----:B------:R-:W-:-:S03]  /*ee2d0*/  PRMT R0, R15, 0x7771, RZ ;  /* 0x000077710f007816 */ /* 0x000fc600000000ff */
[----:B------:R-:W2:Y:S04]  /*ee2e0*/  LDL.LU R20, [R1+0x2ac] ;  /* 0x0002ac0001147983 */ /* 0x000ea80000300800 */
[----:B---3--:R0:W-:Y:S04]  /*ee2f0*/  @P3 STG.E.U8 desc[UR10][R242.64], R0 ;  /* 0x00000000f2003986 */ /* 0x0081e8000c10110a */
[----:B0-----:R-:W3:Y:S04]  /*ee300*/  LDL.LU.64 R242, [R1+0x3c68] ;  /* 0x003c680001f27983 */ /* 0x001ee80000300a00 */
[----:B------:R-:W3:Y:S01]  /*ee310*/  LDL.LU.64 R238, [R1+0x3c70] ;  /* 0x003c700001ee7983 */ /* 0x000ee20000300a00 */
[----:B------:R-:W-:-:S02]  /*ee320*/  @P6 LOP3.LUT R23, R23, 0x8, RZ, 0xfc, !PT ;  /* 0x0000000817176812 */ /* 0x000fc400078efcff */
[----:B------:R-:W-:Y:S01]  /*ee330*/  LOP3.LUT P6, RZ, R240, 0x400, RZ, 0xc0, !PT ;  /* 0x00000400f0ff7812 */ /* 0x000fe200078cc0ff */
[----:B------:R-:W3:Y:S01]  /*ee340*/  LDL.LU.64 R236, [R1+0x3c78] ;  /* 0x003c780001ec7983 */ /* 0x000ee20000300a00 */
[----:B------:R-:W-:-:S03]  /*ee350*/  LOP3.LUT R23, R23, 0xffffffef, RZ, 0xc0, !PT ;  /* 0xffffffef17177812 */ /* 0x000fc600078ec0ff */
[----:B------:R-:W3:Y:S01]  /*ee360*/  LDL.LU.64 R234, [R1+0x3c80] ;  /* 0x003c800001ea7983 */ /* 0x000ee20000300a00 */
[----:B------:R-:W-:-:S03]  /*ee370*/  LOP3.LUT P4, RZ, R240, 0x20, RZ, 0xc0, !PT ;  /* 0x00000020f0ff7812 */ /* 0x000fc6000788c0ff */
[----:B------:R-:W3:Y:S04]  /*ee380*/  LDL.LU.64 R232, [R1+0x3c88] ;  /* 0x003c880001e87983 */ /* 0x000ee80000300a00 */
[----:B------:R-:W-:Y:S01]  /*ee390*/  @P6 LOP3.LUT R23, R23, 0x10, RZ, 0xfc, !PT ;  /* 0x0000001017176812 */ /* 0x000fe200078efcff */
[----:B------:R-:W3:Y:S01]  /*ee3a0*/  LDL.LU.64 R6, [R1+0x3c90] ;  /* 0x003c900001067983 */ /* 0x000ee20000300a00 */
[C---:B------:R-:W-:Y:S02]  /*ee3b0*/  LOP3.LUT P6, RZ, R240.reuse, 0x200, RZ, 0xc0, !PT ;  /* 0x00000200f0ff7812 */ /* 0x040fe400078cc0ff */
[----:B------:R-:W-:Y:S01]  /*ee3c0*/  LOP3.LUT R23, R23, 0xffffffdf, RZ, 0xc0, !PT ;  /* 0xffffffdf17177812 */ /* 0x000fe200078ec0ff */
[----:B------:R-:W3:Y:S01]  /*ee3d0*/  LDL.LU.64 R230, [R1+0x3c98] ;  /* 0x003c980001e67983 */ /* 0x000ee20000300a00 */
[----:B------:R-:W-:-:S09]  /*ee3e0*/  LOP3.LUT P5, RZ, R240, 0x40, RZ, 0xc0, !PT ;  /* 0x00000040f0ff7812 */ /* 0x000fd200078ac0ff */
[----:B------:R-:W-:Y:S02]  /*ee3f0*/  @P6 LOP3.LUT R23, R23, 0x20, RZ, 0xfc, !PT ;  /* 0x0000002017176812 */ /* 0x000fe400078efcff */
[----:B------:R-:W-:Y:S02]  /*ee400*/  LOP3.LUT P6, RZ, R240, 0x100, RZ, 0xc0, !PT ;  /* 0x00000100f0ff7812 */ /* 0x000fe400078cc0ff */
[----:B------:R-:W-:Y:S02]  /*ee410*/  LOP3.LUT R23, R23, 0xffffffbf, RZ, 0xc0, !PT ;  /* 0xffffffbf17177812 */ /* 0x000fe400078ec0ff */
[----:B------:R-:W-:-:S05]  /*ee420*/  PRMT R0, R15, 0x7772, RZ ;  /* 0x000077720f007816 */ /* 0x000fca00000000ff */
[----:B----4-:R0:W-:Y:S04]  /*ee430*/  @P4 STG.E.U8 desc[UR10][R228.64], R0 ;  /* 0x00000000e4004986 */ /* 0x0101e8000c10110a */
[----:B------:R-:W-:Y:S02]  /*ee440*/  @P6 LOP3.LUT R23, R23, 0x40, RZ, 0xfc, !PT ;  /* 0x0000004017176812 */ /* 0x000fe400078efcff */
[----:B------:R-:W-:Y:S02]  /*ee450*/  LOP3.LUT P6, RZ, R240, 0x80, RZ, 0xc0, !PT ;  /* 0x00000080f0ff7812 */ /* 0x000fe400078cc0ff */
[----:B0-----:R-:W-:Y:S01]  /*ee460*/  PRMT R0, R15, 0x7773, RZ ;  /* 0x000077730f007816 */ /* 0x001fe200000000ff */
        /* <DEDUP_REMOVED lines=41> */
[----:B----4-:R0:W-:Y:S01]  /*ee700*/  @P1 STG.E.U8 desc[UR10][R228.64], R0 ;  /* 0x00000000e4001986 */ /* 0x0101e2000c10110a */
[C---:B------:R-:W-:Y:S02]  /*ee710*/  LOP3.LUT P4, RZ, R240.reuse, 0x100000, RZ, 0xc0, !PT ;  /* 0x00100000f0ff7812 */ /* 0x040fe4000788c0ff */
[----:B0-----:R-:W-:Y:S02]  /*ee720*/  PRMT R0, R241, 0x7773, RZ ;  /* 0x00007773f1007816 */ /* 0x001fe400000000ff */
[----:B------:R-:W-:Y:S01]  /*ee730*/  LOP3.LUT P5, RZ, R240, 0x200000, RZ, 0xc0, !PT ;  /* 0x00200000f0ff7812 */ /* 0x000fe200078ac0ff */
[----:B------:R-:W4:Y:S04]  /*ee740*/  LDL.LU R241, [R1+0x521c] ;  /* 0x00521c0001f17983 */ /* 0x000f280000300800 */
        /* <DEDUP_REMOVED lines=9> */
[----:B------:R-:W3:Y:S04]  /*ee7e0*/  LDL.LU.64 R228, [R1+0x3cd8] ;  /* 0x003cd80001e47983 */ /* 0x000ee80000300a00 */
[----:B------:R-:W3:Y:S04]  /*ee7f0*/  LDL.LU.64 R4, [R1+0x3ce0] ;  /* 0x003ce00001047983 */ /* 0x000ee80000300a00 */
[----:B------:R-:W3:Y:S04]  /*ee800*/  LDL.LU R20, [R1+0x294] ;  /* 0x0002940001147983 */ /* 0x000ee80000300800 */
[----:B------:R-:W3:Y:S04]  /*ee810*/  LDL.LU.64 R226, [R1+0x3ce8] ;  /* 0x003ce80001e27983 */ /* 0x000ee80000300a00 */
[----:B------:R-:W3:Y:S01]  /*ee820*/  LDL.LU R21, [R1+0x284] ;  /* 0x0002840001157983 */ /* 0x000ee20000300800 */
[----:B------:R-:W-:-:S03]  /*ee830*/  LOP3.LUT P2, RZ, R240, 0x400000, RZ, 0xc0, !PT ;  /* 0x00400000f0ff7812 */ /* 0x000fc6000784c0ff */
[----:B------:R-:W3:Y:S01]  /*ee840*/  LDL.LU.64 R18, [R1+0x3cf0] ;  /* 0x003cf00001127983 */ /* 0x000ee20000300a00 */
[----:B------:R-:W-:Y:S02]  /*ee850*/  PRMT R0, R15, 0x7773, RZ ;  /* 0x000077730f007816 */ /* 0x000fe400000000ff */
[----:B------:R-:W-:Y:S02]  /*ee860*/  LOP3.LUT R216, R216, 0xff7fffff, RZ, 0xc0, !PT ;  /* 0xff7fffffd8d87812 */ /* 0x000fe400078ec0ff */
[C---:B------:R-:W-:Y:S02]  /*ee870*/  LOP3.LUT P3, RZ, R240.reuse, 0x800000, RZ, 0xc0, !PT ;  /* 0x00800000f0ff7812 */ /* 0x040fe4000786c0ff */
[----:B------:R-:W-:Y:S02]  /*ee880*/  LOP3.LUT P4, RZ, R240, 0x1000000, RZ, 0xc0, !PT ;  /* 0x01000000f0ff7812 */ /* 0x000fe4000788c0ff */
[----:B----4-:R-:W-:Y:S01]  /*ee890*/  LOP3.LUT P6, RZ, R241, 0x4, RZ, 0xc0, !PT ;  /* 0x00000004f1ff7812 */ /* 0x010fe200078cc0ff */
[----:B--2---:R0:W-:Y:S04]  /*ee8a0*/  @P2 STG.E.U8 desc[UR10][R16.64], R0 ;  /* 0x0000000010002986 */ /* 0x0041e8000c10110a */
[----:B0-----:R-:W2:Y:S08]  /*ee8b0*/  LDL.LU.64 R16, [R1+0x3cf8] ;  /* 0x003cf80001107983 */ /* 0x001eb00000300a00 */
[----:B------:R-:W-:-:S02]  /*ee8c0*/  @P6 LOP3.LUT R216, R216, 0x800000, RZ, 0xfc, !PT ;  /* 0x00800000d8d86812 */ /* 0x000fc400078efcff */
[----:B------:R-:W-:Y:S01]  /*ee8d0*/  LOP3.LUT P6, RZ, R241, 0x2, RZ, 0xc0, !PT ;  /* 0x00000002f1ff7812 */ /* 0x000fe200078cc0ff */
[----:B------:R-:W4:Y:S01]  /*ee8e0*/  LDL.LU.64 R22, [R1+0x3d00] ;  /* 0x003d000001167983 */ /* 0x000f220000300a00 */
[----:B------:R-:W-:-:S03]  /*ee8f0*/  LOP3.LUT R216, R216, 0xfeffffff, RZ, 0xc0, !PT ;  /* 0xfeffffffd8d87812 */ /* 0x000fc600078ec0ff */
[----:B------:R-:W4:Y:S04]  /*ee900*/  LDL.LU.64 R238, [R1+0x3d08] ;  /* 0x003d080001ee7983 */ /* 0x000f280000300a00 */
[----:B------:R-:W4:Y:S04]  /*ee910*/  LDL.LU R225, [R1+0x298] ;  /* 0x0002980001e17983 */ /* 0x000f280000300800 */
[----:B------:R-:W-:Y:S01]  /*ee920*/  @P6 LOP3.LUT R216, R216, 0x1000000, RZ, 0xfc, !PT ;  /* 0x01000000d8d86812 */ /* 0x000fe200078efcff */
[----:B------:R-:W4:Y:S01]  /*ee930*/  LDL.LU.64 R236, [R1+0x3d10] ;  /* 0x003d100001ec7983 */ /* 0x000f220000300a00 */
[----:B------:R-:W-:-:S02]  /*ee940*/  LOP3.LUT P6, RZ, R241, 0x1, RZ, 0xc0, !PT ;  /* 0x00000001f1ff7812 */ /* 0x000fc400078cc0ff */
[----:B------:R-:W-:Y:S01]  /*ee950*/  LOP3.LUT R216, R216, 0xfdffffff, RZ, 0xc0, !PT ;  /* 0xfdffffffd8d87812 */ /* 0x000fe200078ec0ff */
[----:B------:R-:W4:Y:S01]  /*ee960*/  LDL.LU.64 R234, [R1+0x3d18] ;  /* 0x003d180001ea7983 */ /* 0x000f220000300a00 */
[----:B---3--:R-:W-:-:S03]  /*ee970*/  PRMT R0, R20, 0x7770, RZ ;  /* 0x0000777014007816 */ /* 0x008fc600000000ff */
[----:B------:R-:W3:Y:S06]  /*ee980*/  LDL.LU.64 R232, [R1+0x3d20] ;  /* 0x003d200001e87983 */ /* 0x000eec0000300a00 */
[----:B------:R-:W-:Y:S01]  /*ee990*/  @P6 LOP3.LUT R216, R216, 0x2000000, RZ, 0xfc, !PT ;  /* 0x02000000d8d86812 */ /* 0x000fe200078efcff */
[----:B------:R0:W-:Y:S01]  /*ee9a0*/  @P3 STG.E.U8 desc[UR10][R230.64], R0 ;  /* 0x00000000e6003986 */ /* 0x0001e2000c10110a */
[----:B------:R-:W-:Y:S02]  /*ee9b0*/  LOP3.LUT P6, RZ, R240, 0x80000000, RZ, 0xc0, !PT ;  /* 0x80000000f0ff7812 */ /* 0x000fe400078cc0ff */
[----:B------:R-:W-:Y:S01]  /*ee9c0*/  LOP3.LUT R216, R216, 0xfbffffff, RZ, 0xc0, !PT ;  /* 0xfbffffffd8d87812 */ /* 0x000fe200078ec0ff */
[----:B------:R-:W3:Y:S01]  /*ee9d0*/  LDL.LU R15, [R1+0x288] ;  /* 0x00028800010f7983 */ /* 0x000ee20000300800 */
[----:B------:R-:W-:-:S03]  /*ee9e0*/  LOP3.LUT P5, RZ, R240, 0x2000000, RZ, 0xc0, !PT ;  /* 0x02000000f0ff7812 */ /* 0x000fc600078ac0ff */
[----:B------:R-:W3:Y:S01]  /*ee9f0*/  LDL.LU.64 R6, [R1+0x3d28] ;  /* 0x003d280001067983 */ /* 0x000ee20000300a00 */
[----:B0-----:R-:W-:-:S03]  /*eea00*/  PRMT R0, R20, 0x7771, RZ ;  /* 0x0000777114007816 */ /* 0x001fc600000000ff */
        /* <DEDUP_REMOVED lines=17> */
[----:B------:R-:W-:-:S05]  /*eeb20*/  PRMT R0, R20, 0x7772, RZ ;  /* 0x0000777214007816 */ /* 0x000fca00000000ff */
[----:B------:R0:W-:Y:S02]  /*eeb30*/  @P5 STG.E.U8 desc[UR10][R4.64], R0 ;  /* 0x0000000004005986 */ /* 0x0001e4000c10110a */
[----:B0-----:R-:W-:Y:S02]  /*eeb40*/  PRMT R0, R20, 0x7773, RZ ;  /* 0x0000777314007816 */ /* 0x001fe400000000ff */
[----:B------:R-:W3:Y:S04]  /*eeb50*/  LDL.LU.64 R4, [R1+0x3d40] ;  /* 0x003d400001047983 */ /* 0x000ee80000300a00 */
[----:B------:R0:W-:Y:S01]  /*eeb60*/  @P6 STG.E.U8 desc[UR10][R226.64], R0 ;  /* 0x00000000e2006986 */ /* 0x0001e2000c10110a */
[----:B------:R-:W-:-:S03]  /*eeb70*/  LOP3.LUT P6, RZ, R216, 0x40000000, RZ, 0xc0, !PT ;  /* 0x40000000d8ff7812 */ /* 0x000fc600078cc0ff */
[----:B------:R-:W3:Y:S01]  /*eeb80*/  LDL.LU R20, [R1+0x29c] ;  /* 0x00029c0001147983 */ /* 0x000ee20000300800 */
[----:B0-----:R-:W-:-:S03]  /*eeb90*/  PRMT R0, R21, 0x7770, RZ ;  /* 0x0000777015007816 */ /* 0x001fc600000000ff */
[----:B------:R-:W3:Y:S06]  /*eeba0*/  LDL.LU.64 R226, [R1+0x3d48] ;  /* 0x003d480001e27983 */ /* 0x000eec0000300a00 */
[----:B------:R0:W-:Y:S01]  /*eebb0*/  @P6 STG.E.U8 desc[UR10][R18.64], R0 ;  /* 0x0000000012006986 */ /* 0x0001e2000c10110a */
[----:B------:R-:W-:-:S03]  /*eebc0*/  LOP3.LUT P6, RZ, R216, 0x20000000, RZ, 0xc0, !PT ;  /* 0x20000000d8ff7812 */ /* 0x000fc600078cc0ff */
[----:B0-----:R-:W3:Y:S01]  /*eebd0*/  LDL.LU.64 R18, [R1+0x3d50] ;  /* 0x003d500001127983 */ /* 0x001ee20000300a00 */
[----:B------:R-:W-:-:S09]  /*eebe0*/  PRMT R0, R21, 0x7771, RZ ;  /* 0x0000777115007816 */ /* 0x000fd200000000ff */
[----:B--2---:R0:W-:Y:S04]  /*eebf0*/  @P6 STG.E.U8 desc[UR10][R16.64], R0 ;  /* 0x0000000010006986 */ /* 0x0041e8000c10110a */
[----:B0-----:R-:W2:Y:S01]  /*eec00*/  LDL.LU.64 R16, [R1+0x3d58] ;  /* 0x003d580001107983 */ /* 0x001ea20000300a00 */
[----:B------:R-:W-:Y:S02]  /*eec10*/  LOP3.LUT P6, RZ, R216, 0x10000000, RZ, 0xc0, !PT ;  /* 0x10000000d8ff7812 */ /* 0x000fe400078cc0ff */
[----:B------:R-:W-:-:S11]  /*eec20*/  PRMT R0, R21, 0x7772, RZ ;  /* 0x0000777215007816 */ /* 0x000fd600000000ff */
        /* <DEDUP_REMOVED lines=43> */
[----:B------:R-:W4:Y:S01]  /*eeee0*/  LDL.LU R225, [R1+0x270] ;  /* 0x0002700001e17983 */ /* 0x000f220000300800 */
        /* <DEDUP_REMOVED lines=19> */
[----:B------:R-:W-:Y:S02]  /*ef020*/  LOP3.LUT P6, RZ, R241, 0x10000, RZ, 0xc0, !PT ;  /* 0x00010000f1ff7812 */ /* 0x000fe400078cc0ff */
[----:B------:R-:W-:Y:S02]  /*ef030*/  PRMT R0, R20, 0x7773, RZ ;  /* 0x0000777314007816 */ /* 0x000fe400000000ff */
[----:B------:R-:W2:Y:S01]  /*ef040*/  LDL.LU R20, [R1+0x260] ;  /* 0x0002600001147983 */ /* 0x000ea20000300800 */
[----:B------:R-:W-:-:S03]  /*ef050*/  LOP3.LUT R216, R216, 0xffefffff, RZ, 0xc0, !PT ;  /* 0xffefffffd8d87812 */ /* 0x000fc600078ec0ff */
[----:B------:R-:W2:Y:S04]  /*ef060*/  LDL.LU.64 R236, [R1+0x3da8] ;  /* 0x003da80001ec7983 */ /* 0x000ea80000300a00 */
[----:B------:R-:W2:Y:S01]  /*ef070*/  LDL.LU.64 R234, [R1+0x3db0] ;  /* 0x003db00001ea7983 */ /* 0x000ea20000300a00 */
[----:B------:R-:W-:Y:S02]  /*ef080*/  @P6 LOP3.LUT R216, R216, 0x100000, RZ, 0xfc, !PT ;  /* 0x00100000d8d86812 */ /* 0x000fe400078efcff */
[C---:B------:R-:W-:Y:S01]  /*ef090*/  LOP3.LUT P6, RZ, R241.reuse, 0x8000, RZ, 0xc0, !PT ;  /* 0x00008000f1ff7812 */ /* 0x040fe200078cc0ff */
[----:B------:R-:W2:Y:S01]  /*ef0a0*/  LDL.LU.64 R232, [R1+0x3db8] ;  /* 0x003db80001e87983 */ /* 0x000ea20000300a00 */
[----:B------:R-:W-:Y:S02]  /*ef0b0*/  LOP3.LUT R216, R216, 0xffdfffff, RZ, 0xc0, !PT ;  /* 0xffdfffffd8d87812 */ /* 0x000fe400078ec0ff */
[C---:B------:R-:W-:Y:S01]  /*ef0c0*/  LOP3.LUT P3, RZ, R241.reuse, 0x400, RZ, 0xc0, !PT ;  /* 0x00000400f1ff7812 */ /* 0x040fe2000786c0ff */
[----:B------:R-:W2:Y:S01]  /*ef0d0*/  LDL.LU.64 R6, [R1+0x3dc0] ;  /* 0x003dc00001067983 */ /* 0x000ea20000300a00 */
[----:B------:R-:W-:-:S07]  /*ef0e0*/  LOP3.LUT P4, RZ, R241, 0x800, RZ, 0xc0, !PT ;  /* 0x00000800f1ff7812 */ /* 0x000fce000788c0ff */
[----:B------:R-:W-:Y:S02]  /*ef0f0*/  @P6 LOP3.LUT R216, R216, 0x200000, RZ, 0xfc, !PT ;  /* 0x00200000d8d86812 */ /* 0x000fe400078efcff */
[C---:B------:R-:W-:Y:S02]  /*ef100*/  LOP3.LUT P6, RZ, R241.reuse, 0x4000, RZ, 0xc0, !PT ;  /* 0x00004000f1ff7812 */ /* 0x040fe400078cc0ff */
[----:B------:R-:W-:Y:S01]  /*ef110*/  LOP3.LUT P5, RZ, R241, 0x1000, RZ, 0xc0, !PT ;  /* 0x00001000f1ff7812 */ /* 0x000fe200078ac0ff */
[----:B---3--:R4:W-:Y:S01]  /*ef120*/  @P3 STG.E.U8 desc[UR10][R230.64], R0 ;  /* 0x00000000e6003986 */ /* 0x0089e2000c10110a */
[----:B------:R-:W-:Y:S02]  /*ef130*/  LOP3.LUT R216, R216, 0xffbfffff, RZ, 0xc0, !PT ;  /* 0xffbfffffd8d87812 */ /* 0x000fe400078ec0ff */
[----:B----4-:R-:W-:Y:S01]  /*ef140*/  PRMT R0, R15, 0x7770, RZ ;  /* 0x000077700f007816 */ /* 0x010fe200000000ff */
[----:B------:R-:W3:Y:S06]  /*ef150*/  LDL.LU.64 R230, [R1+0x3dc8] ;  /* 0x003dc80001e67983 */ /* 0x000eec0000300a00 */
[----:B------:R-:W-:-:S02]  /*ef160*/  @P6 LOP3.LUT R216, R216, 0x400000, RZ, 0xfc, !PT ;  /* 0x00400000d8d86812 */ /* 0x000fc400078efcff */
[----:B------:R-:W-:Y:S01]  /*ef170*/  LOP3.LUT P6, RZ, R241, 0x2000, RZ, 0xc0, !PT ;  /* 0x00002000f1ff7812 */ /* 0x000fe200078cc0ff */
[----:B------:R0:W-:Y:S02]  /*ef180*/  @P4 STG.E.U8 desc[UR10][R228.64], R0 ;  /* 0x00000000e4004986 */ /* 0x0001e4000c10110a */
[C---:B0-----:R-:W-:Y:S02]  /*ef190*/  PRMT R0, R15.reuse, 0x7771, RZ ;  /* 0x000077710f007816 */ /* 0x041fe400000000ff */
[----:B------:R-:W4:Y:S04]  /*ef1a0*/  LDL.LU.64 R228, [R1+0x3dd0] ;  /* 0x003dd00001e47983 */ /* 0x000f280000300a00 */
[----:B------:R0:W-:Y:S02]  /*ef1b0*/  @P5 STG.E.U8 desc[UR10][R4.64], R0 ;  /* 0x0000000004005986 */ /* 0x0001e4000c10110a */
[----:B0-----:R-:W-:-:S02]  /*ef1c0*/  PRMT R0, R15, 0x7772, RZ ;  /* 0x000077720f007816 */ /* 0x001fc400000000ff */
        /* <DEDUP_REMOVED lines=8> */
[----:B------:R-:W-:-:S03]  /*ef250*/  PRMT R0, R225, 0x7770, RZ ;  /* 0x00007770e1007816 */ /* 0x000fc600000000ff */
[----:B------:R-:W4:Y:S06]  /*ef260*/  LDL.LU R15, [R1+0x264] ;  /* 0x00026400010f7983 */ /* 0x000f2c0000300800 */
[----:B--2---:R0:W-:Y:S04]  /*ef270*/  @P6 STG.E.U8 desc[UR10][R16.64], R0 ;  /* 0x0000000010006986 */ /* 0x0041e8000c10110a */
[----:B0-----:R-:W2:Y:S01]  /*ef280*/  LDL.LU.64 R16, [R1+0x3df0] ;  /* 0x003df00001107983 */ /* 0x001ea20000300a00 */
        /* <DEDUP_REMOVED lines=34> */
[----:B------:R0:W-:Y:S02]  /*ef4b0*/  @P4 STG.E.U8 desc[UR10][R18.64], R0 ;  /* 0x0000000012004986 */ /* 0x0001e4000c10110a */
[----:B0-----:R-:W-:-:S05]  /*ef4c0*/  PRMT R0, R15, 0x7770, RZ ;  /* 0x000077700f007816 */ /* 0x001fca00000000ff */
[----:B--2---:R0:W-:Y:S04]  /*ef4d0*/  @P5 STG.E.U8 desc[UR10][R16.64], R0 ;  /* 0x0000000010005986 */ /* 0x0041e8000c10110a */
[----:B0-----:R-:W2:Y:S04]  /*ef4e0*/  LDL.LU.64 R16, [R1+0x3df8] ;  /* 0x003df80001107983 */ /* 0x001ea80000300a00 */
        /* <DEDUP_REMOVED lines=9> */
[C---:B------:R-:W-:Y:S02]  /*ef580*/  LOP3.LUT P3, RZ, R241.reuse, 0x20000000, RZ, 0xc0, !PT ;  /* 0x20000000f1ff7812 */ /* 0x040fe4000786c0ff */
[C---:B------:R-:W-:Y:S02]  /*ef590*/  LOP3.LUT P4, RZ, R241.reuse, 0x40000000, RZ, 0xc0, !PT ;  /* 0x40000000f1ff7812 */ /* 0x040fe4000788c0ff */
[----:B------:R-:W-:-:S03]  /*ef5a0*/  LOP3.LUT P5, RZ, R241, 0x80000000, RZ, 0xc0, !PT ;  /* 0x80000000f1ff7812 */ /* 0x000fc600078ac0ff */
[----:B--2---:R0:W-:Y:S04]  /*ef5b0*/  @P2 STG.E.U8 desc[UR10][R16.64], R0 ;  /* 0x0000000010002986 */ /* 0x0041e8000c10110a */
[----:B0-----:R-:W2:Y:S01]  /*ef5c0*/  LDL.LU.64 R16, [R1+0x3e28] ;  /* 0x003e280001107983 */ /* 0x001ea20000300a00 */
[----:B---3--:R-:W-:-:S03]  /*ef5d0*/  LOP3.LUT P6, RZ, R242, 0x100, RZ, 0xc0, !PT ;  /* 0x00000100f2ff7812 */ /* 0x008fc600078cc0ff */
[----:B------:R-:W3:Y:S04]  /*ef5e0*/  LDL.LU R225, [R1+0x268] ;  /* 0x0002680001e17983 */ /* 0x000ee80000300800 */
[----:B------:R-:W3:Y:S04]  /*ef5f0*/  LDL.LU.64 R238, [R1+0x3e30] ;  /* 0x003e300001ee7983 */ /* 0x000ee80000300a00 */
[----:B------:R-:W3:Y:S02]  /*ef600*/  LDL.LU.64 R236, [R1+0x3e38] ;  /* 0x003e380001ec7983 */ /* 0x000ee40000300a00 */
[----:B------:R-:W-:-:S02]  /*ef610*/  @P6 LOP3.LUT R216, R216, 0x80, RZ, 0xfc, !PT ;  /* 0x00000080d8d86812 */ /* 0x000fc400078efcff */
[----:B------:R-:W-:Y:S01]  /*ef620*/  LOP3.LUT P6, RZ, R242, 0x80, RZ, 0xc0, !PT ;  /* 0x00000080f2ff7812 */ /* 0x000fe200078cc0ff */
[----:B------:R-:W3:Y:S01]  /*ef630*/  LDL.LU.64 R234, [R1+0x3e40] ;  /* 0x003e400001ea7983 */ /* 0x000ee20000300a00 */
[----:B------:R-:W-:-:S03]  /*ef640*/  LOP3.LUT R216, R216, 0xfffffeff, RZ, 0xc0, !PT ;  /* 0xfffffeffd8d87812 */ /* 0x000fc600078ec0ff */
[----:B------:R-:W3:Y:S08]  /*ef650*/  LDL.LU.64 R20, [R1+0x3e48] ;  /* 0x003e480001147983 */ /* 0x000ef00000300a00 */
[----:B------:R-:W-:Y:S02]  /*ef660*/  @P6 LOP3.LUT R216, R216, 0x100, RZ, 0xfc, !PT ;  /* 0x00000100d8d86812 */ /* 0x000fe400078efcff */
[----:B------:R-:W-:-:S02]  /*ef670*/  LOP3.LUT P6, RZ, R242, 0x40, RZ, 0xc0, !PT ;  /* 0x00000040f2ff7812 */ /* 0x000fc400078cc0ff */
        /* <DEDUP_REMOVED lines=10> */
[----:B------:R-:W-:-:S09]  /*ef720*/  PRMT R0, R15, 0x7772, RZ ;  /* 0x000077720f007816 */ /* 0x000fd200000000ff */
[----:B------:R-:W-:Y:S02]  /*ef730*/  @P6 LOP3.LUT R216, R216, 0x1000, RZ, 0xfc, !PT ;  /* 0x00001000d8d86812 */ /* 0x000fe400078efcff */
[----:B------:R-:W-:Y:S02]  /*ef740*/  LOP3.LUT P6, RZ, R242, 0x4, RZ, 0xc0, !PT ;  /* 0x00000004f2ff7812 */ /* 0x000fe400078cc0ff */
[----:B------:R-:W-:Y:S01]  /*ef750*/  LOP3.LUT R216, R216, 0xffffdfff, RZ, 0xc0, !PT ;  /* 0xffffdfffd8d87812 */ /* 0x000fe200078ec0ff */
[----:B----4-:R0:W-:Y:S10]  /*ef760*/  @P3 STG.E.U8 desc[UR10][R230.64], R0 ;  /* 0x00000000e6003986 */ /* 0x0101f4000c10110a */
[----:B------:R-:W-:-:S02]  /*ef770*/  @P6 LOP3.LUT R216, R216, 0x2000, RZ, 0xfc, !PT ;  /* 0x00002000d8d86812 */ /* 0x000fc400078efcff */
[----:B------:R-:W-:Y:S02]  /*ef780*/  LOP3.LUT P6, RZ, R242, 0x2, RZ, 0xc0, !PT ;  /* 0x00000002f2ff7812 */ /* 0x000fe400078cc0ff */
[----:B0-----:R-:W-:Y:S02]  /*ef790*/  PRMT R0, R15, 0x7773, RZ ;  /* 0x000077730f007816 */ /* 0x001fe400000000ff */
[----:B------:R-:W4:Y:S01]  /*ef7a0*/  LDL.LU R15, [R1+0x27c] ;  /* 0x00027c00010f7983 */ /* 0x000f220000300800 */
[----:B------:R-:W-:-:S03]  /*ef7b0*/  LOP3.LUT R216, R216, 0xffffbfff, RZ, 0xc0, !PT ;  /* 0xffffbfffd8d87812 */ /* 0x000fc600078ec0ff */
[----:B------:R-:W4:Y:S04]  /*ef7c0*/  LDL.LU.64 R232, [R1+0x3e50] ;  /* 0x003e500001e87983 */ /* 0x000f280000300a00 */
[----:B------:R0:W-:Y:S01]  /*ef7d0*/  @P4 STG.E.U8 desc[UR10][R228.64], R0 ;  /* 0x00000000e4004986 */ /* 0x0001e2000c10110a */
[----:B------:R-:W-:Y:S02]  /*ef7e0*/  @P6 LOP3.LUT R216, R216, 0x4000, RZ, 0xfc, !PT ;  /* 0x00004000d8d86812 */ /* 0x000fe400078efcff */
[----:B------:R-:W-:Y:S01]  /*ef7f0*/  LOP3.LUT P6, RZ, R242, 0x1, RZ, 0xc0, !PT ;  /* 0x00000001f2ff7812 */ /* 0x000fe200078cc0ff */
[----:B------:R-:W4:Y:S04]  /*ef800*/  LDL.LU.64 R6, [R1+0x3e58] ;  /* 0x003e580001067983 */ /* 0x000f280000300a00 */
[----:B------:R-:W4:Y:S01]  /*ef810*/  LDL.LU.64 R230, [R1+0x3e60] ;  /* 0x003e600001e67983 */ /* 0x000f220000300a00 */
        /* <DEDUP_REMOVED lines=30> */
[----:B------:R-:W-:Y:S02]  /*efa00*/  LOP3.LUT P2, RZ, R242, 0x800, RZ, 0xc0, !PT ;  /* 0x00000800f2ff7812 */ /* 0x000fe4000784c0ff */
[----:B----4-:R-:W-:-:S05]  /*efa10*/  PRMT R0, R15, 0x7770, RZ ;  /* 0x000077700f007816 */ /* 0x010fca00000000ff */
        /* <DEDUP_REMOVED lines=22> */
[----:B------:R-:W3:Y:S04]  /*efb80*/  LDL.LU.64 R228, [R1+0x3ea0] ;  /* 0x003ea00001e47983 */ /* 0x000ee80000300a00 */
[----:B------:R-:W2:Y:S04]  /*efb90*/  LDL.LU R15, [R1+0x250] ;  /* 0x00025000010f7983 */ /* 0x000ea80000300800 */
[----:B------:R-:W3:Y:S04]  /*efba0*/  LDL.LU.64 R4, [R1+0x3ea8] ;  /* 0x003ea80001047983 */ /* 0x000ee80000300a00 */
[----:B------:R-:W3:Y:S04]  /*efbb0*/  LDL.LU.64 R226, [R1+0x3eb0] ;  /* 0x003eb00001e27983 */ /* 0x000ee80000300a00 */
[----:B------:R-:W3:Y:S04]  /*efbc0*/  LDL.LU.64 R18, [R1+0x3eb8] ;  /* 0x003eb80001127983 */ /* 0x000ee80000300a00 */
[----:B------:R-:W3:Y:S01]  /*efbd0*/  LDL.LU R21, [R1+0x240] ;  /* 0x0002400001157983 */ /* 0x000ee20000300800 */
        /* <DEDUP_REMOVED lines=34> */
[C---:B------:R-:W-:Y:S01]  /*efe00*/  LOP3.LUT P6, RZ, R242.reuse, 0x100000, RZ, 0xc0, !PT ;  /* 0x00100000f2ff7812 */ /* 0x040fe200078cc0ff */
[----:B----4-:R0:W-:Y:S01]  /*efe10*/  @P3 STG.E.U8 desc[UR10][R230.64], R0 ;  /* 0x00000000e6003986 */ /* 0x0101e2000c10110a */
[----:B------:R-:W-:Y:S02]  /*efe20*/  LOP3.LUT P5, RZ, R242, 0x40000, RZ, 0xc0, !PT ;  /* 0x00040000f2ff7812 */ /* 0x000fe400078ac0ff */
[----:B------:R-:W-:Y:S02]  /*efe30*/  LOP3.LUT R216, R216, 0xffffffbf, RZ, 0xc0, !PT ;  /* 0xffffffbfd8d87812 */ /* 0x000fe400078ec0ff */
[----:B0-----:R-:W-:-:S07]  /*efe40*/  PRMT R0, R15, 0x7772, RZ ;  /* 0x000077720f007816 */ /* 0x001fce00000000ff */
[----:B------:R-:W-:Y:S02]  /*efe50*/  @P6 LOP3.LUT R216, R216, 0x40, RZ, 0xfc, !PT ;  /* 0x00000040d8d86812 */ /* 0x000fe400078efcff */
[----:B------:R-:W-:Y:S01]  /*efe60*/  LOP3.LUT P6, RZ, R242, 0x80000, RZ, 0xc0, !PT ;  /* 0x00080000f2ff7812 */ /* 0x000fe200078cc0ff */
[----:B---3--:R0:W-:Y:S02]  /*efe70*/  @P4 STG.E.U8 desc[UR10][R228.64], R0 ;  /* 0x00000000e4004986 */ /* 0x0081e4000c10110a */
[----:B0-----:R-:W-:Y:S02]  /*efe80*/  PRMT R0, R15, 0x7773, RZ ;  /* 0x000077730f007816 */ /* 0x001fe400000000ff */
[----:B------:R-:W3:Y:S04]  /*efe90*/  LDL.LU R15, [R1+0x244] ;  /* 0x00024400010f7983 */ /* 0x000ee80000300800 */
[----:B------:R-:W4:Y:S04]  /*efea0*/  LDL.LU.64 R6, [R1+0x3ef0] ;  /* 0x003ef00001067983 */ /* 0x000f280000300a00 */
[----:B------:R0:W-:Y:S04]  /*efeb0*/  @P5 STG.E.U8 desc[UR10][R4.64], R0 ;  /* 0x0000000004005986 */ /* 0x0001e8000c10110a */
[----:B------:R-:W4:Y:S04]  /*efec0*/  LDL.LU.64 R230, [R1+0x3ef8] ;  /* 0x003ef80001e67983 */ /* 0x000f280000300a00 */
[----:B------:R-:W4:Y:S01]  /*efed0*/  LDL.LU.64 R228, [R1+0x3f00] ;  /* 0x003f000001e47983 */ /* 0x000f220000300a00 */
[----:B0-----:R-:W-:-:S03]  /*efee0*/  PRMT R0, R21, 0x7770, RZ ;  /* 0x0000777015007816 */ /* 0x001fc600000000ff */
        /* <DEDUP_REMOVED lines=78> */
[----:B------:R-:W2:Y:S01]  /*f03d0*/  LDL.LU R20, [R1+0x24c] ;  /* 0x00024c0001147983 */ /* 0x000ea20000300800 */
[----:B------:R-:W-:-:S03]  /*f03e0*/  LOP3.LUT R217, R217, 0xefffffff, RZ, 0xc0, !PT ;  /* 0xefffffffd9d97812 */ /* 0x000fc600078ec0ff */
[----:B------:R-:W2:Y:S04]  /*f03f0*/  LDL.LU.64 R236, [R1+0x3f70] ;  /* 0x003f700001ec7983 */ /* 0x000ea80000300a00 */
[----:B------:R-:W2:Y:S04]  /*f0400*/  LDL.LU.64 R234, [R1+0x3f78] ;  /* 0x003f780001ea7983 */ /* 0x000ea80000300a00 */
[----:B------:R-:W-:Y:S01]  /*f0410*/  @P6 LOP3.LUT R217, R217, 0x10000000, RZ, 0xfc, !PT ;  /* 0x10000000d9d96812 */ /* 0x000fe200078efcff */
[----:B------:R-:W2:Y:S01]  /*f0420*/  LDL.LU.64 R232, [R1+0x3f80] ;  /* 0x003f800001e87983 */ /* 0x000ea20000300a00 */
[----:B------:R-:W-:-:S02]  /*f0430*/  LOP3.LUT P6, RZ, R243, 0x100, RZ, 0xc0, !PT ;  /* 0x00000100f3ff7812 */ /* 0x000fc400078cc0ff */
[----:B------:R-:W-:Y:S01]  /*f0440*/  LOP3.LUT R217, R217, 0xdfffffff, RZ, 0xc0, !PT ;  /* 0xdfffffffd9d97812 */ /* 0x000fe200078ec0ff */
[----:B------:R-:W2:Y:S01]  /*f0450*/  LDL.LU.64 R6, [R1+0x3f88] ;  /* 0x003f880001067983 */ /* 0x000ea20000300a00 */
[C---:B------:R-:W-:Y:S02]  /*f0460*/  LOP3.LUT P3, RZ, R243.reuse, 0x8, RZ, 0xc0, !PT ;  /* 0x00000008f3ff7812 */ /* 0x040fe4000786c0ff */
[----:B------:R-:W-:Y:S02]  /*f0470*/  LOP3.LUT P4, RZ, R243, 0x10, RZ, 0xc0, !PT ;  /* 0x00000010f3ff7812 */ /* 0x000fe4000788c0ff */
[----:B---3--:R-:W-:-:S05]  /*f0480*/  PRMT R0, R15, 0x7770, RZ ;  /* 0x000077700f007816 */ /* 0x008fca00000000ff */
[----:B------:R-:W-:Y:S02]  /*f0490*/  @P6 LOP3.LUT R217, R217, 0x20000000, RZ, 0xfc, !PT ;  /* 0x20000000d9d96812 */ /* 0x000fe400078efcff */
[C---:B------:R-:W-:Y:S02]  /*f04a0*/  LOP3.LUT P6, RZ, R243.reuse, 0x80, RZ, 0xc0, !PT ;  /* 0x00000080f3ff7812 */ /* 0x040fe400078cc0ff */
[----:B------:R-:W-:Y:S01]  /*f04b0*/  LOP3.LUT P5, RZ, R243, 0x20, RZ, 0xc0, !PT ;  /* 0x00000020f3ff7812 */ /* 0x000fe200078ac0ff */
[----:B------:R0:W-:Y:S01]  /*f04c0*/  @P3 STG.E.U8 desc[UR10][R230.64], R0 ;  /* 0x00000000e6003986 */ /* 0x0001e2000c10110a */
        /* <DEDUP_REMOVED lines=52> */
[----:B0-----:R-:W-:Y:S02]  /*f0810*/  PRMT R0, R244, 0x7773, RZ ;  /* 0x00007773f4007816 */ /* 0x001fe400000000ff */
[----:B------:R-:W3:Y:S04]  /*f0820*/  LDL.LU R244, [R1+0x5210] ;  /* 0x0052100001f47983 */ /* 0x000ee80000300800 */
        /* <DEDUP_REMOVED lines=15> */
[----:B------:R-:W-:Y:S02]  /*f0920*/  LOP3.LUT R217, R217, 0xffff7fff, RZ, 0xc0, !PT ;  /* 0xffff7fffd9d97812 */ /* 0x000fe400078ec0ff */
[C---:B------:R-:W-:Y:S02]  /*f0930*/  LOP3.LUT P3, RZ, R243.reuse, 0x400000, RZ, 0xc0, !PT ;  /* 0x00400000f3ff7812 */ /* 0x040fe4000786c0ff */
[C---:B------:R-:W-:Y:S02]  /*f0940*/  LOP3.LUT P4, RZ, R243.reuse, 0x800000, RZ, 0xc0, !PT ;  /* 0x00800000f3ff7812 */ /* 0x040fe4000788c0ff */
[----:B------:R-:W-:Y:S02]  /*f0950*/  LOP3.LUT P5, RZ, R243, 0x1000000, RZ, 0xc0, !PT ;  /* 0x01000000f3ff7812 */ /* 0x000fe400078ac0ff */
[----:B---3--:R-:W-:Y:S01]  /*f0960*/  LOP3.LUT P6, RZ, R244, 0x2, RZ, 0xc0, !PT ;  /* 0x00000002f4ff7812 */ /* 0x008fe200078cc0ff */
[----:B--2---:R0:W-:Y:S04]  /*f0970*/  @P2 STG.E.U8 desc[UR10][R16.64], R0 ;  /* 0x0000000010002986 */ /* 0x0041e8000c10110a */
[----:B0-----:R-:W2:Y:S08]  /*f0980*/  LDL.LU.64 R16, [R1+0x3ff0] ;  /* 0x003ff00001107983 */ /* 0x001eb00000300a00 */
[----:B------:R-:W-:-:S02]  /*f0990*/  @P6 LOP3.LUT R217, R217, 0x8000, RZ, 0xfc, !PT ;  /* 0x00008000d9d96812 */ /* 0x000fc400078efcff */
[----:B------:R-:W-:Y:S01]  /*f09a0*/  LOP3.LUT P6, RZ, R244, 0x1, RZ, 0xc0, !PT ;  /* 0x00000001f4ff7812 */ /* 0x000fe200078cc0ff */
[----:B------:R-:W3:Y:S01]  /*f09b0*/  LDL.LU.64 R22, [R1+0x3ff8] ;  /* 0x003ff80001167983 */ /* 0x000ee20000300a00 */
[----:B------:R-:W-:-:S03]  /*f09c0*/  LOP3.LUT R217, R217, 0xfffeffff, RZ, 0xc0, !PT ;  /* 0xfffeffffd9d97812 */ /* 0x000fc600078ec0ff */
[----:B------:R-:W3:Y:S04]  /*f09d0*/  LDL.LU.64 R238, [R1+0x4000] ;  /* 0x0040000001ee7983 */ /* 0x000ee80000300a00 */
[----:B------:R-:W3:Y:S04]  /*f09e0*/  LDL.LU.64 R236, [R1+0x4008] ;  /* 0x0040080001ec7983 */ /* 0x000ee80000300a00 */
[----:B------:R-:W-:Y:S01]  /*f09f0*/  @P6 LOP3.LUT R217, R217, 0x10000, RZ, 0xfc, !PT ;  /* 0x00010000d9d96812 */ /* 0x000fe200078efcff */
[----:B------:R-:W3:Y:S01]  /*f0a00*/  LDL.LU R225, [R1+0x238] ;  /* 0x0002380001e17983 */ /* 0x000ee20000300800 */
[----:B------:R-:W-:-:S02]  /*f0a10*/  LOP3.LUT P6, RZ, R243, 0x80000000, RZ, 0xc0, !PT ;  /* 0x80000000f3ff7812 */ /* 0x000fc400078cc0ff */
[----:B------:R-:W-:Y:S01]  /*f0a20*/  LOP3.LUT R217, R217, 0xfffdffff, RZ, 0xc0, !PT ;  /* 0xfffdffffd9d97812 */ /* 0x000fe200078ec0ff */
[----:B------:R-:W3:Y:S01]  /*f0a30*/  LDL.LU.64 R234, [R1+0x4010] ;  /* 0x0040100001ea7983 */ /* 0x000ee20000300a00 */
[----:B------:R-:W-:-:S03]  /*f0a40*/  PRMT R0, R15, 0x7773, RZ ;  /* 0x000077730f007816 */ /* 0x000fc600000000ff */
[----:B------:R-:W3:Y:S06]  /*f0a50*/  LDL.LU.64 R232, [R1+0x4018] ;  /* 0x0040180001e87983 */ /* 0x000eec0000300a00 */
[----:B------:R-:W-:Y:S01]  /*f0a60*/  @P6 LOP3.LUT R217, R217, 0x20000, RZ, 0xfc, !PT ;  /* 0x00020000d9d96812 */ /* 0x000fe200078efcff */
[----:B----4-:R0:W-:Y:S01]  /*f0a70*/  @P3 STG.E.U8 desc[UR10][R230.64], R0 ;  /* 0x00000000e6003986 */ /* 0x0101e2000c10110a */
[----:B------:R-:W-:Y:S02]  /*f0a80*/  LOP3.LUT P6, RZ, R243, 0x40000000, RZ, 0xc0, !PT ;  /* 0x40000000f3ff7812 */ /* 0x000fe400078cc0ff */
[----:B------:R-:W-:Y:S01]  /*f0a90*/  LOP3.LUT R217, R217, 0xfffbffff, RZ, 0xc0, !PT ;  /* 0xfffbffffd9d97812 */ /* 0x000fe200078ec0ff */
[----:B------:R-:W4:Y:S04]  /*f0aa0*/  LDL.LU R15, [R1+0x228] ;  /* 0x00022800010f7983 */ /* 0x000f280000300800 */
[----:B------:R-:W4:Y:S01]  /*f0ab0*/  LDL.LU.64 R6, [R1+0x4020] ;  /* 0x0040200001067983 */ /* 0x000f220000300a00 */
[----:B0-----:R-:W-:-:S03]  /*f0ac0*/  PRMT R0, R20, 0x7770, RZ ;  /* 0x0000777014007816 */ /* 0x001fc600000000ff */
[----:B------:R-:W4:Y:S02]  /*f0ad0*/  LDL.LU.64 R230, [R1+0x4028] ;  /* 0x0040280001e67983 */ /* 0x000f240000300a00 */
        /* <DEDUP_REMOVED lines=15> */
[----:B0-----:R-:W4:Y:S01]  /*f0bd0*/  LDL.LU.64 R228, [R1+0x4030] ;  /* 0x0040300001e47983 */ /* 0x001f220000300a00 */
[----:B------:R-:W-:-:S05]  /*f0be0*/  PRMT R0, R20, 0x7771, RZ ;  /* 0x0000777114007816 */ /* 0x000fca00000000ff */
[----:B------:R0:W-:Y:S02]  /*f0bf0*/  @P5 STG.E.U8 desc[UR10][R4.64], R0 ;  /* 0x0000000004005986 */ /* 0x0001e4000c10110a */
[C---:B0-----:R-:W-:Y:S02]  /*f0c00*/  PRMT R0, R20.reuse, 0x7772, RZ ;  /* 0x0000777214007816 */ /* 0x041fe400000000ff */
        /* <DEDUP_REMOVED lines=76> */
[C---:B------:R-:W-:Y:S01]  /*f10d0*/  LOP3.LUT P6, RZ, R244.reuse, 0x20000, RZ, 0xc0, !PT ;  /* 0x00020000f4ff7812 */ /* 0x040fe200078cc0ff */
[----:B------:R-:W2:Y:S01]  /*f10e0*/  LDL.LU.64 R234, [R1+0x40a0] ;  /* 0x0040a00001ea7983 */ /* 0x000ea20000300a00 */
[----:B------:R-:W-:Y:S02]  /*f10f0*/  LOP3.LUT P3, RZ, R244, 0x200, RZ, 0xc0, !PT ;  /* 0x00000200f4ff7812 */ /* 0x000fe4000786c0ff */
[----:B------:R-:W-:Y:S02]  /*f1100*/  LOP3.LUT R217, R217, 0xffffefff, RZ, 0xc0, !PT ;  /* 0xffffefffd9d97812 */ /* 0x000fe400078ec0ff */
[----:B------:R-:W-:-:S07]  /*f1110*/  PRMT R0, R20, 0x7772, RZ ;  /* 0x0000777214007816 */ /* 0x000fce00000000ff */
[----:B------:R-:W-:Y:S02]  /*f1120*/  @P6 LOP3.LUT R217, R217, 0x1000, RZ, 0xfc, !PT ;  /* 0x00001000d9d96812 */ /* 0x000fe400078efcff */
[----:B------:R-:W-:Y:S01]  /*f1130*/  LOP3.LUT P6, RZ, R244, 0x10000, RZ, 0xc0, !PT ;  /* 0x00010000f4ff7812 */ /* 0x000fe200078cc0ff */
[----:B---3--:R0:W-:Y:S01]  /*f1140*/  @P3 STG.E.U8 desc[UR10][R230.64], R0 ;  /* 0x00000000e6003986 */ /* 0x0081e2000c10110a */
[----:B------:R-:W-:Y:S02]  /*f1150*/  LOP3.LUT R217, R217, 0xffffdfff, RZ, 0xc0, !PT ;  /* 0xffffdfffd9d97812 */ /* 0x000fe400078ec0ff */
[----:B0-----:R-:W-:Y:S02]  /*f1160*/  PRMT R0, R20, 0x7773, RZ ;  /* 0x0000777314007816 */ /* 0x001fe400000000ff */
[----:B------:R-:W3:Y:S07]  /*f1170*/  LDL.LU.64 R20, [R1+0x40a8] ;  /* 0x0040a80001147983 */ /* 0x000eee0000300a00 */
[----:B------:R-:W-:-:S02]  /*f1180*/  @P6 LOP3.LUT R217, R217, 0x2000, RZ, 0xfc, !PT ;  /* 0x00002000d9d96812 */ /* 0x000fc400078efcff */
[C---:B------:R-:W-:Y:S01]  /*f1190*/  LOP3.LUT P6, RZ, R244.reuse, 0x8000, RZ, 0xc0, !PT ;  /* 0x00008000f4ff7812 */ /* 0x040fe200078cc0ff */
[----:B------:R-:W3:Y:S01]  /*f11a0*/  LDL.LU.64 R232, [R1+0x40b0] ;  /* 0x0040b00001e87983 */ /* 0x000ee20000300a00 */
[C---:B------:R-:W-:Y:S02]  /*f11b0*/  LOP3.LUT P4, RZ, R244.reuse, 0x1000, RZ, 0xc0, !PT ;  /* 0x00001000f4ff7812 */ /* 0x040fe4000788c0ff */
[----:B------:R-:W-:Y:S01]  /*f11c0*/  LOP3.LUT P5, RZ, R244, 0x2000, RZ, 0xc0, !PT ;  /* 0x00002000f4ff7812 */ /* 0x000fe200078ac0ff */
[----:B------:R-:W3:Y:S01]  /*f11d0*/  LDL.LU.64 R6, [R1+0x40b8] ;  /* 0x0040b80001067983 */ /* 0x000ee20000300a00 */
[----:B------:R-:W-:-:S03]  /*f11e0*/  LOP3.LUT R217, R217, 0xffffbfff, RZ, 0xc0, !PT ;  /* 0xffffbfffd9d97812 */ /* 0x000fc600078ec0ff */
[----:B------:R-:W3:Y:S04]  /*f11f0*/  LDL.LU.64 R230, [R1+0x40c0] ;  /* 0x0040c00001e67983 */ /* 0x000ee80000300a00 */
[----:B------:R-:W-:Y:S02]  /*f1200*/  @P6 LOP3.LUT R217, R217, 0x4000, RZ, 0xfc, !PT ;  /* 0x00004000d9d96812 */ /* 0x000fe400078efcff */
        /* <DEDUP_REMOVED lines=28> */
[----:B------:R-:W-:Y:S01]  /*f13d0*/  LOP3.LUT P0, RZ, R244, 0x800000, RZ, 0xc0, !PT ;  /* 0x00800000f4ff7812 */ /* 0x000fe2000780c0ff */
[----:B------:R-:W2:Y:S08]  /*f13e0*/  LDL.LU R245, [R1+0x520c] ;  /* 0x00520c0001f57983 */ /* 0x000eb00000300800 */
[----:B---3--:R0:W-:Y:S01]  /*f13f0*/  @P6 STG.E.U8 desc[UR10][R20.64], R0 ;  /* 0x0000000014006986 */ /* 0x0081e2000c10110a */
[----:B------:R-:W-:-:S02]  /*f1400*/  LOP3.LUT P6, RZ, R217, 0x100, RZ, 0xc0, !PT ;  /* 0x00000100d9ff7812 */ /* 0x000fc400078cc0ff */
        /* <DEDUP_REMOVED lines=10> */
[----:B0-----:R-:W-:Y:S02]  /*f14b0*/  PRMT R0, R246, 0x7773, RZ ;  /* 0x00007773f6007816 */ /* 0x001fe400000000ff */
[C---:B------:R-:W-:Y:S01]  /*f14c0*/  LOP3.LUT P4, RZ, R244.reuse, 0x8000000, RZ, 0xc0, !PT ;  /* 0x08000000f4ff7812 */ /* 0x040fe2000788c0ff */
[----:B------:R-:W3:Y:S04]  /*f14d0*/  LDL.LU R246, [R1+0x5208] ;  /* 0x0052080001f67983 */ /* 0x000ee80000300800 */
[----:B----4-:R0:W-:Y:S01]  /*f14e0*/  @P1 STG.E.U8 desc[UR10][R228.64], R0 ;  /* 0x00000000e4001986 */ /* 0x0101e2000c10110a */
[----:B------:R-:W-:-:S02]  /*f14f0*/  LOP3.LUT P5, RZ, R244, 0x10000000, RZ, 0xc0, !PT ;  /* 0x10000000f4ff7812 */ /* 0x000fc400078ac0ff */
[----:B0-----:R-:W-:-:S05]  /*f1500*/  PRMT R0, R247, 0x7770, RZ ;  /* 0x00007770f7007816 */ /* 0x001fca00000000ff */
[----:B------:R0:W-:Y:S02]  /*f1510*/  @P2 STG.E.U8 desc[UR10][R4.64], R0 ;  /* 0x0000000004002986 */ /* 0x0001e4000c10110a */
[----:B0-----:R-:W-:-:S05]  /*f1520*/  PRMT R0, R247, 0x7771, RZ ;  /* 0x00007771f7007816 */ /* 0x001fca00000000ff */
[----:B------:R0:W-:Y:S02]  /*f1530*/  @P3 STG.E.U8 desc[UR10][R226.64], R0 ;  /* 0x00000000e2003986 */ /* 0x0001e4000c10110a */
[----:B0-----:R-:W-:-:S05]  /*f1540*/  PRMT R0, R247, 0x7772, RZ ;  /* 0x00007772f7007816 */ /* 0x001fca00000000ff */
[----:B------:R0:W-:Y:S02]  /*f1550*/  @P4 STG.E.U8 desc[UR10][R18.64], R0 ;  /* 0x0000000012004986 */ /* 0x0001e4000c10110a */
[----:B0-----:R-:W-:Y:S02]  /*f1560*/  PRMT R0, R247, 0x7773, RZ ;  /* 0x00007773f7007816 */ /* 0x001fe400000000ff */
[----:B------:R-:W4:Y:S04]  /*f1570*/  LDL.LU R247, [R1+0x5204] ;  /* 0x0052040001f77983 */ /* 0x000f280000300800 */
[----:B--2---:R0:W-:Y:S04]  /*f1580*/  @P5 STG.E.U8 desc[UR10][R16.64], R0 ;  /* 0x0000000010005986 */ /* 0x0041e8000c10110a */
[----:B0-----:R-:W2:Y:S04]  /*f1590*/  LDL.LU.64 R16, [R1+0x40f0] ;  /* 0x0040f00001107983 */ /* 0x001ea80000300a00 */
[----:B------:R-:W3:Y:S04]  /*f15a0*/  LDL.LU.64 R230, [R1+0x40f8] ;  /* 0x0040f80001e67983 */ /* 0x000ee80000300a00 */
[----:B------:R-:W4:Y:S04]  /*f15b0*/  LDL.LU.64 R228, [R1+0x4100] ;  /* 0x0041000001e47983 */ /* 0x000f280000300a00 */
[----:B------:R-:W4:Y:S04]  /*f15c0*/  LDL.LU.64 R4, [R1+0x4108] ;  /* 0x0041080001047983 */ /* 0x000f280000300a00 */
[----:B------:R-:W4:Y:S01]  /*f15d0*/  LDL.LU.64 R226, [R1+0x4110] ;  /* 0x0041100001e27983 */ /* 0x000f220000300a00 */
[----:B------:R-:W-:-:S03]  /*f15e0*/  LOP3.LUT P2, RZ, R244, 0x20000000, RZ, 0xc0, !PT ;  /* 0x20000000f4ff7812 */ /* 0x000fc6000784c0ff */
[----:B------:R-:W4:Y:S01]  /*f15f0*/  LDL.LU.64 R18, [R1+0x4118] ;  /* 0x0041180001127983 */ /* 0x000f220000300a00 */
[----:B------:R-:W-:Y:S02]  /*f1600*/  PRMT R0, R248, 0x7770, RZ ;  /* 0x00007770f8007816 */ /* 0x000fe400000000ff */
[----:B------:R-:W-:Y:S02]  /*f1610*/  LOP3.LUT R218, R218, 0x7fffffff, RZ, 0xc0, !PT ;  /* 0x7fffffffdada7812 */ /* 0x000fe400078ec0ff */
[----:B------:R-:W-:Y:S02]  /*f1620*/  LOP3.LUT R217, R217, 0xfffffffe, RZ, 0xc0, !PT ;  /* 0xfffffffed9d97812 */ /* 0x000fe400078ec0ff */
        /* <DEDUP_REMOVED lines=8> */
[----:B------:R-:W-:Y:S01]  /*f16b0*/  LOP3.LUT R217, R217, 0xfffffffb, RZ, 0xc0, !PT ;  /* 0xfffffffbd9d97812 */ /* 0x000fe200078ec0ff */
[----:B--2---:R0:W-:Y:S04]  /*f16c0*/  @P2 STG.E.U8 desc[UR10][R16.64], R0 ;  /* 0x0000000010002986 */ /* 0x0041e8000c10110a */
[----:B0-----:R-:W2:Y:S04]  /*f16d0*/  LDL.LU.64 R16, [R1+0x4120] ;  /* 0x0041200001107983 */ /* 0x001ea80000300a00 */
[----:B------:R-:W2:Y:S02]  /*f16e0*/  LDL.LU.64 R238, [R1+0x4128] ;  /* 0x0041280001ee7983 */ /* 0x000ea40000300a00 */
        /* <DEDUP_REMOVED lines=13> */
[----:B------:R-:W-:Y:S02]  /*f17c0*/  LOP3.LUT P6, RZ, R245, 0x8, RZ, 0xc0, !PT ;  /* 0x00000008f5ff7812 */ /* 0x000fe400078cc0ff */
[----:B------:R-:W-:Y:S01]  /*f17d0*/  LOP3.LUT R217, R217, 0xffffffdf, RZ, 0xc0, !PT ;  /* 0xffffffdfd9d97812 */ /* 0x000fe200078ec0ff */
[----:B---3--:R0:W-:Y:S01]  /*f17e0*/  @P3 STG.E.U8 desc[UR10][R230.64], R0 ;  /* 0x00000000e6003986 */ /* 0x0081e2000c10110a */
[----:B------:R-:W-:-:S09]  /*f17f0*/  LOP3.LUT P5, RZ, R245, 0x1, RZ, 0xc0, !PT ;  /* 0x00000001f5ff7812 */ /* 0x000fd200078ac0ff */
[----:B------:R-:W-:Y:S02]  /*f1800*/  @P6 LOP3.LUT R217, R217, 0x20, RZ, 0xfc, !PT ;  /* 0x00000020d9d96812 */ /* 0x000fe400078efcff */
[----:B0-----:R-:W-:Y:S02]  /*f1810*/  PRMT R0, R248, 0x7772, RZ ;  /* 0x00007772f8007816 */ /* 0x001fe400000000ff */
[----:B------:R-:W-:-:S03]  /*f1820*/  LOP3.LUT P6, RZ, R245, 0x4, RZ, 0xc0, !PT ;  /* 0x00000004f5ff7812 */ /* 0x000fc600078cc0ff */
[----:B----4-:R0:W-:Y:S01]  /*f1830*/  @P4 STG.E.U8 desc[UR10][R228.64], R0 ;  /* 0x00000000e4004986 */ /* 0x0101e2000c10110a */
[----:B------:R-:W-:Y:S02]  /*f1840*/  LOP3.LUT R217, R217, 0xffffffbf, RZ, 0xc0, !PT ;  /* 0xffffffbfd9d97812 */ /* 0x000fe400078ec0ff */
[----:B0-----:R-:W-:Y:S02]  /*f1850*/  PRMT R0, R248, 0x7773, RZ ;  /* 0x00007773f8007816 */ /* 0x001fe400000000ff */
[----:B------:R-:W3:Y:S04]  /*f1860*/  LDL.LU R248, [R1+0x5200] ;  /* 0x0052000001f87983 */ /* 0x000ee80000300800 */
[----:B------:R-:W4:Y:S01]  /*f1870*/  LDL.LU.64 R232, [R1+0x4148] ;  /* 0x0041480001e87983 */ /* 0x000f220000300a00 */
[----:B------:R-:W-:-:S02]  /*f1880*/  @P6 LOP3.LUT R217, R217, 0x40, RZ, 0xfc, !PT ;  /* 0x00000040d9d96812 */ /* 0x000fc400078efcff */
[----:B------:R-:W-:Y:S01]  /*f1890*/  LOP3.LUT P6, RZ, R245, 0x2, RZ, 0xc0, !PT ;  /* 0x00000002f5ff7812 */ /* 0x000fe200078cc0ff */
[----:B------:R-:W3:Y:S04]  /*f18a0*/  LDL.LU.64 R6, [R1+0x4150] ;  /* 0x0041500001067983 */ /* 0x000ee80000300a00 */
[----:B------:R0:W-:Y:S04]  /*f18b0*/  @P5 STG.E.U8 desc[UR10][R4.64], R0 ;  /* 0x0000000004005986 */ /* 0x0001e8000c10110a */
[----:B------:R-:W3:Y:S04]  /*f18c0*/  LDL.LU.64 R230, [R1+0x4158] ;  /* 0x0041580001e67983 */ /* 0x000ee80000300a00 */
[----:B------:R-:W3:Y:S01]  /*f18d0*/  LDL.LU.64 R228, [R1+0x4160] ;  /* 0x0041600001e47983 */ /* 0x000ee20000300a00 */
[----:B0-----:R-:W-:-:S03]  /*f18e0*/  PRMT R0, R2, 0x7770, RZ ;  /* 0x0000777002007816 */ /* 0x001fc600000000ff */
[----:B------:R-:W3:Y:S04]  /*f18f0*/  LDL.LU.64 R4, [R1+0x4168] ;  /* 0x0041680001047983 */ /* 0x000ee80000300a00 */
[----:B------:R0:W-:Y:S01]  /*f1900*/  @P6 STG.E.U8 desc[UR10][R226.64], R0 ;  /* 0x00000000e2006986 */ /* 0x0001e2000c10110a */
[C---:B------:R-:W-:Y:S02]  /*f1910*/  LOP3.LUT P6, RZ, R217.reuse, 0x40, RZ, 0xc0, !PT ;  /* 0x00000040d9ff7812 */ /* 0x040fe400078cc0ff */
[----:B0-----:R-:W-:Y:S01]  /*f1920*/  PRMT R0, R2, 0x7771, RZ ;  /* 0x0000777102007816 */ /* 0x001fe200000000ff */
[----:B------:R-:W3:Y:S10]  /*f1930*/  LDL.LU.64 R226, [R1+0x4170] ;  /* 0x0041700001e27983 */ /* 0x000ef40000300a00 */
[----:B------:R0:W-:Y:S01]  /*f1940*/  @P6 STG.E.U8 desc[UR10][R18.64], R0 ;  /* 0x0000000012006986 */ /* 0x0001e2000c10110a */
[----:B------:R-:W-:-:S03]  /*f1950*/  LOP3.LUT P6, RZ, R217, 0x20, RZ, 0xc0, !PT ;  /* 0x00000020d9ff7812 */ /* 0x000fc600078cc0ff */
[----:B0-----:R-:W3:Y:S01]  /*f1960*/  LDL.LU.64 R18, [R1+0x4178] ;  /* 0x0041780001127983 */ /* 0x001ee20000300a00 */
[----:B------:R-:W-:-:S09]  /*f1970*/  PRMT R0, R2, 0x7772, RZ ;  /* 0x0000777202007816 */ /* 0x000fd200000000ff */
[----:B--2---:R0:W-:Y:S04]  /*f1980*/  @P6 STG.E.U8 desc[UR10][R16.64], R0 ;  /* 0x0000000010006986 */ /* 0x0041e8000c10110a */
[----:B0-----:R-:W2:Y:S01]  /*f1990*/  LDL.LU.64 R16, [R1+0x4180] ;  /* 0x0041800001107983 */ /* 0x001ea20000300a00 */
[----:B------:R-:W-:Y:S02]  /*f19a0*/  LOP3.LUT P6, RZ, R217, 0x10, RZ, 0xc0, !PT ;  /* 0x00000010d9ff7812 */ /* 0x000fe400078cc0ff */
[----:B------:R-:W-:Y:S02]  /*f19b0*/  PRMT R0, R2, 0x7773, RZ ;  /* 0x0000777302007816 */ /* 0x000fe400000000ff */
[----:B------:R-:W-:Y:S01]  /*f19c0*/  LOP3.LUT P0, RZ, R245, 0x400, RZ, 0xc0, !PT ;  /* 0x00000400f5ff7812 */ /* 0x000fe2000780c0ff */
[----:B------:R-:W2:Y:S08]  /*f19d0*/  LDL.LU R2, [R1+0x51fc] ;  /* 0x0051fc0001027983 */ /* 0x000eb00000300800 */
        /* <DEDUP_REMOVED lines=14> */
[----:B----4-:R0:W-:Y:S01]  /*f1ac0*/  @P6 STG.E.U8 desc[UR10][R232.64], R0 ;  /* 0x00000000e8006986 */ /* 0x0101e2000c10110a */
[----:B------:R-:W-:-:S02]  /*f1ad0*/  LOP3.LUT P6, RZ, R218, 0x80000000, RZ, 0xc0, !PT ;  /* 0x80000000daff7812 */ /* 0x000fc400078cc0ff */
[----:B0-----:R-:W-:-:S11]  /*f1ae0*/  PRMT R0, R8, 0x7770, RZ ;  /* 0x0000777008007816 */ /* 0x001fd600000000ff */
[----:B---3--:R0:W-:Y:S01]  /*f1af0*/  @P6 STG.E.U8 desc[UR10][R6.64], R0 ;  /* 0x0000000006006986 */ /* 0x0081e2000c10110a */
[----:B------:R-:W-:Y:S02]  /*f1b00*/  LOP3.LUT P2, RZ, R245, 0x1000, RZ, 0xc0, !PT ;  /* 0x00001000f5ff7812 */ /* 0x000fe4000784c0ff */
[----:B0-----:R-:W-:-:S05]  /*f1b10*/  PRMT R0, R8, 0x7771, RZ ;  /* 0x0000777108007816 */ /* 0x001fca00000000ff */
[----:B------:R0:W-:Y:S01]  /*f1b20*/  @P0 STG.E.U8 desc[UR10][R230.64], R0 ;  /* 0x00000000e6000986 */ /* 0x0001e2000c10110a */
[----:B------:R-:W-:Y:S02]  /*f1b30*/  LOP3.LUT P3, RZ, R245, 0x2000, RZ, 0xc0, !PT ;  /* 0x00002000f5ff7812 */ /* 0x000fe4000786c0ff */
[----:B0-----:R-:W-:-:S05]  /*f1b40*/  PRMT R0, R8, 0x7772, RZ ;  /* 0x0000777208007816 */ /* 0x001fca00000000ff */
[----:B------:R0:W-:Y:S01]  /*f1b50*/  @P1 STG.E.U8 desc[UR10][R228.64], R0 ;  /* 0x00000000e4001986 */ /* 0x0001e2000c10110a */
[C---:B------:R-:W-:Y:S02]  /*f1b60*/  LOP3.LUT P4, RZ, R245.reuse, 0x4000, RZ, 0xc0, !PT ;  /* 0x00004000f5ff7812 */ /* 0x040fe4000788c0ff */
[----:B0-----:R-:W-:Y:S02]  /*f1b70*/  PRMT R0, R8, 0x7773, RZ ;  /* 0x0000777308007816 */ /* 0x001fe400000000ff */
[----:B------:R-:W-:Y:S01]  /*f1b80*/  LOP3.LUT P5, RZ, R245, 0x8000, RZ, 0xc0, !PT ;  /* 0x00008000f5ff7812 */ /* 0x000fe200078ac0ff */
[----:B------:R-:W3:Y:S04]  /*f1b90*/  LDL.LU R8, [R1+0x51f4] ;  /* 0x0051f40001087983 */ /* 0x000ee80000300800 */
        /* <DEDUP_REMOVED lines=11> */
[----:B------:R-:W3:Y:S01]  /*f1c50*/  LDL.LU.64 R226, [R1+0x41a8] ;  /* 0x0041a80001e27983 */ /* 0x000ee20000300a00 */
[----:B------:R-:W-:-:S03]  /*f1c60*/  LOP3.LUT P2, RZ, R245, 0x10000, RZ, 0xc0, !PT ;  /* 0x00010000f5ff7812 */ /* 0x000fc6000784c0ff */
[----:B------:R-:W3:Y:S01]  /*f1c70*/  LDL.LU.64 R18, [R1+0x41b0] ;  /* 0x0041b00001127983 */ /* 0x000ee20000300a00 */
[----:B------:R-:W-:-:S03]  /*f1c80*/  PRMT R0, R13, 0x7773, RZ ;  /* 0x000077730d007816 */ /* 0x000fc600000000ff */
[----:B------:R-:W3:Y:S01]  /*f1c90*/  LDL.LU R13, [R1+0x51f0] ;  /* 0x0051f000010d7983 */ /* 0x000ee20000300800 */
        /* <DEDUP_REMOVED lines=16> */
[----:B------:R-:W2:Y:S04]  /*f1da0*/  LDL.LU.64 R238, [R1+0x41c0] ;  /* 0x0041c00001ee7983 */ /* 0x000ea80000300a00 */
[----:B------:R-:W2:Y:S01]  /*f1db0*/  LDL.LU.64 R236, [R1+0x41c8] ;  /* 0x0041c80001ec7983 */ /* 0x000ea20000300a00 */
        /* <DEDUP_REMOVED lines=8> */
[----:B------:R-:W-:Y:S01]  /*f1e40*/  @P6 LOP3.LUT R218, R218, 0x10000000, RZ, 0xfc, !PT ;  /* 0x10000000dada6812 */ /* 0x000fe200078efcff */
[----:B------:R-:W2:Y:S01]  /*f1e50*/  LDL.LU.64 R6, [R1+0x41e8] ;  /* 0x0041e80001067983 */ /* 0x000ea20000300a00 */
        /* <DEDUP_REMOVED lines=12> */
[----:B0-----:R-:W-:-:S05]  /*f1f20*/  PRMT R0, R249, 0x7772, RZ ;  /* 0x00007772f9007816 */ /* 0x001fca00000000ff */
[----:B------:R0:W-:Y:S02]  /*f1f30*/  @P5 STG.E.U8 desc[UR10][R4.64], R0 ;  /* 0x0000000004005986 */ /* 0x0001e4000c10110a */
[----:B0-----:R-:W-:Y:S02]  /*f1f40*/  PRMT R0, R249, 0x7773, RZ ;  /* 0x00007773f9007816 */ /* 0x001fe400000000ff */
[----:B------:R-:W3:Y:S04]  /*f1f50*/  LDL.LU R249, [R1+0x51ec] ;  /* 0x0051ec0001f97983 */ /* 0x000ee80000300800 */
[----:B------:R-:W4:Y:S04]  /*f1f60*/  LDL.LU.64 R230, [R1+0x41f0] ;  /* 0x0041f00001e67983 */ /* 0x000f280000300a00 */
[----:B------:R0:W-:Y:S01]  /*f1f70*/  @P6 STG.E.U8 desc[UR10][R226.64], R0 ;  /* 0x00000000e2006986 */ /* 0x0001e2000c10110a */
[----:B------:R-:W-:-:S03]  /*f1f80*/  LOP3.LUT P6, RZ, R218, 0x40000000, RZ, 0xc0, !PT ;  /* 0x40000000daff7812 */ /* 0x000fc600078cc0ff */
[----:B------:R-:W3:Y:S04]  /*f1f90*/  LDL.LU.64 R228, [R1+0x41f8] ;  /* 0x0041f80001e47983 */ /* 0x000ee80000300a00 */
[----:B------:R-:W3:Y:S01]  /*f1fa0*/  LDL.LU.64 R4, [R1+0x4200] ;  /* 0x0042000001047983 */ /* 0x000ee20000300a00 */
[----:B0-----:R-:W-:-:S03]  /*f1fb0*/  PRMT R0, R250, 0x7770, RZ ;  /* 0x00007770fa007816 */ /* 0x001fc600000000ff */
[----:B------:R-:W3:Y:S04]  /*f1fc0*/  LDL.LU.64 R226, [R1+0x4208] ;  /* 0x0042080001e27983 */ /* 0x000ee80000300a00 */
        /* <DEDUP_REMOVED lines=8> */
[----:B------:R0:W-:Y:S01]  /*f2050*/  @P6 STG.E.U8 desc[UR10][R238.64], R0 ;  /* 0x00000000ee006986 */ /* 0x0001e2000c10110a */
[----:B------:R-:W-:Y:S02]  /*f2060*/  LOP3.LUT P6, RZ, R218, 0x8000000, RZ, 0xc0, !PT ;  /* 0x08000000daff7812 */ /* 0x000fe400078cc0ff */
[----:B0-----:R-:W-:Y:S02]  /*f2070*/  PRMT R0, R250, 0x7773, RZ ;  /* 0x00007773fa007816 */ /* 0x001fe400000000ff */
        /* <DEDUP_REMOVED lines=14> */
[----:B0-----:R-:W-:Y:S02]  /*f2160*/  PRMT R0, R251, 0x7773, RZ ;  /* 0x00007773fb007816 */ /* 0x001fe400000000ff */
[----:B------:R-:W-:Y:S01]  /*f2170*/  LOP3.LUT P2, RZ, R245, 0x80000000, RZ, 0xc0, !PT ;  /* 0x80000000f5ff7812 */ /* 0x000fe2000784c0ff */
[----:B------:R-:W2:Y:S06]  /*f2180*/  LDL.LU R251, [R1+0x51e4] ;  /* 0x0051e40001fb7983 */ /* 0x000eac0000300800 */
[----:B------:R0:W-:Y:S01]  /*f2190*/  @P6 STG.E.U8 desc[UR10][R6.64], R0 ;  /* 0x0000000006006986 */ /* 0x0001e2000c10110a */
[----:B------:R-:W-:-:S02]  /*f21a0*/  LOP3.LUT P3, RZ, R246, 0x1, RZ, 0xc0, !PT ;  /* 0x00000001f6ff7812 */ /* 0x000fc4000786c0ff */
[----:B0-----:R-:W-:-:S05]  /*f21b0*/  PRMT R0, R252, 0x7770, RZ ;  /* 0x00007770fc007816 */ /* 0x001fca00000000ff */
[----:B----4-:R0:W-:Y:S01]  /*f21c0*/  @P0 STG.E.U8 desc[UR10][R230.64], R0 ;  /* 0x00000000e6000986 */ /* 0x0101e2000c10110a */
[----:B------:R-:W-:Y:S02]  /*f21d0*/  LOP3.LUT P4, RZ, R246, 0x2, RZ, 0xc0, !PT ;  /* 0x00000002f6ff7812 */ /* 0x000fe4000788c0ff */
[----:B0-----:R-:W-:-:S05]  /*f21e0*/  PRMT R0, R252, 0x7771, RZ ;  /* 0x00007771fc007816 */ /* 0x001fca00000000ff */
[----:B---3--:R0:W-:Y:S01]  /*f21f0*/  @P1 STG.E.U8 desc[UR10][R228.64], R0 ;  /* 0x00000000e4001986 */ /* 0x0081e2000c10110a */
[----:B------:R-:W-:Y:S02]  /*f2200*/  LOP3.LUT P5, RZ, R246, 0x4, RZ, 0xc0, !PT ;  /* 0x00000004f6ff7812 */ /* 0x000fe400078ac0ff */
[----:B0-----:R-:W-:-:S05]  /*f2210*/  PRMT R0, R252, 0x7772, RZ ;  /* 0x00007772fc007816 */ /* 0x001fca00000000ff */
[----:B------:R0:W-:Y:S02]  /*f2220*/  @P2 STG.E.U8 desc[UR10][R4.64], R0 ;  /* 0x0000000004002986 */ /* 0x0001e4000c10110a */
        /* <DEDUP_REMOVED lines=33> */
[----:B------:R-:W2:Y:S01]  /*f2440*/  LDL.LU.64 R238, [R1+0x4258] ;  /* 0x0042580001ee7983 */ /* 0x000ea20000300a00 */
[----:B------:R-:W-:-:S03]  /*f2450*/  @P6 LOP3.LUT R218, R218, 0x80000, RZ, 0xfc, !PT ;  /* 0x00080000dada6812 */ /* 0x000fc600078efcff */
[----:B------:R-:W2:Y:S01]  /*f2460*/  LDL.LU.64 R236, [R1+0x4260] ;  /* 0x0042600001ec7983 */ /* 0x000ea20000300a00 */
[----:B------:R-:W-:Y:S02]  /*f2470*/  LOP3.LUT P6, RZ, R246, 0x400, RZ, 0xc0, !PT ;  /* 0x00000400f6ff7812 */ /* 0x000fe400078cc0ff */
[----:B------:R-:W-:Y:S01]  /*f2480*/  LOP3.LUT R218, R218, 0xffefffff, RZ, 0xc0, !PT ;  /* 0xffefffffdada7812 */ /* 0x000fe200078ec0ff */
[----:B------:R-:W2:Y:S01]  /*f2490*/  LDL.LU.64 R234, [R1+0x4268] ;  /* 0x0042680001ea7983 */ /* 0x000ea20000300a00 */
[----:B------:R-:W-:-:S03]  /*f24a0*/  LOP3.LUT P3, RZ, R246, 0x10, RZ, 0xc0, !PT ;  /* 0x00000010f6ff7812 */ /* 0x000fc6000786c0ff */
[----:B------:R-:W2:Y:S01]  /*f24b0*/  LDL.LU.64 R20, [R1+0x4270] ;  /* 0x0042700001147983 */ /* 0x000ea20000300a00 */
[C---:B------:R-:W-:Y:S02]  /*f24c0*/  LOP3.LUT P4, RZ, R246.reuse, 0x20, RZ, 0xc0, !PT ;  /* 0x00000020f6ff7812 */ /* 0x040fe4000788c0ff */
[----:B------:R-:W-:Y:S01]  /*f24d0*/  LOP3.LUT P5, RZ, R246, 0x40, RZ, 0xc0, !PT ;  /* 0x00000040f6ff7812 */ /* 0x000fe200078ac0ff */
[----:B------:R-:W2:Y:S02]  /*f24e0*/  LDL.LU.64 R232, [R1+0x4278] ;  /* 0x0042780001e87983 */ /* 0x000ea40000300a00 */
[----:B------:R-:W-:Y:S02]  /*f24f0*/  @P6 LOP3.LUT R218, R218, 0x100000, RZ, 0xfc, !PT ;  /* 0x00100000dada6812 */ /* 0x000fe400078efcff */
[----:B------:R-:W-:Y:S01]  /*f2500*/  LOP3.LUT P6, RZ, R246, 0x200, RZ, 0xc0, !PT ;  /* 0x00000200f6ff7812 */ /* 0x000fe200078cc0ff */
[----:B------:R-:W2:Y:S01]  /*f2510*/  LDL.LU.64 R6, [R1+0x4280] ;  /* 0x0042800001067983 */ /* 0x000ea20000300a00 */
[----:B------:R-:W-:-:S11]  /*f2520*/  LOP3.LUT R218, R218, 0xffdfffff, RZ, 0xc0, !PT ;  /* 0xffdfffffdada7812 */ /* 0x000fd600078ec0ff */
[----:B------:R-:W-:Y:S02]  /*f2530*/  @P6 LOP3.LUT R218, R218, 0x200000, RZ, 0xfc, !PT ;  /* 0x00200000dada6812 */ /* 0x000fe400078efcff */
[----:B------:R-:W-:Y:S01]  /*f2540*/  LOP3.LUT P6, RZ, R246, 0x100, RZ, 0xc0, !PT ;  /* 0x00000100f6ff7812 */ /* 0x000fe200078cc0ff */
[----:B----4-:R0:W-:Y:S01]  /*f2550*/  @P3 STG.E.U8 desc[UR10][R230.64], R0 ;  /* 0x00000000e6003986 */ /* 0x0101e2000c10110a */
[----:B------:R-:W-:Y:S02]  /*f2560*/  LOP3.LUT R218, R218, 0xffbfffff, RZ, 0xc0, !PT ;  /* 0xffbfffffdada7812 */ /* 0x000fe400078ec0ff */
[----:B0-----:R-:W-:Y:S01]  /*f2570*/  PRMT R0, R11, 0x7770, RZ ;  /* 0x000077700b007816 */ /* 0x001fe200000000ff */
[----:B------:R-:W4:Y:S08]  /*f2580*/  LDL.LU.64 R230, [R1+0x4288] ;  /* 0x0042880001e67983 */ /* 0x000f300000300a00 */
[----:B------:R-:W-:-:S02]  /*f2590*/  @P6 LOP3.LUT R218, R218, 0x400000, RZ, 0xfc, !PT ;  /* 0x00400000dada6812 */ /* 0x000fc400078efcff */
[----:B------:R-:W-:Y:S01]  /*f25a0*/  LOP3.LUT P6, RZ, R246, 0x80, RZ, 0xc0, !PT ;  /* 0x00000080f6ff7812 */ /* 0x000fe200078cc0ff */
[----:B---3--:R0:W-:Y:S02]  /*f25b0*/  @P4 STG.E.U8 desc[UR10][R228.64], R0 ;  /* 0x00000000e4004986 */ /* 0x0081e4000c10110a */
[C---:B0-----:R-:W-:Y:S02]  /*f25c0*/  PRMT R0, R11.reuse, 0x7771, RZ ;  /* 0x000077710b007816 */ /* 0x041fe400000000ff */
[----:B------:R-:W3:Y:S04]  /*f25d0*/  LDL.LU.64 R228, [R1+0x4290] ;  /* 0x0042900001e47983 */ /* 0x000ee80000300a00 */
[----:B------:R0:W-:Y:S02]  /*f25e0*/  @P5 STG.E.U8 desc[UR10][R4.64], R0 ;  /* 0x0000000004005986 */ /* 0x0001e4000c10110a */
[----:B0-----:R-:W-:-:S02]  /*f25f0*/  PRMT R0, R11, 0x7772, RZ ;  /* 0x000077720b007816 */ /* 0x001fc400000000ff */
[----:B------:R-:W3:Y:S04]  /*f2600*/  LDL.LU.64 R4, [R1+0x4298] ;  /* 0x0042980001047983 */ /* 0x000ee80000300a00 */
[----:B------:R0:W-:Y:S01]  /*f2610*/  @P6 STG.E.U8 desc[UR10][R226.64], R0 ;  /* 0x00000000e2006986 */ /* 0x0001e2000c10110a */
[C---:B------:R-:W-:Y:S02]  /*f2620*/  LOP3.LUT P6, RZ, R218.reuse, 0x400000, RZ, 0xc0, !PT ;  /* 0x00400000daff7812 */ /* 0x040fe400078cc0ff */
[----:B0-----:R-:W-:Y:S02]  /*f2630*/  PRMT R0, R11, 0x7773, RZ ;  /* 0x000077730b007816 */ /* 0x001fe400000000ff */
[----:B------:R-:W3:Y:S09]  /*f2640*/  LDL.LU R11, [R1+0x51d8] ;  /* 0x0051d800010b7983 */ /* 0x000ef20000300800 */
[----:B------:R0:W-:Y:S01]  /*f2650*/  @P6 STG.E.U8 desc[UR10][R18.64], R0 ;  /* 0x0000000012006986 */ /* 0x0001e2000c10110a */
[----:B------:R-:W-:-:S03]  /*f2660*/  LOP3.LUT P6, RZ, R218, 0x200000, RZ, 0xc0, !PT ;  /* 0x00200000daff7812 */ /* 0x000fc600078cc0ff */
[----:B------:R-:W3:Y:S01]  /*f2670*/  LDL.LU.64 R226, [R1+0x42a0] ;  /* 0x0042a00001e27983 */ /* 0x000ee20000300a00 */
[----:B0-----:R-:W-:-:S03]  /*f2680*/  PRMT R0, R10, 0x7770, RZ ;  /* 0x000077700a007816 */ /* 0x001fc600000000ff */
[----:B------:R-:W3:Y:S06]  /*f2690*/  LDL.LU.64 R18, [R1+0x42a8] ;  /* 0x0042a80001127983 */ /* 0x000eec0000300a00 */
        /* <DEDUP_REMOVED lines=23> */
[C---:B------:R-:W-:Y:S02]  /*f2810*/  LOP3.LUT P2, RZ, R246.reuse, 0x40000, RZ, 0xc0, !PT ;  /* 0x00040000f6ff7812 */ /* 0x040fe4000784c0ff */
[----:B0-----:R-:W-:Y:S02]  /*f2820*/  PRMT R0, R9, 0x7773, RZ ;  /* 0x0000777309007816 */ /* 0x001fe400000000ff */
[C---:B------:R-:W-:Y:S01]  /*f2830*/  LOP3.LUT P3, RZ, R246.reuse, 0x80000, RZ, 0xc0, !PT ;  /* 0x00080000f6ff7812 */ /* 0x040fe2000786c0ff */
[----:B------:R-:W2:Y:S04]  /*f2840*/  LDL.LU R9, [R1+0x51d0] ;  /* 0x0051d00001097983 */ /* 0x000ea80000300800 */
[----:B----4-:R0:W-:Y:S01]  /*f2850*/  @P0 STG.E.U8 desc[UR10][R230.64], R0 ;  /* 0x00000000e6000986 */ /* 0x0101e2000c10110a */
[----:B------:R-:W-:-:S02]  /*f2860*/  LOP3.LUT P4, RZ, R246, 0x100000, RZ, 0xc0, !PT ;  /* 0x00100000f6ff7812 */ /* 0x000fc4000788c0ff */
[----:B0-----:R-:W-:-:S05]  /*f2870*/  PRMT R0, R24, 0x7770, RZ ;  /* 0x0000777018007816 */ /* 0x001fca00000000ff */
[----:B---3--:R0:W-:Y:S01]  /*f2880*/  @P1 STG.E.U8 desc[UR10][R228.64], R0 ;  /* 0x00000000e4001986 */ /* 0x0081e2000c10110a */
[----:B------:R-:W-:Y:S02]  /*f2890*/  LOP3.LUT P5, RZ, R246, 0x200000, RZ, 0xc0, !PT ;  /* 0x00200000f6ff7812 */ /* 0x000fe400078ac0ff */
[----:B0-----:R-:W-:-:S05]  /*f28a0*/  PRMT R0, R24, 0x7771, RZ ;  /* 0x0000777118007816 */ /* 0x001fca00000000ff */
[----:B------:R0:W-:Y:S02]  /*f28b0*/  @P2 STG.E.U8 desc[UR10][R4.64], R0 ;  /* 0x0000000004002986 */ /* 0x0001e4000c10110a */
[C---:B0-----:R-:W-:Y:S02]  /*f28c0*/  PRMT R0, R24.reuse, 0x7772, RZ ;  /* 0x0000777218007816 */ /* 0x041fe400000000ff */
[----:B------:R-:W-:-:S03]  /*f28d0*/  PRMT R24, R24, 0x7773, RZ ;  /* 0x0000777318187816 */ /* 0x000fc600000000ff */
[----:B------:R0:W-:Y:S04]  /*f28e0*/  @P3 STG.E.U8 desc[UR10][R226.64], R0 ;  /* 0x00000000e2003986 */ /* 0x0001e8000c10110a */
[----:B------:R-:W-:Y:S01]  /*f28f0*/  @P4 STG.E.U8 desc[UR10][R18.64], R24 ;  /* 0x0000001812004986 */ /* 0x000fe2000c10110a */
[----:B0-----:R-:W-:-:S05]  /*f2900*/  PRMT R0, R28, 0x7770, RZ ;  /* 0x000077701c007816 */ /* 0x001fca00000000ff */
        /* <DEDUP_REMOVED lines=31> */
[----:B------:R-:W-:-:S03]  /*f2b00*/  LOP3.LUT P3, RZ, R246, 0x800000, RZ, 0xc0, !PT ;  /* 0x00800000f6ff7812 */ /* 0x000fc6000786c0ff */
[----:B------:R-:W2:Y:S04]  /*f2b10*/  LDL.LU.64 R20, [R1+0x4308] ;  /* 0x0043080001147983 */ /* 0x000ea80000300a00 */
[----:B------:R-:W-:Y:S01]  /*f2b20*/  @P6 LOP3.LUT R218, R218, 0x1000, RZ, 0xfc, !PT ;  /* 0x00001000dada6812 */ /* 0x000fe200078efcff */
[----:B------:R-:W2:Y:S01]  /*f2b30*/  LDL.LU.64 R232, [R1+0x4310] ;  /* 0x0043100001e87983 */ /* 0x000ea20000300a00 */
[----:B------:R-:W-:Y:S02]  /*f2b40*/  LOP3.LUT P6, RZ, R246, 0x10000000, RZ, 0xc0, !PT ;  /* 0x10000000f6ff7812 */ /* 0x000fe400078cc0ff */
[----:B------:R-:W-:Y:S01]  /*f2b50*/  LOP3.LUT R218, R218, 0xffffdfff, RZ, 0xc0, !PT ;  /* 0xffffdfffdada7812 */ /* 0x000fe200078ec0ff */
[----:B------:R-:W2:Y:S01]  /*f2b60*/  LDL.LU.64 R6, [R1+0x4318] ;  /* 0x0043180001067983 */ /* 0x000ea20000300a00 */
[----:B------:R-:W-:-:S09]  /*f2b70*/  LOP3.LUT P4, RZ, R246, 0x1000000, RZ, 0xc0, !PT ;  /* 0x01000000f6ff7812 */ /* 0x000fd2000788c0ff */
[----:B------:R-:W-:Y:S02]  /*f2b80*/  @P6 LOP3.LUT R218, R218, 0x2000, RZ, 0xfc, !PT ;  /* 0x00002000dada6812 */ /* 0x000fe400078efcff */
[C---:B------:R-:W-:Y:S02]  /*f2b90*/  LOP3.LUT P6, RZ, R246.reuse, 0x8000000, RZ, 0xc0, !PT ;  /* 0x08000000f6ff7812 */ /* 0x040fe400078cc0ff */
[----:B------:R-:W-:Y:S02]  /*f2ba0*/  LOP3.LUT P5, RZ, R246, 0x2000000, RZ, 0xc0, !PT ;  /* 0x02000000f6ff7812 */ /* 0x000fe400078ac0ff */
[----:B------:R-:W-:Y:S02]  /*f2bb0*/  LOP3.LUT R218, R218, 0xffffbfff, RZ, 0xc0, !PT ;  /* 0xffffbfffdada7812 */ /* 0x000fe400078ec0ff */
[C---:B------:R-:W-:Y:S02]  /*f2bc0*/  PRMT R0, R28.reuse, 0x7772, RZ ;  /* 0x000077721c007816 */ /* 0x040fe400000000ff */
[----:B------:R-:W-:-:S03]  /*f2bd0*/  PRMT R28, R28, 0x7773, RZ ;  /* 0x000077731c1c7816 */ /* 0x000fc600000000ff */
[----:B---3--:R0:W-:Y:S02]  /*f2be0*/  @P3 STG.E.U8 desc[UR10][R230.64], R0 ;  /* 0x00000000e6003986 */ /* 0x0081e4000c10110a */
[----:B------:R-:W-:Y:S02]  /*f2bf0*/  @P6 LOP3.LUT R218, R218, 0x4000, RZ, 0xfc, !PT ;  /* 0x00004000dada6812 */ /* 0x000fe400078efcff */
[----:B------:R-:W-:Y:S01]  /*f2c00*/  LOP3.LUT P6, RZ, R246, 0x4000000, RZ, 0xc0, !PT ;  /* 0x04000000f6ff7812 */ /* 0x000fe200078cc0ff */
[----:B----4-:R1:W-:Y:S01]  /*f2c10*/  @P4 STG.E.U8 desc[UR10][R228.64], R28 ;  /* 0x0000001ce4004986 */ /* 0x0103e2000c10110a */
[----:B0-----:R-:W-:-:S03]  /*f2c20*/  PRMT R0, R25, 0x7770, RZ ;  /* 0x0000777019007816 */ /* 0x001fc600000000ff */
[----:B------:R-:W3:Y:S04]  /*f2c30*/  LDL.LU.64 R230, [R1+0x4320] ;  /* 0x0043200001e67983 */ /* 0x000ee80000300a00 */
[----:B------:R0:W-:Y:S04]  /*f2c40*/  @P5 STG.E.U8 desc[UR10][R4.64], R0 ;  /* 0x0000000004005986 */ /* 0x0001e8000c10110a */
[----:B-1----:R-:W4:Y:S01]  /*f2c50*/  LDL.LU.64 R228, [R1+0x4328] ;  /* 0x0043280001e47983 */ /* 0x002f220000300a00 */
[----:B0-----:R-:W-:-:S03]  /*f2c60*/  PRMT R0, R25, 0x7771, RZ ;  /* 0x0000777119007816 */ /* 0x001fc600000000ff */
[----:B------:R-:W4:Y:S04]  /*f2c70*/  LDL.LU.64 R4, [R1+0x4330] ;  /* 0x0043300001047983 */ /* 0x000f280000300a00 */
[----:B------:R0:W-:Y:S01]  /*f2c80*/  @P6 STG.E.U8 desc[UR10][R226.64], R0 ;  /* 0x00000000e2006986 */ /* 0x0001e2000c10110a */
[C---:B------:R-:W-:Y:S02]  /*f2c90*/  LOP3.LUT P6, RZ, R218.reuse, 0x4000, RZ, 0xc0, !PT ;  /* 0x00004000daff7812 */ /* 0x040fe400078cc0ff */
[----:B0-----:R-:W-:Y:S01]  /*f2ca0*/  PRMT R0, R25, 0x7772, RZ ;  /* 0x0000777219007816 */ /* 0x001fe200000000ff */
[----:B------:R-:W4:Y:S10]  /*f2cb0*/  LDL.LU.64 R226, [R1+0x4338] ;  /* 0x0043380001e27983 */ /* 0x000f340000300a00 */
[----:B------:R0:W-:Y:S01]  /*f2cc0*/  @P6 STG.E.U8 desc[UR10][R18.64], R0 ;  /* 0x0000000012006986 */ /* 0x0001e2000c10110a */
[----:B------:R-:W-:-:S02]  /*f2cd0*/  LOP3.LUT P6, RZ, R218, 0x2000, RZ, 0xc0, !PT ;  /* 0x00002000daff7812 */ /* 0x000fc400078cc0ff */
[----:B------:R-:W-:Y:S01]  /*f2ce0*/  PRMT R25, R25, 0x7773, RZ ;  /* 0x0000777319197816 */ /* 0x000fe200000000ff */
[----:B0-----:R-:W4:Y:S10]  /*f2cf0*/  LDL.LU.64 R18, [R1+0x4340] ;  /* 0x0043400001127983 */ /* 0x001f340000300a00 */
        /* <DEDUP_REMOVED lines=12> */
[----:B------:R-:W-:-:S11]  /*f2dc0*/  PRMT R29, R29, 0x7773, RZ ;  /* 0x000077731d1d7816 */ /* 0x000fd600000000ff */
[----:B------:R-:W-:Y:S01]  /*f2dd0*/  @P6 STG.E.U8 desc[UR10][R20.64], R29 ;  /* 0x0000001d14006986 */ /* 0x000fe2000c10110a */
[----:B------:R-:W-:Y:S02]  /*f2de0*/  LOP3.LUT P6, RZ, R218, 0x100, RZ, 0xc0, !PT ;  /* 0x00000100daff7812 */ /* 0x000fe400078cc0ff */
[----:B0-----:R-:W-:Y:S02]  /*f2df0*/  PRMT R0, R26, 0x7770, RZ ;  /* 0x000077701a007816 */ /* 0x001fe400000000ff */
[----:B------:R-:W-:-:S09]  /*f2e00*/  LOP3.LUT P0, RZ, R247, 0x8, RZ, 0xc0, !PT ;  /* 0x00000008f7ff7812 */ /* 0x000fd2000780c0ff */
[----:B------:R0:W-:Y:S01]  /*f2e10*/  @P6 STG.E.U8 desc[UR10][R232.64], R0 ;  /* 0x00000000e8006986 */ /* 0x0001e2000c10110a */
[----:B------:R-:W-:Y:S02]  /*f2e20*/  LOP3.LUT P6, RZ, R218, 0x80, RZ, 0xc0, !PT ;  /* 0x00000080daff7812 */ /* 0x000fe400078cc0ff */
[C---:B------:R-:W-:Y:S02]  /*f2e30*/  LOP3.LUT P1, RZ, R247.reuse, 0x10, RZ, 0xc0, !PT ;  /* 0x00000010f7ff7812 */ /* 0x040fe4000782c0ff */
[----:B------:R-:W-:Y:S02]  /*f2e40*/  LOP3.LUT P2, RZ, R247, 0x20, RZ, 0xc0, !PT ;  /* 0x00000020f7ff7812 */ /* 0x000fe4000784c0ff */
[----:B0-----:R-:W-:-:S07]  /*f2e50*/  PRMT R0, R26, 0x7771, RZ ;  /* 0x000077711a007816 */ /* 0x001fce00000000ff */
[----:B------:R0:W-:Y:S01]  /*f2e60*/  @P6 STG.E.U8 desc[UR10][R6.64], R0 ;  /* 0x0000000006006986 */ /* 0x0001e2000c10110a */
[----:B------:R-:W-:Y:S02]  /*f2e70*/  LOP3.LUT P3, RZ, R247, 0x40, RZ, 0xc0, !PT ;  /* 0x00000040f7ff7812 */ /* 0x000fe4000786c0ff */
[C---:B0-----:R-:W-:Y:S02]  /*f2e80*/  PRMT R0, R26.reuse, 0x7772, RZ ;  /* 0x000077721a007816 */ /* 0x041fe400000000ff */
[----:B------:R-:W-:-:S03]  /*f2e90*/  PRMT R26, R26, 0x7773, RZ ;  /* 0x000077731a1a7816 */ /* 0x000fc600000000ff */
[----:B---3--:R0:W-:Y:S01]  /*f2ea0*/  @P0 STG.E.U8 desc[UR10][R230.64], R0 ;  /* 0x00000000e6000986 */ /* 0x0081e2000c10110a */
[C---:B------:R-:W-:Y:S02]  /*f2eb0*/  LOP3.LUT P4, RZ, R247.reuse, 0x80, RZ, 0xc0, !PT ;  /* 0x00000080f7ff7812 */ /* 0x040fe4000788c0ff */
[----:B------:R-:W-:Y:S01]  /*f2ec0*/  LOP3.LUT P5, RZ, R247, 0x100, RZ, 0xc0, !PT ;  /* 0x00000100f7ff7812 */ /* 0x000fe200078ac0ff */
[----:B----4-:R-:W-:Y:S01]  /*f2ed0*/  @P1 STG.E.U8 desc[UR10][R228.64], R26 ;  /* 0x0000001ae4001986 */ /* 0x010fe2000c10110a */
[----:B0-----:R-:W-:-:S05]  /*f2ee0*/  PRMT R0, R30, 0x7770, RZ ;  /* 0x000077701e007816 */ /* 0x001fca00000000ff */
[----:B------:R0:W-:Y:S02]  /*f2ef0*/  @P2 STG.E.U8 desc[UR10][R4.64], R0 ;  /* 0x0000000004002986 */ /* 0x0001e4000c10110a */
[----:B0-----:R-:W-:-:S05]  /*f2f00*/  PRMT R0, R30, 0x7771, RZ ;  /* 0x000077711e007816 */ /* 0x001fca00000000ff */
[----:B------:R0:W-:Y:S02]  /*f2f10*/  @P3 STG.E.U8 desc[UR10][R226.64], R0 ;  /* 0x00000000e2003986 */ /* 0x0001e4000c10110a */
[C---:B0-----:R-:W-:Y:S02]  /*f2f20*/  PRMT R0, R30.reuse, 0x7772, RZ ;  /* 0x000077721e007816 */ /* 0x041fe400000000ff */
[----:B------:R-:W-:-:S03]  /*f2f30*/  PRMT R30, R30, 0x7773, RZ ;  /* 0x000077731e1e7816 */ /* 0x000fc600000000ff */
[----:B------:R-:W-:Y:S04]  /*f2f40*/  @P4 STG.E.U8 desc[UR10][R18.64], R0 ;  /* 0x0000000012004986 */ /* 0x000fe8000c10110a */
        /* <DEDUP_REMOVED lines=27> */
[----:B------:R-:W2:Y:S01]  /*f3100*/  LDL.LU.64 R236, [R1+0x4390] ;  /* 0x0043900001ec7983 */ /* 0x000ea20000300a00 */
[C---:B------:R-:W-:Y:S02]  /*f3110*/  LOP3.LUT P6, RZ, R247.reuse, 0x10000, RZ, 0xc0, !PT ;  /* 0x00010000f7ff7812 */ /* 0x040fe400078cc0ff */
[----:B------:R-:W-:Y:S01]  /*f3120*/  LOP3.LUT R218, R218, 0xffffffef, RZ, 0xc0, !PT ;  /* 0xffffffefdada7812 */ /* 0x000fe200078ec0ff */
[----:B------:R-:W2:Y:S04]  /*f3130*/  LDL.LU.64 R234, [R1+0x4398] ;  /* 0x0043980001ea7983 */ /* 0x000ea80000300a00 */
[----:B------:R-:W2:Y:S01]  /*f3140*/  LDL.LU.64 R20, [R1+0x43a0] ;  /* 0x0043a00001147983 */ /* 0x000ea20000300a00 */
[C---:B------:R-:W-:Y:S02]  /*f3150*/  LOP3.LUT P3, RZ, R247.reuse, 0x400, RZ, 0xc0, !PT ;  /* 0x00000400f7ff7812 */ /* 0x040fe4000786c0ff */
[----:B------:R-:W-:Y:S01]  /*f3160*/  LOP3.LUT P4, RZ, R247, 0x800, RZ, 0xc0, !PT ;  /* 0x00000800f7ff7812 */ /* 0x000fe2000788c0ff */
[----:B------:R-:W2:Y:S02]  /*f3170*/  LDL.LU.64 R232, [R1+0x43a8] ;  /* 0x0043a80001e87983 */ /* 0x000ea40000300a00 */
[----:B------:R-:W-:-:S02]  /*f3180*/  @P6 LOP3.LUT R218, R218, 0x10, RZ, 0xfc, !PT ;  /* 0x00000010dada6812 */ /* 0x000fc400078efcff */
[----:B------:R-:W-:Y:S01]  /*f3190*/  LOP3.LUT P6, RZ, R247, 0x8000, RZ, 0xc0, !PT ;  /* 0x00008000f7ff7812 */ /* 0x000fe200078cc0ff */
[----:B------:R-:W2:Y:S01]  /*f31a0*/  LDL.LU.64 R6, [R1+0x43b0] ;  /* 0x0043b00001067983 */ /* 0x000ea20000300a00 */
[----:B------:R-:W-:-:S11]  /*f31b0*/  LOP3.LUT R218, R218, 0xffffffdf, RZ, 0xc0, !PT ;  /* 0xffffffdfdada7812 */ /* 0x000fd600078ec0ff */
[----:B------:R-:W-:Y:S02]  /*f31c0*/  @P6 LOP3.LUT R218, R218, 0x20, RZ, 0xfc, !PT ;  /* 0x00000020dada6812 */ /* 0x000fe400078efcff */
[----:B------:R-:W-:Y:S02]  /*f31d0*/  LOP3.LUT P6, RZ, R247, 0x4000, RZ, 0xc0, !PT ;  /* 0x00004000f7ff7812 */ /* 0x000fe400078cc0ff */
[----:B------:R-:W-:Y:S02]  /*f31e0*/  LOP3.LUT R218, R218, 0xffffffbf, RZ, 0xc0, !PT ;  /* 0xffffffbfdada7812 */ /* 0x000fe400078ec0ff */
[----:B------:R-:W-:Y:S02]  /*f31f0*/  PRMT R0, R27, 0x7771, RZ ;  /* 0x000077711b007816 */ /* 0x000fe400000000ff */
[----:B------:R-:W-:-:S03]  /*f3200*/  LOP3.LUT P5, RZ, R247, 0x1000, RZ, 0xc0, !PT ;  /* 0x00001000f7ff7812 */ /* 0x000fc600078ac0ff */
[----:B---3--:R0:W-:Y:S04]  /*f3210*/  @P3 STG.E.U8 desc[UR10][R230.64], R0 ;  /* 0x00000000e6003986 */ /* 0x0081e8000c10110a */
[----:B------:R-:W-:Y:S02]  /*f3220*/  @P6 LOP3.LUT R218, R218, 0x40, RZ, 0xfc, !PT ;  /* 0x00000040dada6812 */ /* 0x000fe400078efcff */
[----:B------:R-:W-:Y:S02]  /*f3230*/  LOP3.LUT P6, RZ, R247, 0x2000, RZ, 0xc0, !PT ;  /* 0x00002000f7ff7812 */ /* 0x000fe400078cc0ff */
[C---:B0-----:R-:W-:Y:S01]  /*f3240*/  PRMT R0, R27.reuse, 0x7772, RZ ;  /* 0x000077721b007816 */ /* 0x041fe200000000ff */
[----:B------:R-:W3:Y:S01]  /*f3250*/  LDL.LU.64 R230, [R1+0x43b8] ;  /* 0x0043b80001e67983 */ /* 0x000ee20000300a00 */
[----:B------:R-:W-:-:S03]  /*f3260*/  PRMT R27, R27, 0x7773, RZ ;  /* 0x000077731b1b7816 */ /* 0x000fc600000000ff */
[----:B----4-:R0:W-:Y:S04]  /*f3270*/  @P4 STG.E.U8 desc[UR10][R228.64], R0 ;  /* 0x00000000e4004986 */ /* 0x0101e8000c10110a */
[----:B------:R1:W-:Y:S01]  /*f3280*/  @P5 STG.E.U8 desc[UR10][R4.64], R27 ;  /* 0x0000001b04005986 */ /* 0x0003e2000c10110a */
[----:B0-----:R-:W-:-:S03]  /*f3290*/  PRMT R0, R31, 0x7770, RZ ;  /* 0x000077701f007816 */ /* 0x001fc600000000ff */
[----:B------:R-:W4:Y:S04]  /*f32a0*/  LDL.LU.64 R228, [R1+0x43c0] ;  /* 0x0043c00001e47983 */ /* 0x000f280000300a00 */
[----:B------:R0:W-:Y:S01]  /*f32b0*/  @P6 STG.E.U8 desc[UR10][R226.64], R0 ;  /* 0x00000000e2006986 */ /* 0x0001e2000c10110a */
[----:B------:R-:W-:-:S03]  /*f32c0*/  LOP3.LUT P6, RZ, R218, 0x40, RZ, 0xc0, !PT ;  /* 0x00000040daff7812 */ /* 0x000fc600078cc0ff */
[----:B-1----:R-:W4:Y:S01]  /*f32d0*/  LDL.LU.64 R4, [R1+0x43c8] ;  /* 0x0043c80001047983 */ /* 0x002f220000300a00 */
        /* <DEDUP_REMOVED lines=10> */
[----:B------:R-:W-:-:S09]  /*f3380*/  PRMT R0, R32, 0x7770, RZ ;  /* 0x0000777020007816 */ /* 0x000fd200000000ff */
[----:B------:R-:W-:Y:S01]  /*f3390*/  @P6 STG.E.U8 desc[UR10][R238.64], R31 ;  /* 0x0000001fee006986 */ /* 0x000fe2000c10110a */
[----:B------:R-:W-:-:S13]  /*f33a0*/  LOP3.LUT P6, RZ, R218, 0x8, RZ, 0xc0, !PT ;  /* 0x00000008daff7812 */ /* 0x000fda00078cc0ff */
        /* <DEDUP_REMOVED lines=8> */
[----:B------:R-:W-:Y:S02]  /*f3430*/  PRMT R32, R32, 0x7773, RZ ;  /* 0x0000777320207816 */ /* 0x000fe400000000ff */
[----:B------:R-:W-:-:S09]  /*f3440*/  LOP3.LUT P0, RZ, R247, 0x400000, RZ, 0xc0, !PT ;  /* 0x00400000f7ff7812 */ /* 0x000fd2000780c0ff */
[----:B------:R-:W-:Y:S01]  /*f3450*/  @P6 STG.E.U8 desc[UR10][R232.64], R32 ;  /* 0x00000020e8006986 */ /* 0x000fe2000c10110a */
[----:B------:R-:W-:Y:S02]  /*f3460*/  LOP3.LUT P6, RZ, R219, 0x80000000, RZ, 0xc0, !PT ;  /* 0x80000000dbff7812 */ /* 0x000fe400078cc0ff */
[----:B0-----:R-:W-:Y:S02]  /*f3470*/  PRMT R0, R36, 0x7770, RZ ;  /* 0x0000777024007816 */ /* 0x001fe400000000ff */
[C---:B------:R-:W-:Y:S02]  /*f3480*/  LOP3.LUT P1, RZ, R247.reuse, 0x800000, RZ, 0xc0, !PT ;  /* 0x00800000f7ff7812 */ /* 0x040fe4000782c0ff */
[C---:B------:R-:W-:Y:S02]  /*f3490*/  LOP3.LUT P2, RZ, R247.reuse, 0x1000000, RZ, 0xc0, !PT ;  /* 0x01000000f7ff7812 */ /* 0x040fe4000784c0ff */
[----:B------:R-:W-:-:S05]  /*f34a0*/  LOP3.LUT P3, RZ, R247, 0x2000000, RZ, 0xc0, !PT ;  /* 0x02000000f7ff7812 */ /* 0x000fca000786c0ff */
[----:B------:R0:W-:Y:S01]  /*f34b0*/  @P6 STG.E.U8 desc[UR10][R6.64], R0 ;  /* 0x0000000006006986 */ /* 0x0001e2000c10110a */
[----:B------:R-:W-:Y:S02]  /*f34c0*/  LOP3.LUT P4, RZ, R247, 0x4000000, RZ, 0xc0, !PT ;  /* 0x04000000f7ff7812 */ /* 0x000fe4000788c0ff */
[----:B0-----:R-:W-:-:S05]  /*f34d0*/  PRMT R0, R36, 0x7771, RZ ;  /* 0x0000777124007816 */ /* 0x001fca00000000ff */
[----:B---3--:R0:W-:Y:S01]  /*f34e0*/  @P0 STG.E.U8 desc[UR10][R230.64], R0 ;  /* 0x00000000e6000986 */ /* 0x0081e2000c10110a */
[----:B------:R-:W-:Y:S02]  /*f34f0*/  LOP3.LUT P5, RZ, R247, 0x8000000, RZ, 0xc0, !PT ;  /* 0x08000000f7ff7812 */ /* 0x000fe400078ac0ff */
[C---:B0-----:R-:W-:Y:S02]  /*f3500*/  PRMT R0, R36.reuse, 0x7772, RZ ;  /* 0x0000777224007816 */ /* 0x041fe400000000ff */
[----:B------:R-:W-:-:S03]  /*f3510*/  PRMT R36, R36, 0x7773, RZ ;  /* 0x0000777324247816 */ /* 0x000fc600000000ff */
[----:B----4-:R0:W-:Y:S04]  /*f3520*/  @P1 STG.E.U8 desc[UR10][R228.64], R0 ;  /* 0x00000000e4001986 */ /* 0x0101e8000c10110a */
[----:B------:R-:W-:Y:S01]  /*f3530*/  @P2 STG.E.U8 desc[UR10][R4.64], R36 ;  /* 0x0000002404002986 */ /* 0x000fe2000c10110a */
        /* <DEDUP_REMOVED lines=53> */
[----:B------:R-:W3:Y:S04]  /*f3890*/  LDL.LU.64 R230, [R1+0x4450] ;  /* 0x0044500001e67983 */ /* 0x000ee80000300a00 */
[----:B----4-:R0:W-:Y:S02]  /*f38a0*/  @P4 STG.E.U8 desc[UR10][R228.64], R0 ;  /* 0x00000000e4004986 */ /* 0x0101e4000c10110a */
[----:B0-----:R-:W-:-:S02]  /*f38b0*/  PRMT R0, R37, 0x7772, RZ ;  /* 0x0000777225007816 */ /* 0x001fc400000000ff */
[----:B------:R-:W4:Y:S01]  /*f38c0*/  LDL.LU.64 R228, [R1+0x4458] ;  /* 0x0044580001e47983 */ /* 0x000f220000300a00 */
[----:B------:R-:W-:-:S03]  /*f38d0*/  PRMT R37, R37, 0x7773, RZ ;  /* 0x0000777325257816 */ /* 0x000fc600000000ff */
[----:B------:R0:W-:Y:S04]  /*f38e0*/  @P5 STG.E.U8 desc[UR10][R4.64], R0 ;  /* 0x0000000004005986 */ /* 0x0001e8000c10110a */
[----:B------:R1:W-:Y:S01]  /*f38f0*/  @P6 STG.E.U8 desc[UR10][R226.64], R37 ;  /* 0x00000025e2006986 */ /* 0x0003e2000c10110a */
[C---:B------:R-:W-:Y:S02]  /*f3900*/  LOP3.LUT P6, RZ, R219.reuse, 0x40000000, RZ, 0xc0, !PT ;  /* 0x40000000dbff7812 */ /* 0x040fe400078cc0ff */
[----:B0-----:R-:W-:Y:S01]  /*f3910*/  PRMT R0, R34, 0x7770, RZ ;  /* 0x0000777022007816 */ /* 0x001fe200000000ff */
[----:B------:R-:W4:Y:S04]  /*f3920*/  LDL.LU.64 R4, [R1+0x4460] ;  /* 0x0044600001047983 */ /* 0x000f280000300a00 */
[----:B-1----:R-:W4:Y:S06]  /*f3930*/  LDL.LU.64 R226, [R1+0x4468] ;  /* 0x0044680001e27983 */ /* 0x002f2c0000300a00 */
[----:B------:R0:W-:Y:S01]  /*f3940*/  @P6 STG.E.U8 desc[UR10][R18.64], R0 ;  /* 0x0000000012006986 */ /* 0x0001e2000c10110a */
[----:B------:R-:W-:-:S03]  /*f3950*/  LOP3.LUT P6, RZ, R219, 0x20000000, RZ, 0xc0, !PT ;  /* 0x20000000dbff7812 */ /* 0x000fc600078cc0ff */
[----:B0-----:R-:W4:Y:S01]  /*f3960*/  LDL.LU.64 R18, [R1+0x4470] ;  /* 0x0044700001127983 */ /* 0x001f220000300a00 */
[----:B------:R-:W-:-:S09]  /*f3970*/  PRMT R0, R34, 0x7771, RZ ;  /* 0x0000777122007816 */ /* 0x000fd200000000ff */
[----:B--2---:R0:W-:Y:S04]  /*f3980*/  @P6 STG.E.U8 desc[UR10][R16.64], R0 ;  /* 0x0000000010006986 */ /* 0x0041e8000c10110a */
[----:B0-----:R-:W2:Y:S01]  /*f3990*/  LDL.LU.64 R16, [R1+0x4478] ;  /* 0x0044780001107983 */ /* 0x001ea20000300a00 */
[----:B------:R-:W-:Y:S02]  /*f39a0*/  LOP3.LUT P6, RZ, R219, 0x10000000, RZ, 0xc0, !PT ;  /* 0x10000000dbff7812 */ /* 0x000fe400078cc0ff */
[C---:B------:R-:W-:Y:S02]  /*f39b0*/  PRMT R0, R34.reuse, 0x7772, RZ ;  /* 0x0000777222007816 */ /* 0x040fe400000000ff */
[----:B------:R-:W-:-:S09]  /*f39c0*/  PRMT R34, R34, 0x7773, RZ ;  /* 0x0000777322227816 */ /* 0x000fd200000000ff */
[----:B------:R0:W-:Y:S01]  /*f39d0*/  @P6 STG.E.U8 desc[UR10][R238.64], R0 ;  /* 0x00000000ee006986 */ /* 0x0001e2000c10110a */
[----:B------:R-:W-:-:S13]  /*f39e0*/  LOP3.LUT P6, RZ, R219, 0x8000000, RZ, 0xc0, !PT ;  /* 0x08000000dbff7812 */ /* 0x000fda00078cc0ff */
[----:B------:R-:W-:Y:S01]  /*f39f0*/  @P6 STG.E.U8 desc[UR10][R236.64], R34 ;  /* 0x00000022ec006986 */ /* 0x000fe2000c10110a */
        /* <DEDUP_REMOVED lines=11> */
[----:B------:R-:W-:Y:S02]  /*f3ab0*/  LOP3.LUT P1, RZ, R248, 0x400, RZ, 0xc0, !PT ;  /* 0x00000400f8ff7812 */ /* 0x000fe4000782c0ff */
[----:B------:R-:W-:Y:S02]  /*f3ac0*/  PRMT R38, R38, 0x7773, RZ ;  /* 0x0000777326267816 */ /* 0x000fe400000000ff */
[----:B------:R-:W-:Y:S02]  /*f3ad0*/  LOP3.LUT P2, RZ, R248, 0x800, RZ, 0xc0, !PT ;  /* 0x00000800f8ff7812 */ /* 0x000fe4000784c0ff */
[----:B0-----:R-:W-:-:S05]  /*f3ae0*/  PRMT R0, R35, 0x7770, RZ ;  /* 0x0000777023007816 */ /* 0x001fca00000000ff */
[----:B------:R-:W-:Y:S04]  /*f3af0*/  @P6 STG.E.U8 desc[UR10][R6.64], R38 ;  /* 0x0000002606006986 */ /* 0x000fe8000c10110a */
[----:B---3--:R0:W-:Y:S01]  /*f3b00*/  @P0 STG.E.U8 desc[UR10][R230.64], R0 ;  /* 0x00000000e6000986 */ /* 0x0081e2000c10110a */
[C---:B------:R-:W-:Y:S02]  /*f3b10*/  LOP3.LUT P3, RZ, R248.reuse, 0x1000, RZ, 0xc0, !PT ;  /* 0x00001000f8ff7812 */ /* 0x040fe4000786c0ff */
[----:B------:R-:W-:Y:S02]  /*f3b20*/  LOP3.LUT P4, RZ, R248, 0x2000, RZ, 0xc0, !PT ;  /* 0x00002000f8ff7812 */ /* 0x000fe4000788c0ff */
[----:B0-----:R-:W-:-:S05]  /*f3b30*/  PRMT R0, R35, 0x7771, RZ ;  /* 0x0000777123007816 */ /* 0x001fca00000000ff */
[----:B----4-:R0:W-:Y:S01]  /*f3b40*/  @P1 STG.E.U8 desc[UR10][R228.64], R0 ;  /* 0x00000000e4001986 */ /* 0x0101e2000c10110a */
[----:B------:R-:W-:Y:S02]  /*f3b50*/  LOP3.LUT P5, RZ, R248, 0x4000, RZ, 0xc0, !PT ;  /* 0x00004000f8ff7812 */ /* 0x000fe400078ac0ff */
[C---:B0-----:R-:W-:Y:S02]  /*f3b60*/  PRMT R0, R35.reuse, 0x7772, RZ ;  /* 0x0000777223007816 */ /* 0x041fe400000000ff */
[----:B------:R-:W-:-:S03]  /*f3b70*/  PRMT R35, R35, 0x7773, RZ ;  /* 0x0000777323237816 */ /* 0x000fc600000000ff */
[----:B------:R0:W-:Y:S04]  /*f3b80*/  @P2 STG.E.U8 desc[UR10][R4.64], R0 ;  /* 0x0000000004002986 */ /* 0x0001e8000c10110a */
[----:B------:R-:W-:Y:S01]  /*f3b90*/  @P3 STG.E.U8 desc[UR10][R226.64], R35 ;  /* 0x00000023e2003986 */ /* 0x000fe2000c10110a */
        /* <DEDUP_REMOVED lines=41> */
[----:B------:R-:W-:Y:S01]  /*f3e30*/  LOP3.LUT R219, R219, 0xffdfffff, RZ, 0xc0, !PT ;  /* 0xffdfffffdbdb7812 */ /* 0x000fe200078ec0ff */
[----:B------:R-:W2:Y:S01]  /*f3e40*/  LDL.LU.64 R6, [R1+0x44e0] ;  /* 0x0044e00001067983 */ /* 0x000ea20000300a00 */
[----:B------:R-:W-:-:S09]  /*f3e50*/  LOP3.LUT P5, RZ, R248, 0x40000, RZ, 0xc0, !PT ;  /* 0x00040000f8ff7812 */ /* 0x000fd200078ac0ff */
[----:B------:R-:W-:Y:S02]  /*f3e60*/  @P6 LOP3.LUT R219, R219, 0x200000, RZ, 0xfc, !PT ;  /* 0x00200000dbdb6812 */ /* 0x000fe400078efcff */
[----:B------:R-:W-:Y:S02]  /*f3e70*/  LOP3.LUT P6, RZ, R248, 0x100000, RZ, 0xc0, !PT ;  /* 0x00100000f8ff7812 */ /* 0x000fe400078cc0ff */
[----:B------:R-:W-:Y:S02]  /*f3e80*/  LOP3.LUT R219, R219, 0xffbfffff, RZ, 0xc0, !PT ;  /* 0xffbfffffdbdb7812 */ /* 0x000fe400078ec0ff */
[----:B------:R-:W-:Y:S02]  /*f3e90*/  PRMT R39, R39, 0x7773, RZ ;  /* 0x0000777327277816 */ /* 0x000fe400000000ff */
[----:B------:R-:W-:-:S03]  /*f3ea0*/  PRMT R0, R40, 0x7770, RZ ;  /* 0x0000777028007816 */ /* 0x000fc600000000ff */
[----:B---3--:R0:W-:Y:S04]  /*f3eb0*/  @P3 STG.E.U8 desc[UR10][R230.64], R39 ;  /* 0x00000027e6003986 */ /* 0x0081e8000c10110a */
[----:B------:R-:W-:Y:S01]  /*f3ec0*/  @P6 LOP3.LUT R219, R219, 0x400000, RZ, 0xfc, !PT ;  /* 0x00400000dbdb6812 */ /* 0x000fe200078efcff */
[----:B----4-:R1:W-:Y:S01]  /*f3ed0*/  @P4 STG.E.U8 desc[UR10][R228.64], R0 ;  /* 0x00000000e4004986 */ /* 0x0103e2000c10110a */
[----:B------:R-:W-:-:S03]  /*f3ee0*/  LOP3.LUT P6, RZ, R248, 0x80000, RZ, 0xc0, !PT ;  /* 0x00080000f8ff7812 */ /* 0x000fc600078cc0ff */
[----:B0-----:R-:W3:Y:S01]  /*f3ef0*/  LDL.LU.64 R230, [R1+0x44e8] ;  /* 0x0044e80001e67983 */ /* 0x001ee20000300a00 */
[----:B-1----:R-:W-:-:S03]  /*f3f00*/  PRMT R0, R40, 0x7771, RZ ;  /* 0x0000777128007816 */ /* 0x002fc600000000ff */
[----:B------:R-:W4:Y:S04]  /*f3f10*/  LDL.LU.64 R228, [R1+0x44f0] ;  /* 0x0044f00001e47983 */ /* 0x000f280000300a00 */
[----:B------:R0:W-:Y:S02]  /*f3f20*/  @P5 STG.E.U8 desc[UR10][R4.64], R0 ;  /* 0x0000000004005986 */ /* 0x0001e4000c10110a */
[----:B0-----:R-:W-:Y:S02]  /*f3f30*/  PRMT R0, R40, 0x7772, RZ ;  /* 0x0000777228007816 */ /* 0x001fe400000000ff */
[----:B------:R-:W4:Y:S04]  /*f3f40*/  LDL.LU.64 R4, [R1+0x44f8] ;  /* 0x0044f80001047983 */ /* 0x000f280000300a00 */
[----:B------:R0:W-:Y:S01]  /*f3f50*/  @P6 STG.E.U8 desc[UR10][R226.64], R0 ;  /* 0x00000000e2006986 */ /* 0x0001e2000c10110a */
[----:B------:R-:W-:-:S02]  /*f3f60*/  LOP3.LUT P6, RZ, R219, 0x400000, RZ, 0xc0, !PT ;  /* 0x00400000dbff7812 */ /* 0x000fc400078cc0ff */
[----:B------:R-:W-:Y:S01]  /*f3f70*/  PRMT R40, R40, 0x7773, RZ ;  /* 0x0000777328287816 */ /* 0x000fe200000000ff */
[----:B0-----:R-:W4:Y:S10]  /*f3f80*/  LDL.LU.64 R226, [R1+0x4500] ;  /* 0x0045000001e27983 */ /* 0x001f340000300a00 */
        /* <DEDUP_REMOVED lines=25> */
[C---:B0-----:R-:W-:Y:S02]  /*f4120*/  PRMT R0, R41.reuse, 0x7772, RZ ;  /* 0x0000777229007816 */ /* 0x041fe400000000ff */
[----:B------:R-:W-:-:S03]  /*f4130*/  PRMT R41, R41, 0x7773, RZ ;  /* 0x0000777329297816 */ /* 0x000fc600000000ff */
[----:B------:R0:W-:Y:S01]  /*f4140*/  @P6 STG.E.U8 desc[UR10][R6.64], R0 ;  /* 0x0000000006006986 */ /* 0x0001e2000c10110a */
[----:B------:R-:W-:-:S03]  /*f4150*/  LOP3.LUT P3, RZ, R248, 0x80000000, RZ, 0xc0, !PT ;  /* 0x80000000f8ff7812 */ /* 0x000fc6000786c0ff */
[----:B---3--:R-:W-:Y:S01]  /*f4160*/  @P0 STG.E.U8 desc[UR10][R230.64], R41 ;  /* 0x00000029e6000986 */ /* 0x008fe2000c10110a */
[----:B0-----:R-:W-:-:S05]  /*f4170*/  PRMT R0, R45, 0x7770, RZ ;  /* 0x000077702d007816 */ /* 0x001fca00000000ff */
[----:B----4-:R0:W-:Y:S01]  /*f4180*/  @P1 STG.E.U8 desc[UR10][R228.64], R0 ;  /* 0x00000000e4001986 */ /* 0x0101e2000c10110a */
[C---:B------:R-:W-:Y:S02]  /*f4190*/  LOP3.LUT P4, RZ, R20.reuse, 0x1, RZ, 0xc0, !PT ;  /* 0x0000000114ff7812 */ /* 0x040fe4000788c0ff */
        /* <DEDUP_REMOVED lines=43> */
[C---:B------:R-:W-:Y:S02]  /*f4450*/  LOP3.LUT P6, RZ, R20.reuse, 0x100, RZ, 0xc0, !PT ;  /* 0x0000010014ff7812 */ /* 0x040fe400078cc0ff */
        /* <DEDUP_REMOVED lines=30> */
[----:B------:R-:W-:Y:S01]  /*f4640*/  PRMT R0, R43, 0x7770, RZ ;  /* 0x000077702b007816 */ /* 0x000fe200000000ff */
[----:B------:R-:W2:Y:S10]  /*f4650*/  LDL.LU R15, [R1+0x1604] ;  /* 0x00160400010f7983 */ /* 0x000eb40000300800 */
        /* <DEDUP_REMOVED lines=66> */
[----:B------:R-:W-:-:S11]  /*f4a80*/  LOP3.LUT R219, R219, 0xffffffdf, RZ, 0xc0, !PT ;  /* 0xffffffdfdbdb7812 */ /* 0x000fd600078ec0ff */
[----:B------:R-:W-:Y:S02]  /*f4a90*/  @P6 LOP3.LUT R219, R219, 0x20, RZ, 0xfc, !PT ;  /* 0x00000020dbdb6812 */ /* 0x000fe400078efcff */
[C---:B------:R-:W-:Y:S02]  /*f4aa0*/  LOP3.LUT P6, RZ, R20.reuse, 0x4000000, RZ, 0xc0, !PT ;  /* 0x0400000014ff7812 */ /* 0x040fe400078cc0ff */
[----:B------:R-:W-:Y:S02]  /*f4ab0*/  LOP3.LUT R219, R219, 0xffffffbf, RZ, 0xc0, !PT ;  /* 0xffffffbfdbdb7812 */ /* 0x000fe400078ec0ff */
[C---:B------:R-:W-:Y:S02]  /*f4ac0*/  LOP3.LUT P3, RZ, R20.reuse, 0x400000, RZ, 0xc0, !PT ;  /* 0x0040000014ff7812 */ /* 0x040fe4000786c0ff */
[C---:B------:R-:W-:Y:S02]  /*f4ad0*/  LOP3.LUT P4, RZ, R20.reuse, 0x800000, RZ, 0xc0, !PT ;  /* 0x0080000014ff7812 */ /* 0x040fe4000788c0ff */
[----:B------:R-:W-:-:S05]  /*f4ae0*/  LOP3.LUT P5, RZ, R20, 0x1000000, RZ, 0xc0, !PT ;  /* 0x0100000014ff7812 */ /* 0x000fca00078ac0ff */
[----:B------:R-:W-:Y:S02]  /*f4af0*/  @P6 LOP3.LUT R219, R219, 0x40, RZ, 0xfc, !PT ;  /* 0x00000040dbdb6812 */ /* 0x000fe400078efcff */
[----:B------:R-:W-:Y:S02]  /*f4b00*/  LOP3.LUT P6, RZ, R20, 0x2000000, RZ, 0xc0, !PT ;  /* 0x0200000014ff7812 */ /* 0x000fe400078cc0ff */
[----:B------:R-:W2:Y:S01]  /*f4b10*/  LDL.LU.64 R20, [R1+0x4600] ;  /* 0x0046000001147983 */ /* 0x000ea20000300a00 */
[----:B------:R-:W-:-:S03]  /*f4b20*/  PRMT R0, R52, 0x7771, RZ ;  /* 0x0000777134007816 */ /* 0x000fc600000000ff */
[----:B------:R-:W2:Y:S04]  /*f4b30*/  LDL.LU.64 R232, [R1+0x4608] ;  /* 0x0046080001e87983 */ /* 0x000ea80000300a00 */
[----:B---3--:R0:W-:Y:S04]  /*f4b40*/  @P3 STG.E.U8 desc[UR10][R230.64], R0 ;  /* 0x00000000e6003986 */ /* 0x0081e8000c10110a */
[----:B------:R-:W3:Y:S01]  /*f4b50*/  LDL.LU.64 R6, [R1+0x4610] ;  /* 0x0046100001067983 */ /* 0x000ee20000300a00 */
[----:B0-----:R-:W-:-:S03]  /*f4b60*/  PRMT R0, R52, 0x7772, RZ ;  /* 0x0000777234007816 */ /* 0x001fc600000000ff */
        /* <DEDUP_REMOVED lines=38> */
[----:B---3--:R0:W-:Y:S01]  /*f4dd0*/  @P6 STG.E.U8 desc[UR10][R6.64], R0 ;  /* 0x0000000006006986 */ /* 0x0081e2000c10110a */
[----:B------:R-:W-:Y:S02]  /*f4de0*/  LOP3.LUT P4, RZ, R15, 0x40, RZ, 0xc0, !PT ;  /* 0x000000400fff7812 */ /* 0x000fe4000788c0ff */
[----:B0-----:R-:W-:-:S05]  /*f4df0*/  PRMT R0, R50, 0x7771, RZ ;  /* 0x0000777132007816 */ /* 0x001fca00000000ff */
[----:B------:R0:W-:Y:S01]  /*f4e00*/  @P0 STG.E.U8 desc[UR10][R230.64], R0 ;  /* 0x00000000e6000986 */ /* 0x0001e2000c10110a */
        /* <DEDUP_REMOVED lines=79> */
[----:B------:R-:W-:Y:S02]  /*f5300*/  LOP3.LUT P6, RZ, R220, 0x8000000, RZ, 0xc0, !PT ;  /* 0x08000000dcff7812 */ /* 0x000fe400078cc0ff */
[----:B0-----:R-:W-:Y:S01]  /*f5310*/  PRMT R0, R56, 0x7770, RZ ;  /* 0x0000777038007816 */ /* 0x001fe200000000ff */
[----:B------:R-:W2:Y:S10]  /*f5320*/  LDL.LU R20, [R1+0x1608] ;  /* 0x0016080001147983 */ /* 0x000eb40000300800 */
[----:B------:R-:W-:Y:S01]  /*f5330*/  @P6 STG.E.U8 desc[UR10][R238.64], R55 ;  /* 0x00000037ee006986 */ /* 0x000fe2000c10110a */
[----:B------:R-:W-:-:S13]  /*f5340*/  LOP3.LUT P6, RZ, R220, 0x4000000, RZ, 0xc0, !PT ;  /* 0x04000000dcff7812 */ /* 0x000fda00078cc0ff */
        /* <DEDUP_REMOVED lines=9> */
[C---:B------:R-:W-:Y:S02]  /*f53e0*/  LOP3.LUT P1, RZ, R15.reuse, 0x400000, RZ, 0xc0, !PT ;  /* 0x004000000fff7812 */ /* 0x040fe4000782c0ff */
        /* <DEDUP_REMOVED lines=142> */
[----:B0-----:R-:W2:Y:S06]  /*f5cd0*/  LDL.LU.64 R16, [R1+0x2ff0] ;  /* 0x002ff00001107983 */ /* 0x001eac0000300a00 */
        /* <DEDUP_REMOVED lines=14> */
[----:B------:R-:W-:Y:S02]  /*f5dc0*/  PRMT R63, R63, 0x7773, RZ ;  /* 0x000077733f3f7816 */ /* 0x000fe400000000ff */
[----:B------:R-:W-:Y:S01]  /*f5dd0*/  LOP3.LUT R220, R220, 0xffffbfff, RZ, 0xc0, !PT ;  /* 0xffffbfffdcdc7812 */ /* 0x000fe200078ec0ff */
[----:B---3--:R0:W-:Y:S01]  /*f5de0*/  @P3 STG.E.U8 desc[UR10][R230.64], R0 ;  /* 0x00000000e6003986 */ /* 0x0081e2000c10110a */
[C---:B------:R-:W-:Y:S02]  /*f5df0*/  LOP3.LUT P5, RZ, R20.reuse, 0x20000, RZ, 0xc0, !PT ;  /* 0x0002000014ff7812 */ /* 0x040fe400078ac0ff */
[C---:B------:R-:W-:Y:S01]  /*f5e00*/  LOP3.LUT P0, RZ, R20.reuse, 0x8000000, RZ, 0xc0, !PT ;  /* 0x0800000014ff7812 */ /* 0x040fe2000780c0ff */
[----:B----4-:R-:W-:Y:S01]  /*f5e10*/  @P4 STG.E.U8 desc[UR10][R228.64], R63 ;  /* 0x0000003fe4004986 */ /* 0x010fe2000c10110a */
[----:B------:R-:W-:-:S02]  /*f5e20*/  LOP3.LUT P1, RZ, R20, 0x10000000, RZ, 0xc0, !PT ;  /* 0x1000000014ff7812 */ /* 0x000fc4000782c0ff */
[----:B------:R-:W-:Y:S02]  /*f5e30*/  LOP3.LUT P2, RZ, R20, 0x20000000, RZ, 0xc0, !PT ;  /* 0x2000000014ff7812 */ /* 0x000fe4000784c0ff */
[----:B------:R-:W-:Y:S02]  /*f5e40*/  @P6 LOP3.LUT R220, R220, 0x4000, RZ, 0xfc, !PT ;  /* 0x00004000dcdc6812 */ /* 0x000fe400078efcff */
[C---:B------:R-:W-:Y:S02]  /*f5e50*/  LOP3.LUT P6, RZ, R20.reuse, 0x40000, RZ, 0xc0, !PT ;  /* 0x0004000014ff7812 */ /* 0x040fe400078cc0ff */
[C---:B------:R-:W-:Y:S02]  /*f5e60*/  LOP3.LUT P3, RZ, R20.reuse, 0x40000000, RZ, 0xc0, !PT ;  /* 0x4000000014ff7812 */ /* 0x040fe4000786c0ff */
[----:B------:R-:W-:Y:S02]  /*f5e70*/  LOP3.LUT P4, RZ, R20, 0x80000000, RZ, 0xc0, !PT ;  /* 0x8000000014ff7812 */ /* 0x000fe4000788c0ff */
[----:B------:R-:W3:Y:S01]  /*f5e80*/  LDL.LU.64 R20, [R1+0x2fb0] ;  /* 0x002fb00001147983 */ /* 0x000ee20000300a00 */
[----:B0-----:R-:W-:-:S03]  /*f5e90*/  PRMT R0, R64, 0x7770, RZ ;  /* 0x0000777040007816 */ /* 0x001fc600000000ff */
        /* <DEDUP_REMOVED lines=12> */
[----:B------:R-:W-:Y:S02]  /*f5f60*/  LOP3.LUT P6, RZ, R220, 0x2000, RZ, 0xc0, !PT ;  /* 0x00002000dcff7812 */ /* 0x000fe400078cc0ff */
        /* <DEDUP_REMOVED lines=15> */
[----:B---3--:R-:W-:Y:S01]  /*f6060*/  @P6 STG.E.U8 desc[UR10][R20.64], R68 ;  /* 0x0000004414006986 */ /* 0x008fe2000c10110a */
[----:B------:R-:W-:Y:S02]  /*f6070*/  LOP3.LUT P6, RZ, R220, 0x100, RZ, 0xc0, !PT ;  /* 0x00000100dcff7812 */ /* 0x000fe400078cc0ff */
[----:B0-----:R-:W-:-:S11]  /*f6080*/  PRMT R0, R65, 0x7770, RZ ;  /* 0x0000777041007816 */ /* 0x001fd600000000ff */
[----:B----4-:R0:W-:Y:S01]  /*f6090*/  @P6 STG.E.U8 desc[UR10][R232.64], R0 ;  /* 0x00000000e8006986 */ /* 0x0101e2000c10110a */
[----:B------:R-:W-:Y:S02]  /*f60a0*/  LOP3.LUT P6, RZ, R220, 0x80, RZ, 0xc0, !PT ;  /* 0x00000080dcff7812 */ /* 0x000fe400078cc0ff */
[----:B0-----:R-:W-:-:S11]  /*f60b0*/  PRMT R0, R65, 0x7771, RZ ;  /* 0x0000777141007816 */ /* 0x001fd600000000ff */
[----:B------:R0:W-:Y:S01]  /*f60c0*/  @P6 STG.E.U8 desc[UR10][R6.64], R0 ;  /* 0x0000000006006986 */ /* 0x0001e2000c10110a */
        /* <DEDUP_REMOVED lines=52> */
[C---:B------:R-:W-:Y:S02]  /*f6410*/  LOP3.LUT P6, RZ, R15.reuse, 0x40, RZ, 0xc0, !PT ;  /* 0x000000400fff7812 */ /* 0x040fe400078cc0ff */
        /* <DEDUP_REMOVED lines=27> */
[----:B------:R0:W-:Y:S01]  /*f65d0*/  @P6 STG.E.U8 desc[UR10][R20.64], R70 ;  /* 0x0000004614006986 */ /* 0x0001e2000c10110a */
[C---:B------:R-:W-:Y:S02]  /*f65e0*/  LOP3.LUT P6, RZ, R220.reuse, 0x8, RZ, 0xc0, !PT ;  /* 0x00000008dcff7812 */ /* 0x040fe400078cc0ff */
[C---:B------:R-:W-:Y:S02]  /*f65f0*/  LOP3.LUT P0, RZ, R15.reuse, 0x4000, RZ, 0xc0, !PT ;  /* 0x000040000fff7812 */ /* 0x040fe4000780c0ff */
[C---:B------:R-:W-:Y:S02]  /*f6600*/  LOP3.LUT P1, RZ, R15.reuse, 0x8000, RZ, 0xc0, !PT ;  /* 0x000080000fff7812 */ /* 0x040fe4000782c0ff */
[C---:B------:R-:W-:Y:S02]  /*f6610*/  LOP3.LUT P2, RZ, R15.reuse, 0x10000, RZ, 0xc0, !PT ;  /* 0x000100000fff7812 */ /* 0x040fe4000784c0ff */
[C---:B------:R-:W-:Y:S02]  /*f6620*/  LOP3.LUT P3, RZ, R15.reuse, 0x20000, RZ, 0xc0, !PT ;  /* 0x000200000fff7812 */ /* 0x040fe4000786c0ff */
[----:B------:R-:W-:Y:S01]  /*f6630*/  LOP3.LUT P4, RZ, R15, 0x40000, RZ, 0xc0, !PT ;  /* 0x000400000fff7812 */ /* 0x000fe2000788c0ff */
[----:B0-----:R-:W2:Y:S04]  /*f6640*/  LDL.LU R20, [R1+0x1610] ;  /* 0x0016100001147983 */ /* 0x001ea80000300800 */
        /* <DEDUP_REMOVED lines=12> */
[----:B------:R0:W-:Y:S02]  /*f6710*/  @P6 STG.E.U8 desc[UR10][R6.64], R0 ;  /* 0x0000000006006986 */ /* 0x0001e4000c10110a */
        /* <DEDUP_REMOVED lines=67> */
[----:B------:R-:W-:Y:S02]  /*f6b50*/  LOP3.LUT P6, RZ, R221, 0x40000000, RZ, 0xc0, !PT ;  /* 0x40000000ddff7812 */ /* 0x000fe400078cc0ff */
        /* <DEDUP_REMOVED lines=174> */
[----:B------:R-:W2:Y:S04]  /*f7640*/  LDL.LU.64 R236, [R1+0x17d8] ;  /* 0x0017d80001ec7983 */ /* 0x000ea80000300a00 */
[----:B------:R-:W2:Y:S04]  /*f7650*/  LDL.LU.64 R234, [R1+0x17d0] ;  /* 0x0017d00001ea7983 */ /* 0x000ea80000300a00 */
[----:B------:R-:W-:Y:S02]  /*f7660*/  @P6 LOP3.LUT R221, R221, 0x1000, RZ, 0xfc, !PT ;  /* 0x00001000dddd6812 */ /* 0x000fe400078efcff */
[----:B------:R-:W-:-:S02]  /*f7670*/  LOP3.LUT P6, RZ, R15, 0x1, RZ, 0xc0, !PT ;  /* 0x000000010fff7812 */ /* 0x000fc400078cc0ff */
        /* <DEDUP_REMOVED lines=10> */
[C---:B------:R-:W-:Y:S02]  /*f7720*/  PRMT R0, R81.reuse, 0x7772, RZ ;  /* 0x0000777251007816 */ /* 0x040fe400000000ff */
[----:B------:R-:W-:Y:S01]  /*f7730*/  PRMT R81, R81, 0x7773, RZ ;  /* 0x0000777351517816 */ /* 0x000fe200000000ff */
[----:B------:R-:W2:Y:S04]  /*f7740*/  LDL.LU.64 R232, [R1+0x17c0] ;  /* 0x0017c00001e87983 */ /* 0x000ea80000300a00 */
[----:B---3--:R0:W-:Y:S04]  /*f7750*/  @P3 STG.E.U8 desc[UR10][R230.64], R0 ;  /* 0x00000000e6003986 */ /* 0x0081e8000c10110a */
[----:B----4-:R1:W-:Y:S04]  /*f7760*/  @P4 STG.E.U8 desc[UR10][R228.64], R81 ;  /* 0x00000051e4004986 */ /* 0x0103e8000c10110a */
[----:B------:R-:W3:Y:S01]  /*f7770*/  LDL.LU.64 R6, [R1+0x17b8] ;  /* 0x0017b80001067983 */ /* 0x000ee20000300a00 */
[----:B0-----:R-:W-:-:S03]  /*f7780*/  PRMT R0, R85, 0x7770, RZ ;  /* 0x0000777055007816 */ /* 0x001fc600000000ff */
[----:B------:R-:W4:Y:S04]  /*f7790*/  LDL.LU.64 R230, [R1+0x17b0] ;  /* 0x0017b00001e67983 */ /* 0x000f280000300a00 */
[----:B------:R0:W-:Y:S04]  /*f77a0*/  @P5 STG.E.U8 desc[UR10][R4.64], R0 ;  /* 0x0000000004005986 */ /* 0x0001e8000c10110a */
[----:B-1----:R-:W4:Y:S01]  /*f77b0*/  LDL.LU.64 R228, [R1+0x17a8] ;  /* 0x0017a80001e47983 */ /* 0x002f220000300a00 */
[----:B0-----:R-:W-:-:S03]  /*f77c0*/  PRMT R0, R85, 0x7771, RZ ;  /* 0x0000777155007816 */ /* 0x001fc600000000ff */
[----:B------:R-:W4:Y:S04]  /*f77d0*/  LDL.LU.64 R4, [R1+0x17a0] ;  /* 0x0017a00001047983 */ /* 0x000f280000300a00 */
[----:B------:R0:W-:Y:S01]  /*f77e0*/  @P6 STG.E.U8 desc[UR10][R226.64], R0 ;  /* 0x00000000e2006986 */ /* 0x0001e2000c10110a */
[----:B------:R-:W-:Y:S02]  /*f77f0*/  LOP3.LUT P6, RZ, R221, 0x4000, RZ, 0xc0, !PT ;  /* 0x00004000ddff7812 */ /* 0x000fe400078cc0ff */
        /* <DEDUP_REMOVED lines=28> */
[----:B---3--:R0:W-:Y:S01]  /*f79c0*/  @P6 STG.E.U8 desc[UR10][R6.64], R0 ;  /* 0x0000000006006986 */ /* 0x0081e2000c10110a */
[----:B------:R-:W-:Y:S02]  /*f79d0*/  LOP3.LUT P3, RZ, R15, 0x400, RZ, 0xc0, !PT ;  /* 0x000004000fff7812 */ /* 0x000fe4000786c0ff */
[C---:B0-----:R-:W-:Y:S02]  /*f79e0*/  PRMT R0, R86.reuse, 0x7772, RZ ;  /* 0x0000777256007816 */ /* 0x041fe400000000ff */
[----:B------:R-:W-:-:S03]  /*f79f0*/  PRMT R86, R86, 0x7773, RZ ;  /* 0x0000777356567816 */ /* 0x000fc600000000ff */
[----:B----4-:R0:W-:Y:S01]  /*f7a00*/  @P0 STG.E.U8 desc[UR10][R230.64], R0 ;  /* 0x00000000e6000986 */ /* 0x0101e2000c10110a */
[C---:B------:R-:W-:Y:S02]  /*f7a10*/  LOP3.LUT P4, RZ, R15.reuse, 0x800, RZ, 0xc0, !PT ;  /* 0x000008000fff7812 */ /* 0x040fe4000788c0ff */
[----:B------:R-:W-:Y:S01]  /*f7a20*/  LOP3.LUT P5, RZ, R15, 0x1000, RZ, 0xc0, !PT ;  /* 0x000010000fff7812 */ /* 0x000fe200078ac0ff */
        /* <DEDUP_REMOVED lines=36> */
[----:B------:R-:W-:Y:S02]  /*f7c70*/  LOP3.LUT P6, RZ, R15, 0x100000, RZ, 0xc0, !PT ;  /* 0x001000000fff7812 */ /* 0x000fe400078cc0ff */
        /* <DEDUP_REMOVED lines=215> */
[----:B------:R-:W2:Y:S01]  /*f89f0*/  LDL.LU.64 R20, [R1+0x1578] ;  /* 0x0015780001147983 */ /* 0x000ea20000300a00 */
[----:B------:R-:W-:Y:S02]  /*f8a00*/  PRMT R96, R96, 0x7773, RZ ;  /* 0x0000777360607816 */ /* 0x000fe400000000ff */
[C---:B------:R-:W-:Y:S01]  /*f8a10*/  PRMT R0, R100.reuse, 0x7770, RZ ;  /* 0x0000777064007816 */ /* 0x040fe200000000ff */
[----:B------:R-:W2:Y:S04]  /*f8a20*/  LDL.LU.64 R232, [R1+0x1568] ;  /* 0x0015680001e87983 */ /* 0x000ea80000300a00 */
[----:B---3--:R0:W-:Y:S04]  /*f8a30*/  @P3 STG.E.U8 desc[UR10][R230.64], R96 ;  /* 0x00000060e6003986 */ /* 0x0081e8000c10110a */
[----:B----4-:R1:W-:Y:S04]  /*f8a40*/  @P4 STG.E.U8 desc[UR10][R228.64], R0 ;  /* 0x00000000e4004986 */ /* 0x0103e8000c10110a */
[----:B------:R-:W3:Y:S04]  /*f8a50*/  LDL.LU.64 R6, [R1+0x1560] ;  /* 0x0015600001067983 */ /* 0x000ee80000300a00 */
[----:B0-----:R-:W4:Y:S01]  /*f8a60*/  LDL.LU.64 R230, [R1+0x1558] ;  /* 0x0015580001e67983 */ /* 0x001f220000300a00 */
        /* <DEDUP_REMOVED lines=36> */
[----:B---3--:R0:W-:Y:S01]  /*f8cb0*/  @P6 STG.E.U8 desc[UR10][R6.64], R0 ;  /* 0x0000000006006986 */ /* 0x0081e2000c10110a */
[----:B------:R-:W-:-:S03]  /*f8cc0*/  LOP3.LUT P3, RZ, R15, 0x8, RZ, 0xc0, !PT ;  /* 0x000000080fff7812 */ /* 0x000fc6000786c0ff */
[----:B----4-:R-:W-:Y:S01]  /*f8cd0*/  @P0 STG.E.U8 desc[UR10][R230.64], R101 ;  /* 0x00000065e6000986 */ /* 0x010fe2000c10110a */
[----:B0-----:R-:W-:-:S05]  /*f8ce0*/  PRMT R0, R98, 0x7770, RZ ;  /* 0x0000777062007816 */ /* 0x001fca00000000ff */
[----:B------:R0:W-:Y:S01]  /*f8cf0*/  @P1 STG.E.U8 desc[UR10][R228.64], R0 ;  /* 0x00000000e4001986 */ /* 0x0001e2000c10110a */
        /* <DEDUP_REMOVED lines=77> */
[C---:B------:R-:W-:Y:S02]  /*f91d0*/  LOP3.LUT P6, RZ, R222.reuse, 0x800, RZ, 0xc0, !PT ;  /* 0x00000800deff7812 */ /* 0x040fe400078cc0ff */
[----:B0-----:R-:W-:Y:S01]  /*f91e0*/  PRMT R0, R103, 0x7771, RZ ;  /* 0x0000777167007816 */ /* 0x001fe200000000ff */
        /* <DEDUP_REMOVED lines=197> */
[C---:B------:R-:W-:Y:S01]  /*f9e40*/  PRMT R0, R112.reuse, 0x7772, RZ ;  /* 0x0000777270007816 */ /* 0x040fe200000000ff */
[----:B------:R-:W2:Y:S01]  /*f9e50*/  LDL.LU R15, [R1+0x1624] ;  /* 0x00162400010f7983 */ /* 0x000ea20000300800 */
        /* <DEDUP_REMOVED lines=300> */
[----:B------:R-:W-:Y:S01]  /*fb120*/  PRMT R123, R123, 0x7773, RZ ;  /* 0x000077737b7b7816 */ /* 0x000fe200000000ff */
[----:B------:R-:W2:Y:S01]  /*fb130*/  LDL.LU R15, [R1+0x162c] ;  /* 0x00162c00010f7983 */ /* 0x000ea20000300800 */
        /* <DEDUP_REMOVED lines=81> */
[----:B------:R-:W3:Y:S04]  /*fb650*/  LDL.LU.64 R230, [R1+0x1148] ;  /* 0x0011480001e67983 */ /* 0x000ee80000300a00 */
[----:B----4-:R0:W-:Y:S02]  /*fb660*/  @P4 STG.E.U8 desc[UR10][R228.64], R0 ;  /* 0x00000000e4004986 */ /* 0x0101e4000c10110a */
[C---:B0-----:R-:W-:Y:S02]  /*fb670*/  PRMT R0, R129.reuse, 0x7772, RZ ;  /* 0x0000777281007816 */ /* 0x041fe400000000ff */
        /* <DEDUP_REMOVED lines=35> */
[----:B---3--:R-:W-:Y:S04]  /*fb8b0*/  @P6 STG.E.U8 desc[UR10][R6.64], R130 ;  /* 0x0000008206006986 */ /* 0x008fe8000c10110a */
[----:B------:R0:W-:Y:S01]  /*fb8c0*/  @P0 STG.E.U8 desc[UR10][R230.64], R0 ;  /* 0x00000000e6000986 */ /* 0x0001e2000c10110a */
        /* <DEDUP_REMOVED lines=1219> */
[----:B------:R-:W4:Y:S01]  /*100500*/  LDL.LU.64 R18, [R1+0x7c8] ;  /* 0x0007c80001127983 */ /* 0x000f220000300a00 */
[----:B------:R-:W-:-:S02]  /*100510*/  LOP3.LUT P6, RZ, R251, 0x400000, RZ, 0xc0, !PT ;  /* 0x00400000fbff7812 */ /* 0x000fc400078cc0ff */
[----:B------:R-:W-:Y:S02]  /*100520*/  LOP3.LUT P2, RZ, R250, 0x4, RZ, 0xc0, !PT ;  /* 0x00000004faff7812 */ /* 0x000fe4000784c0ff */
[----:B------:R-:W-:Y:S02]  /*100530*/  LOP3.LUT R225, R225, 0xffff7fff, RZ, 0xc0, !PT ;  /* 0xffff7fffe1e17812 */ /* 0x000fe400078ec0ff */
        /* <DEDUP_REMOVED lines=22> */
[C---:B------:R-:W-:Y:S02]  /*1006a0*/  LOP3.LUT P6, RZ, R251.reuse, 0x20000000, RZ, 0xc0, !PT ;  /* 0x20000000fbff7812 */ /* 0x040fe400078cc0ff */
[----:B------:R-:W-:Y:S02]  /*1006b0*/  LOP3.LUT P5, RZ, R251, 0x80000000, RZ, 0xc0, !PT ;  /* 0x80000000fbff7812 */ /* 0x000fe400078ac0ff */
[----:B------:R-:W-:Y:S02]  /*1006c0*/  PRMT R191, R191, 0x7773, RZ ;  /* 0x00007773bfbf7816 */ /* 0x000fe400000000ff */
[----:B------:R-:W-:-:S07]  /*1006d0*/  LOP3.LUT R225, R225, 0xffbfffff, RZ, 0xc0, !PT ;  /* 0xffbfffffe1e17812 */ /* 0x000fce00078ec0ff */
        /* <DEDUP_REMOVED lines=8> */
[----:B------:R-:W2:Y:S01]  /*100760*/  LDL.LU.64 R232, [R1+0x798] ;  /* 0x0007980001e87983 */ /* 0x000ea20000300a00 */
[----:B------:R-:W-:-:S03]  /*100770*/  PRMT R0, R192, 0x7770, RZ ;  /* 0x00007770c0007816 */ /* 0x000fc600000000ff */
[----:B---3--:R0:W-:Y:S04]  /*100780*/  @P4 STG.E.U8 desc[UR10][R230.64], R191 ;  /* 0x000000bfe6004986 */ /* 0x0081e8000c10110a */
[----:B------:R-:W3:Y:S04]  /*100790*/  LDL.LU.64 R6, [R1+0x790] ;  /* 0x0007900001067983 */ /* 0x000ee80000300a00 */
[----:B----4-:R1:W-:Y:S04]  /*1007a0*/  @P3 STG.E.U8 desc[UR10][R228.64], R0 ;  /* 0x00000000e4003986 */ /* 0x0103e8000c10110a */
        /* <DEDUP_REMOVED lines=37> */
[C---:B0-----:R-:W-:Y:S02]  /*100a00*/  PRMT R0, R193.reuse, 0x7772, RZ ;  /* 0x00007772c1007816 */ /* 0x041fe400000000ff */
[----:B------:R-:W-:-:S09]  /*100a10*/  PRMT R193, R193, 0x7773, RZ ;  /* 0x00007773c1c17816 */ /* 0x000fd200000000ff */
[----:B---3--:R0:W-:Y:S04]  /*100a20*/  @P6 STG.E.U8 desc[UR10][R6.64], R0 ;  /* 0x0000000006006986 */ /* 0x0081e8000c10110a */
        /* <DEDUP_REMOVED lines=8> */
[----:B------:R0:W-:Y:S04]  /*100ab0*/  @P3 STG.E.U8 desc[UR10][R18.64], R197 ;  /* 0x000000c512003986 */ /* 0x0001e8000c10110a */
[----:B0-----:R-:W3:Y:S01]  /*100ac0*/  LDL.LU.64 R18, [R1+0x758] ;  /* 0x0007580001127983 */ /* 0x001ee20000300a00 */
[C---:B------:R-:W-:Y:S02]  /*100ad0*/  LOP3.LUT P5, RZ, R251.reuse, 0x10000, RZ, 0xc0, !PT ;  /* 0x00010000fbff7812 */ /* 0x040fe400078ac0ff */
[----:B------:R-:W-:Y:S01]  /*100ae0*/  PRMT R0, R194, 0x7770, RZ ;  /* 0x00007770c2007816 */ /* 0x000fe200000000ff */
[----:B------:R-:W4:Y:S01]  /*100af0*/  LDL.LU.64 R230, [R1+0x750] ;  /* 0x0007500001e67983 */ /* 0x000f220000300a00 */
[----:B------:R-:W-:-:S09]  /*100b00*/  LOP3.LUT P4, RZ, R251, 0x8000, RZ, 0xc0, !PT ;  /* 0x00008000fbff7812 */ /* 0x000fd2000788c0ff */
[----:B--2---:R0:W-:Y:S04]  /*100b10*/  @P5 STG.E.U8 desc[UR10][R16.64], R0 ;  /* 0x0000000010005986 */ /* 0x0041e8000c10110a */
[----:B0-----:R-:W2:Y:S04]  /*100b20*/  LDL.LU.64 R16, [R1+0x748] ;  /* 0x0007480001107983 */ /* 0x001ea80000300a00 */
[----:B------:R-:W2:Y:S04]  /*100b30*/  LDL.LU.64 R228, [R1+0x740] ;  /* 0x0007400001e47983 */ /* 0x000ea80000300a00 */
[----:B------:R-:W2:Y:S04]  /*100b40*/  LDL.LU.64 R4, [R1+0x738] ;  /* 0x0007380001047983 */ /* 0x000ea80000300a00 */
[----:B------:R-:W2:Y:S04]  /*100b50*/  LDL.LU.64 R226, [R1+0x730] ;  /* 0x0007300001e27983 */ /* 0x000ea80000300a00 */
[----:B------:R-:W2:Y:S01]  /*100b60*/  LDL.LU.64 R238, [R1+0x728] ;  /* 0x0007280001ee7983 */ /* 0x000ea20000300a00 */
[----:B------:R-:W-:-:S05]  /*100b70*/  PRMT R0, R194, 0x7771, RZ ;  /* 0x00007771c2007816 */ /* 0x000fca00000000ff */
[----:B---3--:R0:W-:Y:S04]  /*100b80*/  @P4 STG.E.U8 desc[UR10][R18.64], R0 ;  /* 0x0000000012004986 */ /* 0x0081e8000c10110a */
[----:B0-----:R-:W3:Y:S01]  /*100b90*/  LDL.LU.64 R18, [R1+0x720] ;  /* 0x0007200001127983 */ /* 0x001ee20000300a00 */
[C---:B------:R-:W-:Y:S02]  /*100ba0*/  LOP3.LUT P3, RZ, R251.reuse, 0x800, RZ, 0xc0, !PT ;  /* 0x00000800fbff7812 */ /* 0x040fe4000786c0ff */
[----:B------:R-:W-:Y:S01]  /*100bb0*/  LOP3.LUT P5, RZ, R251, 0x40, RZ, 0xc0, !PT ;  /* 0x00000040fbff7812 */ /* 0x000fe200078ac0ff */
[----:B------:R-:W3:Y:S01]  /*100bc0*/  LDL.LU.64 R236, [R1+0x718] ;  /* 0x0007180001ec7983 */ /* 0x000ee20000300a00 */
[----:B------:R-:W-:Y:S02]  /*100bd0*/  LOP3.LUT R225, R225, 0xffffbfff, RZ, 0xc0, !PT ;  /* 0xffffbfffe1e17812 */ /* 0x000fe400078ec0ff */
[C---:B------:R-:W-:Y:S01]  /*100be0*/  LOP3.LUT P2, RZ, R251.reuse, 0x4000, RZ, 0xc0, !PT ;  /* 0x00004000fbff7812 */ /* 0x040fe2000784c0ff */
[----:B------:R-:W3:Y:S01]  /*100bf0*/  LDL.LU.64 R234, [R1+0x710] ;  /* 0x0007100001ea7983 */ /* 0x000ee20000300a00 */
[----:B------:R-:W-:-:S03]  /*100c00*/  LOP3.LUT P1, RZ, R251, 0x2000, RZ, 0xc0, !PT ;  /* 0x00002000fbff7812 */ /* 0x000fc6000782c0ff */
[----:B------:R-:W3:Y:S02]  /*100c10*/  LDL.LU.64 R20, [R1+0x708] ;  /* 0x0007080001147983 */ /* 0x000ee40000300a00 */
[----:B------:R-:W-:-:S04]  /*100c20*/  @P3 LOP3.LUT R225, R225, 0x4000, RZ, 0xfc, !PT ;  /* 0x00004000e1e13812 */ /* 0x000fc800078efcff */
[----:B------:R-:W-:-:S04]  /*100c30*/  LOP3.LUT R225, R225, 0xfffffbff, RZ, 0xc0, !PT ;  /* 0xfffffbffe1e17812 */ /* 0x000fc800078ec0ff */
[----:B------:R-:W-:Y:S02]  /*100c40*/  @P5 LOP3.LUT R225, R225, 0x400, RZ, 0xfc, !PT ;  /* 0x00000400e1e15812 */ /* 0x000fe400078efcff */
[----:B------:R-:W-:Y:S02]  /*100c50*/  LOP3.LUT P5, RZ, R251, 0x80, RZ, 0xc0, !PT ;  /* 0x00000080fbff7812 */ /* 0x000fe400078ac0ff */
[C---:B------:R-:W-:Y:S02]  /*100c60*/  PRMT R0, R194.reuse, 0x7772, RZ ;  /* 0x00007772c2007816 */ /* 0x040fe400000000ff */
[----:B------:R-:W-:Y:S02]  /*100c70*/  PRMT R194, R194, 0x7773, RZ ;  /* 0x00007773c2c27816 */ /* 0x000fe400000000ff */
[----:B------:R-:W-:Y:S01]  /*100c80*/  LOP3.LUT R225, R225, 0xfffff7ff, RZ, 0xc0, !PT ;  /* 0xfffff7ffe1e17812 */ /* 0x000fe200078ec0ff */
[----:B----4-:R-:W-:Y:S06]  /*100c90*/  @P2 STG.E.U8 desc[UR10][R230.64], R0 ;  /* 0x00000000e6002986 */ /* 0x010fec000c10110a */
[----:B------:R-:W-:-:S02]  /*100ca0*/  @P5 LOP3.LUT R225, R225, 0x800, RZ, 0xfc, !PT ;  /* 0x00000800e1e15812 */ /* 0x000fc400078efcff */
[----:B------:R-:W-:Y:S02]  /*100cb0*/  LOP3.LUT P5, RZ, R251, 0x100, RZ, 0xc0, !PT ;  /* 0x00000100fbff7812 */ /* 0x000fe400078ac0ff */
[----:B------:R-:W-:Y:S02]  /*100cc0*/  LOP3.LUT R225, R225, 0xffffefff, RZ, 0xc0, !PT ;  /* 0xffffefffe1e17812 */ /* 0x000fe400078ec0ff */
[----:B------:R-:W-:-:S09]  /*100cd0*/  LOP3.LUT P6, RZ, R251, 0x8, RZ, 0xc0, !PT ;  /* 0x00000008fbff7812 */ /* 0x000fd200078cc0ff */
[----:B------:R-:W-:Y:S02]  /*100ce0*/  @P5 LOP3.LUT R225, R225, 0x1000, RZ, 0xfc, !PT ;  /* 0x00001000e1e15812 */ /* 0x000fe400078efcff */
[----:B------:R-:W-:Y:S02]  /*100cf0*/  LOP3.LUT P5, RZ, R251, 0x200, RZ, 0xc0, !PT ;  /* 0x00000200fbff7812 */ /* 0x000fe400078ac0ff */
[----:B------:R-:W-:Y:S02]  /*100d00*/  LOP3.LUT R225, R225, 0xffffdfff, RZ, 0xc0, !PT ;  /* 0xffffdfffe1e17812 */ /* 0x000fe400078ec0ff */
[----:B------:R-:W-:-:S09]  /*100d10*/  LOP3.LUT P3, RZ, R251, 0x1000, RZ, 0xc0, !PT ;  /* 0x00001000fbff7812 */ /* 0x000fd2000786c0ff */
[----:B------:R-:W-:-:S04]  /*100d20*/  @P5 LOP3.LUT R225, R225, 0x2000, RZ, 0xfc, !PT ;  /* 0x00002000e1e15812 */ /* 0x000fc800078efcff */
[----:B------:R-:W-:-:S04]  /*100d30*/  LOP3.LUT R225, R225, 0xfffffeff, RZ, 0xc0, !PT ;  /* 0xfffffeffe1e17812 */ /* 0x000fc800078ec0ff */
[----:B------:R-:W-:Y:S02]  /*100d40*/  @P6 LOP3.LUT R225, R225, 0x100, RZ, 0xfc, !PT ;  /* 0x00000100e1e16812 */ /* 0x000fe400078efcff */
[----:B------:R-:W-:Y:S02]  /*100d50*/  LOP3.LUT P6, RZ, R251, 0x10, RZ, 0xc0, !PT ;  /* 0x00000010fbff7812 */ /* 0x000fe400078cc0ff */
[----:B------:R-:W-:Y:S02]  /*100d60*/  PRMT R2, R198, 0x7770, RZ ;  /* 0x00007770c6027816 */ /* 0x000fe400000000ff */
[----:B------:R-:W-:-:S09]  /*100d70*/  LOP3.LUT R225, R225, 0xfffffdff, RZ, 0xc0, !PT ;  /* 0xfffffdffe1e17812 */ /* 0x000fd200078ec0ff */
[----:B------:R-:W-:Y:S01]  /*100d80*/  @P6 LOP3.LUT R225, R225, 0x200, RZ, 0xfc, !PT ;  /* 0x00000200e1e16812 */ /* 0x000fe200078efcff */
[----:B--2---:R0:W-:Y:S04]  /*100d90*/  @P1 STG.E.U8 desc[UR10][R16.64], R194 ;  /* 0x000000c210001986 */ /* 0x0041e8000c10110a */
[----:B0-----:R-:W2:Y:S04]  /*100da0*/  LDL.LU.64 R16, [R1+0x700] ;  /* 0x0007000001107983 */ /* 0x001ea80000300a00 */
[----:B------:R-:W4:Y:S04]  /*100db0*/  LDL.LU.64 R232, [R1+0x6f8] ;  /* 0x0006f80001e87983 */ /* 0x000f280000300a00 */
[----:B------:R-:W4:Y:S04]  /*100dc0*/  LDL.LU.64 R6, [R1+0x6f0] ;  /* 0x0006f00001067983 */ /* 0x000f280000300a00 */
[----:B------:R-:W4:Y:S04]  /*100dd0*/  LDL.LU.64 R230, [R1+0x6e8] ;  /* 0x0006e80001e67983 */ /* 0x000f280000300a00 */
[----:B------:R0:W-:Y:S01]  /*100de0*/  @P3 STG.E.U8 desc[UR10][R228.64], R2 ;  /* 0x00000002e4003986 */ /* 0x0001e2000c10110a */
[----:B------:R-:W-:-:S03]  /*100df0*/  LOP3.LUT P3, RZ, R225, 0x4000, RZ, 0xc0, !PT ;  /* 0x00004000e1ff7812 */ /* 0x000fc6000786c0ff */
[----:B0-----:R-:W4:Y:S01]  /*100e00*/  LDL.LU.64 R228, [R1+0x6e0] ;  /* 0x0006e00001e47983 */ /* 0x001f220000300a00 */
[----:B------:R-:W-:Y:S02]  /*100e10*/  LOP3.LUT P5, RZ, R251, 0x400, RZ, 0xc0, !PT ;  /* 0x00000400fbff7812 */ /* 0x000fe400078ac0ff */
[----:B------:R-:W-:-:S07]  /*100e20*/  PRMT R3, R198, 0x7771, RZ ;  /* 0x00007771c6037816 */ /* 0x000fce00000000ff */
[----:B------:R0:W-:Y:S02]  /*100e30*/  @P3 STG.E.U8 desc[UR10][R4.64], R3 ;  /* 0x0000000304003986 */ /* 0x0001e4000c10110a */
[----:B0-----:R-:W-:-:S05]  /*100e40*/  PRMT R4, R198, 0x7772, RZ ;  /* 0x00007772c6047816 */ /* 0x001fca00000000ff */
[----:B------:R0:W-:Y:S04]  /*100e50*/  @P5 STG.E.U8 desc[UR10][R226.64], R4 ;  /* 0x00000004e2005986 */ /* 0x0001e8000c10110a */
[----:B0-----:R-:W4:Y:S01]  /*100e60*/  LDL.LU.64 R226, [R1+0x6d8] ;  /* 0x0006d80001e27983 */ /* 0x001f220000300a00 */
[----:B------:R-:W-:Y:S02]  /*100e70*/  LOP3.LUT P5, RZ, R225, 0x2000, RZ, 0xc0, !PT ;  /* 0x00002000e1ff7812 */ /* 0x000fe400078ac0ff */
[----:B------:R-:W-:Y:S02]  /*100e80*/  PRMT R198, R198, 0x7773, RZ ;  /* 0x00007773c6c67816 */ /* 0x000fe400000000ff */
[----:B------:R-:W-:-:S09]  /*100e90*/  PRMT R0, R195, 0x7770, RZ ;  /* 0x00007770c3007816 */ /* 0x000fd200000000ff */
[----:B------:R-:W-:Y:S01]  /*100ea0*/  @P5 STG.E.U8 desc[UR10][R238.64], R198 ;  /* 0x000000c6ee005986 */ /* 0x000fe2000c10110a */
[----:B------:R-:W-:-:S13]  /*100eb0*/  LOP3.LUT P5, RZ, R225, 0x1000, RZ, 0xc0, !PT ;  /* 0x00001000e1ff7812 */ /* 0x000fda00078ac0ff */
[----:B---3--:R0:W-:Y:S04]  /*100ec0*/  @P5 STG.E.U8 desc[UR10][R18.64], R0 ;  /* 0x0000000012005986 */ /* 0x0081e8000c10110a */
[----:B0-----:R-:W3:Y:S01]  /*100ed0*/  LDL.LU.64 R18, [R1+0x6d0] ;  /* 0x0006d00001127983 */ /* 0x001ee20000300a00 */
[----:B------:R-:W-:Y:S02]  /*100ee0*/  LOP3.LUT P5, RZ, R225, 0x800, RZ, 0xc0, !PT ;  /* 0x00000800e1ff7812 */ /* 0x000fe400078ac0ff */
[----:B------:R-:W-:Y:S02]  /*100ef0*/  PRMT R5, R195, 0x7771, RZ ;  /* 0x00007771c3057816 */ /* 0x000fe400000000ff */
[----:B------:R-:W-:Y:S02]  /*100f00*/  LOP3.LUT P6, RZ, R251, 0x20, RZ, 0xc0, !PT ;  /* 0x00000020fbff7812 */ /* 0x000fe400078cc0ff */
[----:B------:R-:W-:-:S07]  /*100f10*/  PRMT R2, R195, 0x7772, RZ ;  /* 0x00007772c3027816 */ /* 0x000fce00000000ff */
[----:B------:R-:W-:Y:S01]  /*100f20*/  @P5 STG.E.U8 desc[UR10][R236.64], R5 ;  /* 0x00000005ec005986 */ /* 0x000fe2000c10110a */
[----:B------:R-:W-:Y:S02]  /*100f30*/  LOP3.LUT P5, RZ, R225, 0x400, RZ, 0xc0, !PT ;  /* 0x00000400e1ff7812 */ /* 0x000fe400078ac0ff */
[----:B------:R-:W-:Y:S02]  /*100f40*/  PRMT R195, R195, 0x7773, RZ ;  /* 0x00007773c3c37816 */ /* 0x000fe400000000ff */
[----:B------:R-:W-:-:S09]  /*100f50*/  PRMT R3, R199, 0x7770, RZ ;  /* 0x00007770c7037816 */ /* 0x000fd200000000ff */
[----:B------:R0:W-:Y:S04]  /*100f60*/  @P5 STG.E.U8 desc[UR10][R234.64], R2 ;  /* 0x00000002ea005986 */ /* 0x0001e8000c10110a */
[----:B------:R-:W-:Y:S01]  /*100f70*/  @P6 STG.E.U8 desc[UR10][R20.64], R195 ;  /* 0x000000c314006986 */ /* 0x000fe2000c10110a */
[----:B------:R-:W-:Y:S02]  /*100f80*/  LOP3.LUT P6, RZ, R225, 0x200, RZ, 0xc0, !PT ;  /* 0x00000200e1ff7812 */ /* 0x000fe400078cc0ff */
[C---:B------:R-:W-:Y:S02]  /*100f90*/  LOP3.LUT P4, RZ, R251.reuse, 0x4, RZ, 0xc0, !PT ;  /* 0x00000004fbff7812 */ /* 0x040fe4000788c0ff */
[----:B------:R-:W-:Y:S02]  /*100fa0*/  LOP3.LUT P0, RZ, R251, 0x2, RZ, 0xc0, !PT ;  /* 0x00000002fbff7812 */ /* 0x000fe4000780c0ff */
[----:B------:R-:W-:-:S02]  /*100fb0*/  PRMT R4, R199, 0x7771, RZ ;  /* 0x00007771c7047816 */ /* 0x000fc400000000ff */
[C---:B------:R-:W-:Y:S02]  /*100fc0*/  PRMT R0, R199.reuse, 0x7772, RZ ;  /* 0x00007772c7007816 */ /* 0x040fe400000000ff */
[----:B------:R-:W-:Y:S02]  /*100fd0*/  PRMT R199, R199, 0x7773, RZ ;  /* 0x00007773c7c77816 */ /* 0x000fe400000000ff */
[----:B------:R-:W-:Y:S02]  /*100fe0*/  LOP3.LUT P2, RZ, R251, 0x1, RZ, 0xc0, !PT ;  /* 0x00000001fbff7812 */ /* 0x000fe4000784c0ff */
[----:B0-----:R-:W-:Y:S02]  /*100ff0*/  PRMT R2, R200, 0x7770, RZ ;  /* 0x00007770c8027816 */ /* 0x001fe400000000ff */
[----:B------:R-:W-:Y:S02]  /*101000*/  LOP3.LUT P1, RZ, R252, 0x80000000, RZ, 0xc0, !PT ;  /* 0x80000000fcff7812 */ /* 0x000fe4000782c0ff */
[----:B------:R-:W-:Y:S01]  /*101010*/  PRMT R5, R200, 0x7771, RZ ;  /* 0x00007771c8057816 */ /* 0x000fe200000000ff */
[----:B--2---:R0:W-:Y:S01]  /*101020*/  @P6 STG.E.U8 desc[UR10][R16.64], R3 ;  /* 0x0000000310006986 */ /* 0x0041e2000c10110a */
[----:B------:R-:W-:-:S03]  /*101030*/  LOP3.LUT P6, RZ, R225, 0x100, RZ, 0xc0, !PT ;  /* 0x00000100e1ff7812 */ /* 0x000fc600078cc0ff */
[----:B0-----:R-:W2:Y:S10]  /*101040*/  LDL.LU.64 R16, [R1+0x6c8] ;  /* 0x0006c80001107983 */ /* 0x001eb40000300a00 */
[----:B----4-:R-:W-:Y:S04]  /*101050*/  @P6 STG.E.U8 desc[UR10][R232.64], R4 ;  /* 0x00000004e8006986 */ /* 0x010fe8000c10110a */
[----:B------:R-:W-:Y:S04]  /*101060*/  @P4 STG.E.U8 desc[UR10][R6.64], R0 ;  /* 0x0000000006004986 */ /* 0x000fe8000c10110a */
[----:B------:R0:W-:Y:S04]  /*101070*/  @P0 STG.E.U8 desc[UR10][R230.64], R199 ;  /* 0x000000c7e6000986 */ /* 0x0001e8000c10110a */
[----:B0-----:R-:W4:Y:S04]  /*101080*/  LDL.LU.64 R230, [R1+0x6c0] ;  /* 0x0006c00001e67983 */ /* 0x001f280000300a00 */
[----:B------:R0:W-:Y:S04]  /*101090*/  @P2 STG.E.U8 desc[UR10][R228.64], R2 ;  /* 0x00000002e4002986 */ /* 0x0001e8000c10110a */
[----:B0-----:R-:W4:Y:S04]  /*1010a0*/  LDL.LU.64 R228, [R1+0x6b8] ;  /* 0x0006b80001e47983 */ /* 0x001f280000300a00 */
[----:B------:R0:W-:Y:S04]  /*1010b0*/  @P1 STG.E.U8 desc[UR10][R226.64], R5 ;  /* 0x00000005e2001986 */ /* 0x0001e8000c10110a */
[----:B0-----:R-:W4:Y:S01]  /*1010c0*/  LDL.LU.64 R226, [R1+0x6b0] ;  /* 0x0006b00001e27983 */ /* 0x001f220000300a00 */
[----:B------:R-:W-:-:S03]  /*1010d0*/  LOP3.LUT P3, RZ, R252, 0x40000000, RZ, 0xc0, !PT ;  /* 0x40000000fcff7812 */ /* 0x000fc6000786c0ff */
[----:B------:R-:W4:Y:S01]  /*1010e0*/  LDL.LU.64 R20, [R1+0x6a8] ;  /* 0x0006a80001147983 */ /* 0x000f220000300a00 */
[----:B------:R-:W-:-:S09]  /*1010f0*/  PRMT R3, R200, 0x7772, RZ ;  /* 0x00007772c8037816 */ /* 0x000fd200000000ff */
[----:B---3--:R0:W-:Y:S04]  /*101100*/  @P3 STG.E.U8 desc[UR10][R18.64], R3 ;  /* 0x0000000312003986 */ /* 0x0081e8000c10110a */
[----:B0-----:R-:W3:Y:S04]  /*101110*/  LDL.LU.64 R18, [R1+0x6a0] ;  /* 0x0006a00001127983 */ /* 0x001ee80000300a00 */
[----:B------:R-:W3:Y:S01]  /*101120*/  LDL.LU.64 R232, [R1+0x698] ;  /* 0x0006980001e87983 */ /* 0x000ee20000300a00 */
[C---:B------:R-:W-:Y:S02]  /*101130*/  LOP3.LUT P5, RZ, R252.reuse, 0x20000000, RZ, 0xc0, !PT ;  /* 0x20000000fcff7812 */ /* 0x040fe400078ac0ff */
[----:B------:R-:W-:Y:S01]  /*101140*/  LOP3.LUT P4, RZ, R252, 0x10000000, RZ, 0xc0, !PT ;  /* 0x10000000fcff7812 */ /* 0x000fe2000788c0ff */
[----:B------:R-:W3:Y:S01]  /*101150*/  LDL.LU.64 R234, [R1+0x690] ;  /* 0x0006900001ea7983 */ /* 0x000ee20000300a00 */
[----:B------:R-:W-:-:S02]  /*101160*/  PRMT R200, R200, 0x7773, RZ ;  /* 0x00007773c8c87816 */ /* 0x000fc400000000ff */
[----:B------:R-:W-:Y:S02]  /*101170*/  PRMT R0, R204, 0x7770, RZ ;  /* 0x00007770cc007816 */ /* 0x000fe400000000ff */
[----:B------:R-:W-:Y:S02]  /*101180*/  LOP3.LUT P2, RZ, R252, 0x8000000, RZ, 0xc0, !PT ;  /* 0x08000000fcff7812 */ /* 0x000fe4000784c0ff */
[----:B------:R-:W-:Y:S02]  /*101190*/  PRMT R4, R204, 0x7771, RZ ;  /* 0x00007771cc047816 */ /* 0x000fe400000000ff */
[----:B------:R-:W-:-:S04]  /*1011a0*/  LOP3.LUT P6, RZ, R252, 0x2000000, RZ, 0xc0, !PT ;  /* 0x02000000fcff7812 */ /* 0x000fc800078cc0ff */
[----:B------:R-:W-:Y:S02]  /*1011b0*/  P2R R5, PR, RZ, 0x40 ;  /* 0x00000040ff057803 */ /* 0x000fe40000000000 */
[----:B------:R-:W-:Y:S02]  /*1011c0*/  LOP3.LUT P6, RZ, R252, 0x4000000, RZ, 0xc0, !PT ;  /* 0x04000000fcff7812 */ /* 0x000fe400078cc0ff */
[----:B------:R-:W-:Y:S02]  /*1011d0*/  PRMT R2, R204, 0x7772, RZ ;  /* 0x00007772cc027816 */ /* 0x000fe400000000ff */
[----:B------:R-:W-:-:S04]  /*1011e0*/  LOP3.LUT P1, RZ, R252, 0x10000, RZ, 0xc0, !PT ;  /* 0x00010000fcff7812 */ /* 0x000fc8000782c0ff */
[----:B------:R-:W-:Y:S02]  /*1011f0*/  P2R R13, PR, RZ, 0x2 ;  /* 0x00000002ff0d7803 */ /* 0x000fe40000000000 */
[----:B------:R-:W-:-:S04]  /*101200*/  LOP3.LUT P1, RZ, R252, 0x40000, RZ, 0xc0, !PT ;  /* 0x00040000fcff7812 */ /* 0x000fc8000782c0ff */
[----:B------:R-:W-:Y:S02]  /*101210*/  P2R R8, PR, RZ, 0x2 ;  /* 0x00000002ff087803 */ /* 0x000fe40000000000 */
[----:B------:R-:W-:Y:S02]  /*101220*/  LOP3.LUT P1, RZ, R252, 0x100000, RZ, 0xc0, !PT ;  /* 0x00100000fcff7812 */ /* 0x000fe4000782c0ff */
[----:B------:R-:W-:Y:S02]  /*101230*/  PRMT R204, R204, 0x7773, RZ ;  /* 0x00007773cccc7816 */ /* 0x000fe400000000ff */
[----:B------:R-:W-:Y:S02]  /*101240*/  P2R R7, PR, RZ, 0x2 ;  /* 0x00000002ff077803 */ /* 0x000fe40000000000 */
[----:B------:R-:W-:-:S04]  /*101250*/  LOP3.LUT P1, RZ, R252, 0x400000, RZ, 0xc0, !PT ;  /* 0x00400000fcff7812 */ /* 0x000fc8000782c0ff */
[----:B------:R-:W-:Y:S02]  /*101260*/  P2R R6, PR, RZ, 0x2 ;  /* 0x00000002ff067803 */ /* 0x000fe40000000000 */
[----:B------:R-:W-:Y:S02]  /*101270*/  LOP3.LUT P1, RZ, R252, 0x1000000, RZ, 0xc0, !PT ;  /* 0x01000000fcff7812 */ /* 0x000fe4000782c0ff */
[----:B------:R-:W-:Y:S01]  /*101280*/  PRMT R3, R201, 0x7770, RZ ;  /* 0x00007770c9037816 */ /* 0x000fe200000000ff */
[----:B--2---:R-:W-:Y:S04]  /*101290*/  @P5 STG.E.U8 desc[UR10][R16.64], R200 ;  /* 0x000000c810005986 */ /* 0x004fe8000c10110a */
[----:B----4-:R0:W-:Y:S04]  /*1012a0*/  @P4 STG.E.U8 desc[UR10][R230.64], R0 ;  /* 0x00000000e6004986 */ /* 0x0101e8000c10110a */
[----:B0-----:R-:W2:Y:S04]  /*1012b0*/  LDL.LU.64 R230, [R1+0x688] ;  /* 0x0006880001e67983 */ /* 0x001ea80000300a00 */
[----:B------:R-:W4:Y:S04]  /*1012c0*/  LDL.LU.64 R238, [R1+0x680] ;  /* 0x0006800001ee7983 */ /* 0x000f280000300a00 */
[----:B------:R0:W-:Y:S04]  /*1012d0*/  @P2 STG.E.U8 desc[UR10][R228.64], R4 ;  /* 0x00000004e4002986 */ /* 0x0001e8000c10110a */
[----:B0-----:R-:W4:Y:S04]  /*1012e0*/  LDL.LU.64 R228, [R1+0x678] ;  /* 0x0006780001e47983 */ /* 0x001f280000300a00 */
[----:B------:R0:W-:Y:S04]  /*1012f0*/  @P6 STG.E.U8 desc[UR10][R226.64], R2 ;  /* 0x00000002e2006986 */ /* 0x0001e8000c10110a */
[----:B0-----:R-:W4:Y:S01]  /*101300*/  LDL.LU.64 R226, [R1+0x670] ;  /* 0x0006700001e27983 */ /* 0x001f220000300a00 */
[----:B------:R-:W-:-:S03]  /*101310*/  ISETP.NE.AND P6, PT, R5, RZ, PT ;  /* 0x000000ff0500720c */ /* 0x000fc60003fc5270 */
[----:B------:R-:W4:Y:S10]  /*101320*/  LDL.LU.64 R236, [R1+0x668] ;  /* 0x0006680001ec7983 */ /* 0x000f340000300a00 */
[----:B------:R0:W-:Y:S04]  /*101330*/  @P6 STG.E.U8 desc[UR10][R20.64], R204 ;  /* 0x000000cc14006986 */ /* 0x0001e8000c10110a */
[----:B0-----:R-:W4:Y:S04]  /*101340*/  LDL.LU.64 R20, [R1+0x660] ;  /* 0x0006600001147983 */ /* 0x001f280000300a00 */
[----:B---3--:R0:W-:Y:S04]  /*101350*/  @P1 STG.E.U8 desc[UR10][R18.64], R3 ;  /* 0x0000000312001986 */ /* 0x0081e8000c10110a */
[----:B0-----:R-:W3:Y:S01]  /*101360*/  LDL.LU.64 R18, [R1+0x658] ;  /* 0x0006580001127983 */ /* 0x001ee20000300a00 */
[----:B------:R-:W-:-:S02]  /*101370*/  ISETP.NE.AND P1, PT, R6, RZ, PT ;  /* 0x000000ff0600720c */ /* 0x000fc40003f25270 */
[C---:B------:R-:W-:Y:S02]  /*101380*/  PRMT R5, R201.reuse, 0x7771, RZ ;  /* 0x00007771c9057816 */ /* 0x040fe400000000ff */
[----:B------:R-:W-:-:S09]  /*101390*/  PRMT R0, R201, 0x7772, RZ ;  /* 0x00007772c9007816 */ /* 0x000fd200000000ff */
[----:B------:R0:W-:Y:S01]  /*1013a0*/  @P1 STG.E.U8 desc[UR10][R232.64], R5 ;  /* 0x00000005e8001986 */ /* 0x0001e2000c10110a */
[----:B------:R-:W-:-:S03]  /*1013b0*/  ISETP.NE.AND P1, PT, R7, RZ, PT ;  /* 0x000000ff0700720c */ /* 0x000fc60003f25270 */
[----:B0-----:R-:W3:Y:S10]  /*1013c0*/  LDL.LU.64 R232, [R1+0x650] ;  /* 0x0006500001e87983 */ /* 0x001ef40000300a00 */
[----:B------:R0:W-:Y:S01]  /*1013d0*/  @P1 STG.E.U8 desc[UR10][R234.64], R0 ;  /* 0x00000000ea001986 */ /* 0x0001e2000c10110a */
[----:B------:R-:W-:-:S02]  /*1013e0*/  ISETP.NE.AND P1, PT, R8, RZ, PT ;  /* 0x000000ff0800720c */ /* 0x000fc40003f25270 */
[----:B------:R-:W-:Y:S02]  /*1013f0*/  PRMT R201, R201, 0x7773, RZ ;  /* 0x00007773c9c97816 */ /* 0x000fe400000000ff */
[----:B------:R-:W-:-:S04]  /*101400*/  LOP3.LUT P5, RZ, R252, 0x200, RZ, 0xc0, !PT ;  /* 0x00000200fcff7812 */ /* 0x000fc800078ac0ff */
[----:B------:R-:W-:Y:S01]  /*101410*/  P2R R16, PR, RZ, 0x20 ;  /* 0x00000020ff107803 */ /* 0x000fe20000000000 */
[----:B0-----:R-:W3:Y:S01]  /*101420*/  LDL.LU.64 R234, [R1+0x648] ;  /* 0x0006480001ea7983 */ /* 0x001ee20000300a00 */
[----:B------:R-:W-:-:S04]  /*101430*/  LOP3.LUT P5, RZ, R252, 0x800, RZ, 0xc0, !PT ;  /* 0x00000800fcff7812 */ /* 0x000fc800078ac0ff */
[----:B------:R-:W-:Y:S02]  /*101440*/  P2R R15, PR, RZ, 0x20 ;  /* 0x00000020ff0f7803 */ /* 0x000fe40000000000 */
[----:B------:R-:W-:-:S04]  /*101450*/  LOP3.LUT P5, RZ, R252, 0x1000, RZ, 0xc0, !PT ;  /* 0x00001000fcff7812 */ /* 0x000fc800078ac0ff */
[----:B------:R-:W-:Y:S02]  /*101460*/  P2R R14, PR, RZ, 0x20 ;  /* 0x00000020ff0e7803 */ /* 0x000fe40000000000 */
[----:B------:R-:W-:Y:S02]  /*101470*/  LOP3.LUT P5, RZ, R252, 0x4000, RZ, 0xc0, !PT ;  /* 0x00004000fcff7812 */ /* 0x000fe400078ac0ff */
[C---:B------:R-:W-:Y:S02]  /*101480*/  PRMT R2, R205.reuse, 0x7770, RZ ;  /* 0x00007770cd027816 */ /* 0x040fe400000000ff */
[C---:B------:R-:W-:Y:S02]  /*101490*/  PRMT R4, R205.reuse, 0x7771, RZ ;  /* 0x00007771cd047816 */ /* 0x040fe400000000ff */
[C---:B------:R-:W-:Y:S02]  /*1014a0*/  PRMT R3, R205.reuse, 0x7772, RZ ;  /* 0x00007772cd037816 */ /* 0x040fe400000000ff */
[----:B------:R-:W-:-:S02]  /*1014b0*/  PRMT R205, R205, 0x7773, RZ ;  /* 0x00007773cdcd7816 */ /* 0x000fc400000000ff */
[----:B------:R-:W-:Y:S02]  /*1014c0*/  PRMT R0, R202, 0x7770, RZ ;  /* 0x00007770ca007816 */ /* 0x000fe400000000ff */
[----:B------:R-:W-:Y:S02]  /*1014d0*/  LOP3.LUT P4, RZ, R252, 0x80, RZ, 0xc0, !PT ;  /* 0x00000080fcff7812 */ /* 0x000fe4000788c0ff */
[----:B------:R-:W-:Y:S01]  /*1014e0*/  PRMT R5, R202, 0x7771, RZ ;  /* 0x00007771ca057816 */ /* 0x000fe200000000ff */
[----:B--2---:R0:W-:Y:S04]  /*1014f0*/  @P1 STG.E.U8 desc[UR10][R230.64], R201 ;  /* 0x000000c9e6001986 */ /* 0x0041e8000c10110a */
[----:B0-----:R-:W2:Y:S01]  /*101500*/  LDL.LU.64 R230, [R1+0x640] ;  /* 0x0006400001e67983 */ /* 0x001ea20000300a00 */
[----:B------:R-:W-:-:S13]  /*101510*/  ISETP.NE.AND P1, PT, R13, RZ, PT ;  /* 0x000000ff0d00720c */ /* 0x000fda0003f25270 */
[----:B----4-:R-:W-:Y:S04]  /*101520*/  @P1 STG.E.U8 desc[UR10][R238.64], R2 ;  /* 0x00000002ee001986 */ /* 0x010fe8000c10110a */
[----:B------:R0:W-:Y:S04]  /*101530*/  @P5 STG.E.U8 desc[UR10][R228.64], R4 ;  /* 0x00000004e4005986 */ /* 0x0001e8000c10110a */
[----:B0-----:R-:W4:Y:S01]  /*101540*/  LDL.LU.64 R228, [R1+0x638] ;  /* 0x0006380001e47983 */ /* 0x001f220000300a00 */
[----:B------:R-:W-:-:S13]  /*101550*/  ISETP.NE.AND P5, PT, R14, RZ, PT ;  /* 0x000000ff0e00720c */ /* 0x000fda0003fa5270 */
[----:B------:R0:W-:Y:S01]  /*101560*/  @P5 STG.E.U8 desc[UR10][R226.64], R3 ;  /* 0x00000003e2005986 */ /* 0x0001e2000c10110a */
[----:B------:R-:W-:-:S03]  /*101570*/  ISETP.NE.AND P5, PT, R15, RZ, PT ;  /* 0x000000ff0f00720c */ /* 0x000fc60003fa5270 */
[----:B0-----:R-:W4:Y:S10]  /*101580*/  LDL.LU.64 R226, [R1+0x630] ;  /* 0x0006300001e27983 */ /* 0x001f340000300a00 */
[----:B------:R-:W-:Y:S01]  /*101590*/  @P5 STG.E.U8 desc[UR10][R236.64], R205 ;  /* 0x000000cdec005986 */ /* 0x000fe2000c10110a */
[----:B------:R-:W-:-:S13]  /*1015a0*/  ISETP.NE.AND P5, PT, R16, RZ, PT ;  /* 0x000000ff1000720c */ /* 0x000fda0003fa5270 */
[----:B------:R0:W-:Y:S04]  /*1015b0*/  @P5 STG.E.U8 desc[UR10][R20.64], R0 ;  /* 0x0000000014005986 */ /* 0x0001e8000c10110a */
[----:B0-----:R-:W4:Y:S04]  /*1015c0*/  LDL.LU.64 R20, [R1+0x628] ;  /* 0x0006280001147983 */ /* 0x001f280000300a00 */
[----:B---3--:R0:W-:Y:S04]  /*1015d0*/  @P4 STG.E.U8 desc[UR10][R18.64], R5 ;  /* 0x0000000512004986 */ /* 0x0081e8000c10110a */
[----:B0-----:R-:W3:Y:S01]  /*1015e0*/  LDL.LU.64 R18, [R1+0x620] ;  /* 0x0006200001127983 */ /* 0x001ee20000300a00 */
[----:B------:R-:W-:-:S02]  /*1015f0*/  LOP3.LUT P3, RZ, R252, 0x40, RZ, 0xc0, !PT ;  /* 0x00000040fcff7812 */ /* 0x000fc4000786c0ff */
[----:B------:R-:W-:Y:S02]  /*101600*/  PRMT R2, R202, 0x7772, RZ ;  /* 0x00007772ca027816 */ /* 0x000fe400000000ff */
[C---:B------:R-:W-:Y:S02]  /*101610*/  LOP3.LUT P0, RZ, R252.reuse, 0x10, RZ, 0xc0, !PT ;  /* 0x00000010fcff7812 */ /* 0x040fe4000780c0ff */
[----:B------:R-:W-:-:S07]  /*101620*/  LOP3.LUT P2, RZ, R252, 0x8, RZ, 0xc0, !PT ;  /* 0x00000008fcff7812 */ /* 0x000fce000784c0ff */
[----:B------:R0:W-:Y:S01]  /*101630*/  @P3 STG.E.U8 desc[UR10][R232.64], R2 ;  /* 0x00000002e8003986 */ /* 0x0001e2000c10110a */
[----:B------:R-:W-:-:S03]  /*101640*/  PRMT R202, R202, 0x7773, RZ ;  /* 0x00007773caca7816 */ /* 0x000fc600000000ff */
[----:B0-----:R-:W3:Y:S01]  /*101650*/  LDL.LU.64 R232, [R1+0x618] ;  /* 0x0006180001e87983 */ /* 0x001ee20000300a00 */
[----:B------:R-:W-:-:S03]  /*101660*/  PRMT R3, R206, 0x7770, RZ ;  /* 0x00007770ce037816 */ /* 0x000fc600000000ff */
[----:B------:R0:W-:Y:S01]  /*101670*/  @P0 STG.E.U8 desc[UR10][R234.64], R202 ;  /* 0x000000caea000986 */ /* 0x0001e2000c10110a */
[----:B------:R-:W-:-:S03]  /*101680*/  LOP3.LUT P6, RZ, R252, 0x4, RZ, 0xc0, !PT ;  /* 0x00000004fcff7812 */ /* 0x000fc600078cc0ff */
[----:B0-----:R-:W3:Y:S01]  /*101690*/  LDL.LU.64 R234, [R1+0x610] ;  /* 0x0006100001ea7983 */ /* 0x001ee20000300a00 */
[C---:B------:R-:W-:Y:S02]  /*1016a0*/  PRMT R4, R206.reuse, 0x7771, RZ ;  /* 0x00007771ce047816 */ /* 0x040fe400000000ff */
[C---:B------:R-:W-:Y:S02]  /*1016b0*/  PRMT R0, R206.reuse, 0x7772, RZ ;  /* 0x00007772ce007816 */ /* 0x040fe400000000ff */
[----:B------:R-:W-:Y:S02]  /*1016c0*/  PRMT R206, R206, 0x7773, RZ ;  /* 0x00007773cece7816 */ /* 0x000fe400000000ff */
[----:B------:R-:W-:Y:S02]  /*1016d0*/  LOP3.LUT P1, RZ, R252, 0x2, RZ, 0xc0, !PT ;  /* 0x00000002fcff7812 */ /* 0x000fe4000782c0ff */
[----:B------:R-:W-:Y:S01]  /*1016e0*/  PRMT R2, R203, 0x7770, RZ ;  /* 0x00007770cb027816 */ /* 0x000fe200000000ff */
[----:B--2---:R0:W-:Y:S04]  /*1016f0*/  @P2 STG.E.U8 desc[UR10][R230.64], R3 ;  /* 0x00000003e6002986 */ /* 0x0041e8000c10110a */
[----:B0-----:R-:W2:Y:S01]  /*101700*/  LDL.LU.64 R230, [R1+0x608] ;  /* 0x0006080001e67983 */ /* 0x001ea20000300a00 */
[----:B------:R-:W-:Y:S01]  /*101710*/  ISETP.LT.AND P2, PT, R12, UR4, !P6 ;  /* 0x000000040c007c0c */ /* 0x000fe2000f741270 */
[----:B------:R-:W-:-:S12]  /*101720*/  ULDC UR4, c[0x0][0x228] ;  /* 0x00008a0000047ab9 */ /* 0x000fd80000000800 */
[----:B----4-:R0:W-:Y:S04]  /*101730*/  @P2 STG.E.U8 desc[UR10][R228.64], R4 ;  /* 0x00000004e4002986 */ /* 0x0101e8000c10110a */
[----:B0-----:R-:W4:Y:S01]  /*101740*/  LDL.LU.64 R228, [R1+0x600] ;  /* 0x0006000001e47983 */ /* 0x001f220000300a00 */
[----:B------:R-:W-:Y:S01]  /*101750*/  ISETP.LT.AND P2, PT, R11, UR4, !P6 ;  /* 0x000000040b007c0c */ /* 0x000fe2000f741270 */
[----:B------:R-:W-:-:S12]  /*101760*/  ULDC UR4, c[0x0][0x228] ;  /* 0x00008a0000047ab9 */ /* 0x000fd80000000800 */
[----:B------:R0:W-:Y:S04]  /*101770*/  @P2 STG.E.U8 desc[UR10][R226.64], R0 ;  /* 0x00000000e2002986 */ /* 0x0001e8000c10110a */
[----:B0-----:R-:W4:Y:S01]  /*101780*/  LDL.LU.64 R226, [R1+0x5f8] ;  /* 0x0005f80001e27983 */ /* 0x001f220000300a00 */
[----:B------:R-:W-:Y:S01]  /*101790*/  ISETP.LT.AND P6, PT, R10, UR4, !P6 ;  /* 0x000000040a007c0c */ /* 0x000fe2000f7c1270 */
[----:B------:R-:W-:-:S12]  /*1017a0*/  ULDC UR4, c[0x0][0x228] ;  /* 0x00008a0000047ab9 */ /* 0x000fd80000000800 */
[----:B------:R0:W-:Y:S01]  /*1017b0*/  @P6 STG.E.U8 desc[UR10][R20.64], R206 ;  /* 0x000000ce14006986 */ /* 0x0001e2000c10110a */
[----:B------:R-:W-:Y:S01]  /*1017c0*/  ISETP.LT.AND P6, PT, R9, UR4, !P1 ;  /* 0x0000000409007c0c */ /* 0x000fe2000cfc1270 */
[----:B------:R-:W-:Y:S02]  /*1017d0*/  ULDC UR4, c[0x0][0x228] ;  /* 0x00008a0000047ab9 */ /* 0x000fe40000000800 */
[----:B0-----:R-:W4:Y:S10]  /*1017e0*/  LDL.LU.64 R20, [R1+0x5f0] ;  /* 0x0005f00001147983 */ /* 0x001f340000300a00 */
[----:B---3--:R0:W-:Y:S04]  /*1017f0*/  @P6 STG.E.U8 desc[UR10][R18.64], R2 ;  /* 0x0000000212006986 */ /* 0x0081e8000c10110a */
[----:B0-----:R-:W3:Y:S01]  /*101800*/  LDL.LU.64 R18, [R1+0x5e8] ;  /* 0x0005e80001127983 */ /* 0x001ee20000300a00 */
[----:B------:R-:W-:-:S02]  /*101810*/  ISETP.LT.AND P6, PT, R12, UR4, !P1 ;  /* 0x000000040c007c0c */ /* 0x000fc4000cfc1270 */
[----:B------:R-:W-:Y:S01]  /*101820*/  PRMT R3, R203, 0x7771, RZ ;  /* 0x00007771cb037816 */ /* 0x000fe200000000ff */
[----:B------:R-:W-:-:S10]  /*101830*/  ULDC UR4, c[0x0][0x228] ;  /* 0x00008a0000047ab9 */ /* 0x000fd40000000800 */
[----:B------:R0:W-:Y:S01]  /*101840*/  @P6 STG.E.U8 desc[UR10][R232.64], R3 ;  /* 0x00000003e8006986 */ /* 0x0001e2000c10110a */
[----:B------:R-:W-:Y:S01]  /*101850*/  ISETP.LT.AND P6, PT, R11, UR4, !P1 ;  /* 0x000000040b007c0c */ /* 0x000fe2000cfc1270 */
[----:B------:R-:W-:Y:S02]  /*101860*/  ULDC UR4, c[0x0][0x228] ;  /* 0x00008a0000047ab9 */ /* 0x000fe40000000800 */
[----:B------:R-:W-:Y:S02]  /*101870*/  ISETP.LT.AND P1, PT, R10, UR4, !P1 ;  /* 0x000000040a007c0c */ /* 0x000fe4000cf21270 */
[C---:B------:R-:W-:Y:S01]  /*101880*/  PRMT R0, R203.reuse, 0x7772, RZ ;  /* 0x00007772cb007816 */ /* 0x040fe200000000ff */
[----:B0-----:R-:W3:Y:S01]  /*101890*/  LDL.LU.64 R232, [R1+0x5e0] ;  /* 0x0005e00001e87983 */ /* 0x001ee20000300a00 */
[----:B------:R-:W-:-:S06]  /*1018a0*/  PRMT R203, R203, 0x7773, RZ ;  /* 0x00007773cbcb7816 */ /* 0x000fcc00000000ff */
[----:B------:R0:W-:Y:S01]  /*1018b0*/  @P6 STG.E.U8 desc[UR10][R234.64], R0 ;  /* 0x00000000ea006986 */ /* 0x0001e2000c10110a */
[----:B------:R-:W-:Y:S01]  /*1018c0*/  LOP3.LUT P0, RZ, R252, 0x1, RZ, 0xc0, !PT ;  /* 0x00000001fcff7812 */ /* 0x000fe2000780c0ff */
[----:B------:R-:W-:Y:S01]  /*1018d0*/  ULDC UR4, c[0x0][0x228] ;  /* 0x00008a0000047ab9 */ /* 0x000fe20000000800 */
[C---:B------:R-:W-:Y:S02]  /*1018e0*/  PRMT R2, R207.reuse, 0x7770, RZ ;  /* 0x00007770cf027816 */ /* 0x040fe400000000ff */
[C---:B------:R-:W-:Y:S02]  /*1018f0*/  PRMT R3, R207.reuse, 0x7771, RZ ;  /* 0x00007771cf037816 */ /* 0x040fe400000000ff */
[C---:B0-----:R-:W-:Y:S02]  /*101900*/  PRMT R0, R207.reuse, 0x7772, RZ ;  /* 0x00007772cf007816 */ /* 0x041fe400000000ff */
        /* <DEDUP_REMOVED lines=12> */
[----:B------:R-:W-:Y:S02]  /*1019d0*/  ULDC UR4, c[0x0][0x228] ;  /* 0x00008a0000047ab9 */ /* 0x000fe40000000800 */
[----:B------:R-:W4:Y:S01]  /*1019e0*/  LDL.LU.64 R234, [R1+0x5c0] ;  /* 0x0005c00001ea7983 */ /* 0x000f220000300a00 */
[----:B------:R-:W-:Y:S02]  /*1019f0*/  ISETP.LT.AND P0, PT, R10, UR4, !P0 ;  /* 0x000000040a007c0c */ /* 0x000fe4000c701270 */
[----:B------:R-:W-:Y:S01]  /*101a00*/  LOP3.LUT P5, RZ, R225, 0x80, RZ, 0xc0, !PT ;  /* 0x00000080e1ff7812 */ /* 0x000fe200078ac0ff */
[----:B------:R-:W-:-:S06]  /*101a10*/  ULDC UR4, c[0x0][0x228] ;  /* 0x00008a0000047ab9 */ /* 0x000fcc0000000800 */
[----:B------:R-:W-:Y:S04]  /*101a20*/  @P6 STG.E.U8 desc[UR10][R20.64], R0 ;  /* 0x0000000014006986 */ /* 0x000fe8000c10110a */
[----:B---3--:R0:W-:Y:S04]  /*101a30*/  @P0 STG.E.U8 desc[UR10][R18.64], R207 ;  /* 0x000000cf12000986 */ /* 0x0081e8000c10110a */
[----:B0-----:R-:W3:Y:S01]  /*101a40*/  LDL.LU.64 R18, [R1+0x5b8] ;  /* 0x0005b80001127983 */ /* 0x001ee20000300a00 */
[----:B------:R-:W-:Y:S02]  /*101a50*/  ISETP.LT.AND P0, PT, R9, UR4, !P5 ;  /* 0x0000000409007c0c */ /* 0x000fe4000ef01270 */
[----:B------:R-:W-:Y:S01]  /*101a60*/  PRMT R2, R208, 0x7770, RZ ;  /* 0x00007770d0027816 */ /* 0x000fe200000000ff */
[----:B------:R-:W-:-:S02]  /*101a70*/  ULDC UR4, c[0x0][0x228] ;  /* 0x00008a0000047ab9 */ /* 0x000fc40000000800 */
[----:B------:R-:W-:Y:S02]  /*101a80*/  ISETP.LT.AND P6, PT, R12, UR4, !P5 ;  /* 0x000000040c007c0c */ /* 0x000fe4000efc1270 */
[----:B------:R-:W-:Y:S01]  /*101a90*/  PRMT R3, R208, 0x7771, RZ ;  /* 0x00007771d0037816 */ /* 0x000fe200000000ff */
[----:B------:R-:W-:-:S05]  /*101aa0*/  ULDC UR4, c[0x0][0x228] ;  /* 0x00008a0000047ab9 */ /* 0x000fca0000000800 */
[----:B------:R0:W-:Y:S04]  /*101ab0*/  @P0 STG.E.U8 desc[UR10][R232.64], R2 ;  /* 0x00000002e8000986 */ /* 0x0001e8000c10110a */
[----:B0-----:R-:W3:Y:S01]  /*101ac0*/  LDL.LU.64 R232, [R1+0x5b0] ;  /* 0x0005b00001e87983 */ /* 0x001ee20000300a00 */
[C---:B------:R-:W-:Y:S02]  /*101ad0*/  PRMT R0, R208.reuse, 0x7772, RZ ;  /* 0x00007772d0007816 */ /* 0x040fe400000000ff */
[----:B------:R-:W-:Y:S02]  /*101ae0*/  PRMT R208, R208, 0x7773, RZ ;  /* 0x00007773d0d07816 */ /* 0x000fe400000000ff */
[----:B------:R-:W-:Y:S02]  /*101af0*/  LOP3.LUT P1, RZ, R252, 0x20, RZ, 0xc0, !PT ;  /* 0x00000020fcff7812 */ /* 0x000fe4000782c0ff */
[----:B------:R-:W-:Y:S01]  /*101b00*/  PRMT R2, R212, 0x7770, RZ ;  /* 0x00007770d4027816 */ /* 0x000fe200000000ff */
[----:B--2---:R0:W-:Y:S04]  /*101b10*/  @P6 STG.E.U8 desc[UR10][R230.64], R3 ;  /* 0x00000003e6006986 */ /* 0x0041e8000c10110a */
[----:B0-----:R-:W2:Y:S01]  /*101b20*/  LDL.LU.64 R230, [R1+0x5a8] ;  /* 0x0005a80001e67983 */ /* 0x001ea20000300a00 */
[----:B------:R-:W-:-:S03]  /*101b30*/  ISETP.LT.AND P6, PT, R11, UR4, !P5 ;  /* 0x000000040b007c0c */ /* 0x000fc6000efc1270 */
[----:B------:R-:W2:Y:S01]  /*101b40*/  LDL.LU.64 R20, [R1+0x5a0] ;  /* 0x0005a00001147983 */ /* 0x000ea20000300a00 */
[----:B------:R-:W-:-:S09]  /*101b50*/  ULDC UR4, c[0x0][0x228] ;  /* 0x00008a0000047ab9 */ /* 0x000fd20000000800 */
[----:B----4-:R0:W-:Y:S04]  /*101b60*/  @P6 STG.E.U8 desc[UR10][R228.64], R0 ;  /* 0x00000000e4006986 */ /* 0x0101e8000c10110a */
[----:B0-----:R-:W4:Y:S01]  /*101b70*/  LDL.LU.64 R228, [R1+0x598] ;  /* 0x0005980001e47983 */ /* 0x001f220000300a00 */
[----:B------:R-:W-:Y:S01]  /*101b80*/  ISETP.LT.AND P5, PT, R10, UR4, !P5 ;  /* 0x000000040a007c0c */ /* 0x000fe2000efa1270 */
[----:B------:R-:W-:-:S12]  /*101b90*/  ULDC UR4, c[0x0][0x228] ;  /* 0x00008a0000047ab9 */ /* 0x000fd80000000800 */
[----:B------:R0:W-:Y:S04]  /*101ba0*/  @P5 STG.E.U8 desc[UR10][R226.64], R208 ;  /* 0x000000d0e2005986 */ /* 0x0001e8000c10110a */
[----:B0-----:R-:W4:Y:S01]  /*101bb0*/  LDL.LU.64 R226, [R1+0x590] ;  /* 0x0005900001e27983 */ /* 0x001f220000300a00 */
[----:B------:R-:W-:Y:S01]  /*101bc0*/  ISETP.LT.AND P5, PT, R9, UR4, !P1 ;  /* 0x0000000409007c0c */ /* 0x000fe2000cfa1270 */
[----:B------:R-:W-:Y:S01]  /*101bd0*/  ULDC UR4, c[0x0][0x228] ;  /* 0x00008a0000047ab9 */ /* 0x000fe20000000800 */
[----:B------:R-:W-:-:S11]  /*101be0*/  PRMT R3, R212, 0x7771, RZ ;  /* 0x00007771d4037816 */ /* 0x000fd600000000ff */
[----:B------:R-:W-:Y:S01]  /*101bf0*/  @P5 STG.E.U8 desc[UR10][R234.64], R2 ;  /* 0x00000002ea005986 */ /* 0x000fe2000c10110a */
[----:B------:R-:W-:Y:S01]  /*101c00*/  ISETP.LT.AND P5, PT, R12, UR4, !P1 ;  /* 0x000000040c007c0c */ /* 0x000fe2000cfa1270 */
[----:B------:R-:W-:-:S12]  /*101c10*/  ULDC UR4, c[0x0][0x228] ;  /* 0x00008a0000047ab9 */ /* 0x000fd80000000800 */
[----:B---3--:R0:W-:Y:S04]  /*101c20*/  @P5 STG.E.U8 desc[UR10][R18.64], R3 ;  /* 0x0000000312005986 */ /* 0x0081e8000c10110a */
[----:B0-----:R-:W3:Y:S01]  /*101c30*/  LDL.LU.64 R18, [R1+0x588] ;  /* 0x0005880001127983 */ /* 0x001ee20000300a00 */
[----:B------:R-:W-:Y:S02]  /*101c40*/  ISETP.LT.AND P5, PT, R11, UR4, !P1 ;  /* 0x000000040b007c0c */ /* 0x000fe4000cfa1270 */
[C---:B------:R-:W-:Y:S01]  /*101c50*/  PRMT R0, R212.reuse, 0x7772, RZ ;  /* 0x00007772d4007816 */ /* 0x040fe200000000ff */
[----:B------:R-:W-:Y:S01]  /*101c60*/  ULDC UR4, c[0x0][0x228] ;  /* 0x00008a0000047ab9 */ /* 0x000fe20000000800 */
[----:B------:R-:W3:Y:S01]  /*101c70*/  LDL.LU.64 R234, [R1+0x580] ;  /* 0x0005800001ea7983 */ /* 0x000ee20000300a00 */
[----:B------:R-:W-:-:S08]  /*101c80*/  PRMT R212, R212, 0x7773, RZ ;  /* 0x00007773d4d47816 */ /* 0x000fd000000000ff */
[----:B------:R0:W-:Y:S01]  /*101c90*/  @P5 STG.E.U8 desc[UR10][R232.64], R0 ;  /* 0x00000000e8005986 */ /* 0x0001e2000c10110a */
[----:B------:R-:W-:Y:S02]  /*101ca0*/  ISETP.LT.AND P5, PT, R10, UR4, !P1 ;  /* 0x000000040a007c0c */ /* 0x000fe4000cfa1270 */
[----:B------:R-:W-:Y:S01]  /*101cb0*/  LOP3.LUT P0, RZ, R252, 0x100, RZ, 0xc0, !PT ;  /* 0x00000100fcff7812 */ /* 0x000fe2000780c0ff */
[----:B------:R-:W-:Y:S01]  /*101cc0*/  ULDC UR4, c[0x0][0x228] ;  /* 0x00008a0000047ab9 */ /* 0x000fe20000000800 */
[C---:B------:R-:W-:Y:S01]  /*101cd0*/  PRMT R2, R209.reuse, 0x7770, RZ ;  /* 0x00007770d1027816 */ /* 0x040fe200000000ff */
[----:B0-----:R-:W3:Y:S01]  /*101ce0*/  LDL.LU.64 R232, [R1+0x578] ;  /* 0x0005780001e87983 */ /* 0x001ee20000300a00 */
[C---:B------:R-:W-:Y:S02]  /*101cf0*/  PRMT R3, R209.reuse, 0x7771, RZ ;  /* 0x00007771d1037816 */ /* 0x040fe400000000ff */
[C---:B------:R-:W-:Y:S02]  /*101d00*/  PRMT R0, R209.reuse, 0x7772, RZ ;  /* 0x00007772d1007816 */ /* 0x040fe400000000ff */
[----:B------:R-:W-:-:S03]  /*101d10*/  PRMT R209, R209, 0x7773, RZ ;  /* 0x00007773d1d17816 */ /* 0x000fc600000000ff */
[----:B--2---:R0:W-:Y:S01]  /*101d20*/  @P5 STG.E.U8 desc[UR10][R230.64], R212 ;  /* 0x000000d4e6005986 */ /* 0x0041e2000c10110a */
[----:B------:R-:W-:Y:S01]  /*101d30*/  ISETP.LT.AND P5, PT, R9, UR4, !P0 ;  /* 0x0000000409007c0c */ /* 0x000fe2000c7a1270 */
[----:B------:R-:W-:Y:S02]  /*101d40*/  ULDC UR4, c[0x0][0x228] ;  /* 0x00008a0000047ab9 */ /* 0x000fe40000000800 */
[----:B0-----:R-:W2:Y:S10]  /*101d50*/  LDL.LU.64 R230, [R1+0x570] ;  /* 0x0005700001e67983 */ /* 0x001eb40000300a00 */
[----:B------:R-:W-:Y:S01]  /*101d60*/  @P5 STG.E.U8 desc[UR10][R20.64], R2 ;  /* 0x0000000214005986 */ /* 0x000fe2000c10110a */
[----:B------:R-:W-:Y:S01]  /*101d70*/  ISETP.LT.AND P5, PT, R12, UR4, !P0 ;  /* 0x000000040c007c0c */ /* 0x000fe2000c7a1270 */
[----:B------:R-:W-:-:S12]  /*101d80*/  ULDC UR4, c[0x0][0x228] ;  /* 0x00008a0000047ab9 */ /* 0x000fd80000000800 */
[----:B----4-:R0:W-:Y:S04]  /*101d90*/  @P5 STG.E.U8 desc[UR10][R228.64], R3 ;  /* 0x00000003e4005986 */ /* 0x0101e8000c10110a */
[----:B0-----:R-:W4:Y:S01]  /*101da0*/  LDL.LU.64 R228, [R1+0x568] ;  /* 0x0005680001e47983 */ /* 0x001f220000300a00 */
[----:B------:R-:W-:-:S03]  /*101db0*/  ISETP.LT.AND P5, PT, R11, UR4, !P0 ;  /* 0x000000040b007c0c */ /* 0x000fc6000c7a1270 */
[----:B------:R-:W4:Y:S01]  /*101dc0*/  LDL.LU.64 R20, [R1+0x560] ;  /* 0x0005600001147983 */ /* 0x000f220000300a00 */
[----:B------:R-:W-:-:S09]  /*101dd0*/  ULDC UR4, c[0x0][0x228] ;  /* 0x00008a0000047ab9 */ /* 0x000fd20000000800 */
[----:B------:R0:W-:Y:S04]  /*101de0*/  @P5 STG.E.U8 desc[UR10][R226.64], R0 ;  /* 0x00000000e2005986 */ /* 0x0001e8000c10110a */
[----:B0-----:R-:W4:Y:S01]  /*101df0*/  LDL.LU.64 R226, [R1+0x558] ;  /* 0x0005580001e27983 */ /* 0x001f220000300a00 */
[----:B------:R-:W-:Y:S02]  /*101e00*/  ISETP.LT.AND P5, PT, R10, UR4, !P0 ;  /* 0x000000040a007c0c */ /* 0x000fe4000c7a1270 */
[----:B------:R-:W-:Y:S01]  /*101e10*/  LOP3.LUT P6, RZ, R252, 0x400, RZ, 0xc0, !PT ;  /* 0x00000400fcff7812 */ /* 0x000fe200078cc0ff */
[----:B------:R-:W-:-:S10]  /*101e20*/  ULDC UR4, c[0x0][0x228] ;  /* 0x00008a0000047ab9 */ /* 0x000fd40000000800 */
[----:B---3--:R0:W-:Y:S04]  /*101e30*/  @P5 STG.E.U8 desc[UR10][R18.64], R209 ;  /* 0x000000d112005986 */ /* 0x0081e8000c10110a */
[----:B0-----:R-:W3:Y:S01]  /*101e40*/  LDL.LU.64 R18, [R1+0x550] ;  /* 0x0005500001127983 */ /* 0x001ee20000300a00 */
[----:B------:R-:W-:Y:S02]  /*101e50*/  ISETP.LT.AND P5, PT, R9, UR4, !P6 ;  /* 0x0000000409007c0c */ /* 0x000fe4000f7a1270 */
[C---:B------:R-:W-:Y:S01]  /*101e60*/  PRMT R2, R213.reuse, 0x7770, RZ ;  /* 0x00007770d5027816 */ /* 0x040fe200000000ff */
[----:B------:R-:W-:Y:S01]  /*101e70*/  ULDC UR4, c[0x0][0x228] ;  /* 0x00008a0000047ab9 */ /* 0x000fe20000000800 */
[----:B------:R-:W-:-:S09]  /*101e80*/  PRMT R3, R213, 0x7771, RZ ;  /* 0x00007771d5037816 */ /* 0x000fd200000000ff */
[----:B------:R0:W-:Y:S01]  /*101e90*/  @P5 STG.E.U8 desc[UR10][R234.64], R2 ;  /* 0x00000002ea005986 */ /* 0x0001e2000c10110a */
[----:B------:R-:W-:Y:S01]  /*101ea0*/  ISETP.LT.AND P5, PT, R12, UR4, !P6 ;  /* 0x000000040c007c0c */ /* 0x000fe2000f7a1270 */
[----:B------:R-:W-:Y:S01]  /*101eb0*/  ULDC UR4, c[0x0][0x228] ;  /* 0x00008a0000047ab9 */ /* 0x000fe20000000800 */
[----:B------:R-:W-:Y:S01]  /*101ec0*/  PRMT R0, R213, 0x7772, RZ ;  /* 0x00007772d5007816 */ /* 0x000fe200000000ff */
[----:B0-----:R-:W3:Y:S10]  /*101ed0*/  LDL.LU.64 R234, [R1+0x548] ;  /* 0x0005480001ea7983 */ /* 0x001ef40000300a00 */
[----:B------:R0:W-:Y:S01]  /*101ee0*/  @P5 STG.E.U8 desc[UR10][R232.64], R3 ;  /* 0x00000003e8005986 */ /* 0x0001e2000c10110a */
[----:B------:R-:W-:Y:S01]  /*101ef0*/  ISETP.LT.AND P5, PT, R11, UR4, !P6 ;  /* 0x000000040b007c0c */ /* 0x000fe2000f7a1270 */
[----:B------:R-:W-:Y:S01]  /*101f00*/  ULDC UR4, c[0x0][0x228] ;  /* 0x00008a0000047ab9 */ /* 0x000fe20000000800 */
[----:B------:R-:W-:Y:S01]  /*101f10*/  PRMT R213, R213, 0x7773, RZ ;  /* 0x00007773d5d57816 */ /* 0x000fe200000000ff */
[----:B0-----:R-:W3:Y:S01]  /*101f20*/  LDL.LU.64 R232, [R1+0x540] ;  /* 0x0005400001e87983 */ /* 0x001ee20000300a00 */
[----:B------:R-:W-:-:S02]  /*101f30*/  LOP3.LUT P1, RZ, R252, 0x2000, RZ, 0xc0, !PT ;  /* 0x00002000fcff7812 */ /* 0x000fc4000782c0ff */
[C---:B------:R-:W-:Y:S02]  /*101f40*/  PRMT R2, R210.reuse, 0x7770, RZ ;  /* 0x00007770d2027816 */ /* 0x040fe400000000ff */
[----:B------:R-:W-:-:S05]  /*101f50*/  PRMT R3, R210, 0x7771, RZ ;  /* 0x00007771d2037816 */ /* 0x000fca00000000ff */
[----:B--2---:R0:W-:Y:S01]  /*101f60*/  @P5 STG.E.U8 desc[UR10][R230.64], R0 ;  /* 0x00000000e6005986 */ /* 0x0041e2000c10110a */
[----:B------:R-:W-:Y:S01]  /*101f70*/  ISETP.LT.AND P5, PT, R10, UR4, !P6 ;  /* 0x000000040a007c0c */ /* 0x000fe2000f7a1270 */
[----:B------:R-:W-:Y:S02]  /*101f80*/  ULDC UR4, c[0x0][0x228] ;  /* 0x00008a0000047ab9 */ /* 0x000fe40000000800 */
[----:B0-----:R-:W2:Y:S10]  /*101f90*/  LDL.LU.64 R230, [R1+0x538] ;  /* 0x0005380001e67983 */ /* 0x001eb40000300a00 */
[----:B----4-:R0:W-:Y:S01]  /*101fa0*/  @P5 STG.E.U8 desc[UR10][R228.64], R213 ;  /* 0x000000d5e4005986 */ /* 0x0101e2000c10110a */
[----:B------:R-:W-:Y:S01]  /*101fb0*/  ISETP.LT.AND P5, PT, R9, UR4, !P1 ;  /* 0x0000000409007c0c */ /* 0x000fe2000cfa1270 */
[----:B------:R-:W-:-:S02]  /*101fc0*/  ULDC UR4, c[0x0][0x228] ;  /* 0x00008a0000047ab9 */ /* 0x000fc40000000800 */
[----:B0-----:R-:W4:Y:S10]  /*101fd0*/  LDL.LU.64 R228, [R1+0x530] ;  /* 0x0005300001e47983 */ /* 0x001f340000300a00 */
[----:B------:R-:W-:Y:S01]  /*101fe0*/  @P5 STG.E.U8 desc[UR10][R20.64], R2 ;  /* 0x0000000214005986 */ /* 0x000fe2000c10110a */
[----:B------:R-:W-:Y:S01]  /*101ff0*/  ISETP.LT.AND P5, PT, R12, UR4, !P1 ;  /* 0x000000040c007c0c */ /* 0x000fe2000cfa1270 */
[----:B------:R-:W-:-:S12]  /*102000*/  ULDC UR4, c[0x0][0x228] ;  /* 0x00008a0000047ab9 */ /* 0x000fd80000000800 */
[----:B------:R0:W-:Y:S04]  /*102010*/  @P5 STG.E.U8 desc[UR10][R226.64], R3 ;  /* 0x00000003e2005986 */ /* 0x0001e8000c10110a */
[----:B0-----:R-:W4:Y:S01]  /*102020*/  LDL.LU.64 R226, [R1+0x528] ;  /* 0x0005280001e27983 */ /* 0x001f220000300a00 */
[----:B------:R-:W-:Y:S02]  /*102030*/  ISETP.LT.AND P5, PT, R11, UR4, !P1 ;  /* 0x000000040b007c0c */ /* 0x000fe4000cfa1270 */
[----:B------:R-:W-:Y:S01]  /*102040*/  PRMT R0, R210, 0x7772, RZ ;  /* 0x00007772d2007816 */ /* 0x000fe200000000ff */
[----:B------:R-:W-:-:S10]  /*102050*/  ULDC UR4, c[0x0][0x228] ;  /* 0x00008a0000047ab9 */ /* 0x000fd40000000800 */
[----:B---3--:R0:W-:Y:S04]  /*102060*/  @P5 STG.E.U8 desc[UR10][R18.64], R0 ;  /* 0x0000000012005986 */ /* 0x0081e8000c10110a */
[----:B0-----:R-:W3:Y:S01]  /*102070*/  LDL.LU.64 R18, [R1+0x520] ;  /* 0x0005200001127983 */ /* 0x001ee20000300a00 */
[----:B------:R-:W-:Y:S02]  /*102080*/  ISETP.LT.AND P5, PT, R10, UR4, !P1 ;  /* 0x000000040a007c0c */ /* 0x000fe4000cfa1270 */
[----:B------:R-:W-:Y:S02]  /*102090*/  PRMT R210, R210, 0x7773, RZ ;  /* 0x00007773d2d27816 */ /* 0x000fe400000000ff */
[----:B------:R-:W-:Y:S01]  /*1020a0*/  LOP3.LUT P0, RZ, R252, 0x8000, RZ, 0xc0, !PT ;  /* 0x00008000fcff7812 */ /* 0x000fe2000780c0ff */
[----:B------:R-:W-:Y:S01]  /*1020b0*/  ULDC UR4, c[0x0][0x228] ;  /* 0x00008a0000047ab9 */ /* 0x000fe20000000800 */
[----:B------:R-:W3:Y:S07]  /*1020c0*/  LDL.LU.64 R20, [R1+0x518] ;  /* 0x0005180001147983 */ /* 0x000eee0000300a00 */
[----:B------:R-:W-:Y:S01]  /*1020d0*/  @P5 STG.E.U8 desc[UR10][R234.64], R210 ;  /* 0x000000d2ea005986 */ /* 0x000fe2000c10110a */
[----:B------:R-:W-:-:S02]  /*1020e0*/  ISETP.LT.AND P5, PT, R9, UR4, !P0 ;  /* 0x0000000409007c0c */ /* 0x000fc4000c7a1270 */
[C---:B------:R-:W-:Y:S01]  /*1020f0*/  PRMT R2, R214.reuse, 0x7770, RZ ;  /* 0x00007770d6027816 */ /* 0x040fe200000000ff */
[----:B------:R-:W-:Y:S01]  /*102100*/  ULDC UR4, c[0x0][0x228] ;  /* 0x00008a0000047ab9 */ /* 0x000fe20000000800 */
[----:B------:R-:W-:-:S09]  /*102110*/  PRMT R3, R214, 0x7771, RZ ;  /* 0x00007771d6037816 */ /* 0x000fd200000000ff */
[----:B------:R0:W-:Y:S01]  /*102120*/  @P5 STG.E.U8 desc[UR10][R232.64], R2 ;  /* 0x00000002e8005986 */ /* 0x0001e2000c10110a */
[----:B------:R-:W-:Y:S01]  /*102130*/  ISETP.LT.AND P5, PT, R12, UR4, !P0 ;  /* 0x000000040c007c0c */ /* 0x000fe2000c7a1270 */
[----:B------:R-:W-:Y:S02]  /*102140*/  ULDC UR4, c[0x0][0x228] ;  /* 0x00008a0000047ab9 */ /* 0x000fe40000000800 */
[----:B0-----:R-:W3:Y:S01]  /*102150*/  LDL.LU.64 R232, [R1+0x510] ;  /* 0x0005100001e87983 */ /* 0x001ee20000300a00 */
[C---:B------:R-:W-:Y:S02]  /*102160*/  PRMT R0, R214.reuse, 0x7772, RZ ;  /* 0x00007772d6007816 */ /* 0x040fe400000000ff */
[----:B------:R-:W-:Y:S02]  /*102170*/  PRMT R214, R214, 0x7773, RZ ;  /* 0x00007773d6d67816 */ /* 0x000fe400000000ff */
[----:B------:R-:W-:Y:S02]  /*102180*/  LOP3.LUT P6, RZ, R252, 0x20000, RZ, 0xc0, !PT ;  /* 0x00020000fcff7812 */ /* 0x000fe400078cc0ff */
[----:B------:R-:W-:-:S03]  /*102190*/  PRMT R2, R211, 0x7770, RZ ;  /* 0x00007770d3027816 */ /* 0x000fc600000000ff */
        /* <DEDUP_REMOVED lines=8> */
[----:B------:R0:W-:Y:S04]  /*102220*/  @P5 STG.E.U8 desc[UR10][R226.64], R214 ;  /* 0x000000d6e2005986 */ /* 0x0001e8000c10110a */
[----:B0-----:R-:W4:Y:S01]  /*102230*/  LDL.LU.64 R226, [R1+0x4f8] ;  /* 0x0004f80001e27983 */ /* 0x001f220000300a00 */
[----:B------:R-:W-:Y:S01]  /*102240*/  ISETP.LT.AND P5, PT, R9, UR4, !P6 ;  /* 0x0000000409007c0c */ /* 0x000fe2000f7a1270 */
[----:B------:R-:W-:-:S12]  /*102250*/  ULDC UR4, c[0x0][0x228] ;  /* 0x00008a0000047ab9 */ /* 0x000fd80000000800 */
        /* <DEDUP_REMOVED lines=9> */
[----:B------:R-:W-:Y:S02]  /*1022f0*/  PRMT R211, R211, 0x7773, RZ ;  /* 0x00007773d3d37816 */ /* 0x000fe400000000ff */
[----:B------:R-:W-:Y:S02]  /*102300*/  LOP3.LUT P1, RZ, R252, 0x80000, RZ, 0xc0, !PT ;  /* 0x00080000fcff7812 */ /* 0x000fe4000782c0ff */
[----:B------:R-:W-:Y:S01]  /*102310*/  PRMT R2, R215, 0x7770, RZ ;  /* 0x00007770d7027816 */ /* 0x000fe200000000ff */
[----:B0-----:R-:W3:Y:S06]  /*102320*/  LDL.LU.64 R20, [R1+0x4e8] ;  /* 0x0004e80001147983 */ /* 0x001eec0000300a00 */
[----:B------:R0:W-:Y:S01]  /*102330*/  @P5 STG.E.U8 desc[UR10][R232.64], R0 ;  /* 0x00000000e8005986 */ /* 0x0001e2000c10110a */
[----:B------:R-:W-:Y:S01]  /*102340*/  ISETP.LT.AND P5, PT, R10, UR4, !P6 ;  /* 0x000000040a007c0c */ /* 0x000fe2000f7a1270 */
[----:B------:R-:W-:-:S02]  /*102350*/  ULDC UR4, c[0x0][0x228] ;  /* 0x00008a0000047ab9 */ /* 0x000fc40000000800 */
[----:B------:R-:W3:Y:S01]  /*102360*/  LDL.LU R235, [R1+0x330] ;  /* 0x0003300001eb7983 */ /* 0x000ee20000300800 */
[----:B------:R-:W-:-:S03]  /*102370*/  PRMT R3, R215, 0x7771, RZ ;  /* 0x00007771d7037816 */ /* 0x000fc600000000ff */
[----:B0-----:R-:W3:Y:S01]  /*102380*/  LDL.LU.64 R232, [R1+0x4e0] ;  /* 0x0004e00001e87983 */ /* 0x001ee20000300a00 */
        /* <DEDUP_REMOVED lines=10> */
[----:B0-----:R-:W4:Y:S04]  /*102430*/  LDL.LU.64 R226, [R1+0x4c8] ;  /* 0x0004c80001e27983 */ /* 0x001f280000300a00 */
[----:B------:R-:W4:Y:S01]  /*102440*/  LDL.LU R234, [R1+0x400] ;  /* 0x0004000001ea7983 */ /* 0x000f220000300800 */
[----:B------:R-:W-:Y:S01]  /*102450*/  ISETP.LT.AND P5, PT, R11, UR4, !P1 ;  /* 0x000000040b007c0c */ /* 0x000fe2000cfa1270 */
[----:B------:R-:W-:-:S12]  /*102460*/  ULDC UR4, c[0x0][0x228] ;  /* 0x00008a0000047ab9 */ /* 0x000fd80000000800 */
[----:B---3--:R0:W-:Y:S04]  /*102470*/  @P5 STG.E.U8 desc[UR10][R18.64], R0 ;  /* 0x0000000012005986 */ /* 0x0081e8000c10110a */
[----:B0-----:R-:W3:Y:S01]  /*102480*/  LDL.LU.64 R18, [R1+0x4c0] ;  /* 0x0004c00001127983 */ /* 0x001ee20000300a00 */
[----:B------:R-:W-:Y:S02]  /*102490*/  ISETP.LT.AND P5, PT, R10, UR4, !P1 ;  /* 0x000000040a007c0c */ /* 0x000fe4000cfa1270 */
[----:B------:R-:W-:Y:S02]  /*1024a0*/  PRMT R215, R215, 0x7773, RZ ;  /* 0x00007773d7d77816 */ /* 0x000fe400000000ff */
[----:B------:R-:W-:Y:S01]  /*1024b0*/  LOP3.LUT P0, RZ, R252, 0x200000, RZ, 0xc0, !PT ;  /* 0x00200000fcff7812 */ /* 0x000fe2000780c0ff */
[----:B------:R-:W-:-:S08]  /*1024c0*/  ULDC UR4, c[0x0][0x228] ;  /* 0x00008a0000047ab9 */ /* 0x000fd00000000800 */
[----:B------:R0:W-:Y:S01]  /*1024d0*/  @P5 STG.E.U8 desc[UR10][R20.64], R215 ;  /* 0x000000d714005986 */ /* 0x0001e2000c10110a */
[----:B------:R-:W-:Y:S01]  /*1024e0*/  ISETP.LT.AND P5, PT, R9, UR4, !P0 ;  /* 0x0000000409007c0c */ /* 0x000fe2000c7a1270 */
[----:B------:R-:W-:Y:S01]  /*1024f0*/  ULDC UR4, c[0x0][0x228] ;  /* 0x00008a0000047ab9 */ /* 0x000fe20000000800 */
[----:B------:R-:W-:Y:S01]  /*102500*/  PRMT R2, R235, 0x7770, RZ ;  /* 0x00007770eb027816 */ /* 0x000fe200000000ff */
[----:B0-----:R-:W3:Y:S10]  /*102510*/  LDL.LU.64 R20, [R1+0x4b8] ;  /* 0x0004b80001147983 */ /* 0x001ef40000300a00 */
[----:B------:R0:W-:Y:S01]  /*102520*/  @P5 STG.E.U8 desc[UR10][R232.64], R2 ;  /* 0x00000002e8005986 */ /* 0x0001e2000c10110a */
[----:B------:R-:W-:-:S02]  /*102530*/  ISETP.LT.AND P5, PT, R12, UR4, !P0 ;  /* 0x000000040c007c0c */ /* 0x000fc4000c7a1270 */
[C---:B------:R-:W-:Y:S01]  /*102540*/  PRMT R3, R235.reuse, 0x7771, RZ ;  /* 0x00007771eb037816 */ /* 0x040fe200000000ff */
[----:B------:R-:W-:Y:S01]  /*102550*/  ULDC UR4, c[0x0][0x228] ;  /* 0x00008a0000047ab9 */ /* 0x000fe20000000800 */
[----:B0-----:R-:W3:Y:S01]  /*102560*/  LDL.LU.64 R232, [R1+0x4b0] ;  /* 0x0004b00001e87983 */ /* 0x001ee20000300a00 */
[C---:B------:R-:W-:Y:S02]  /*102570*/  PRMT R0, R235.reuse, 0x7772, RZ ;  /* 0x00007772eb007816 */ /* 0x040fe400000000ff */
[----:B------:R-:W-:Y:S02]  /*102580*/  PRMT R2, R235, 0x7773, RZ ;  /* 0x00007773eb027816 */ /* 0x000fe400000000ff */
[----:B------:R-:W-:-:S04]  /*102590*/  LOP3.LUT P6, RZ, R252, 0x800000, RZ, 0xc0, !PT ;  /* 0x00800000fcff7812 */ /* 0x000fc800078cc0ff */
[----:B--2---:R0:W-:Y:S01]  /*1025a0*/  @P5 STG.E.U8 desc[UR10][R230.64], R3 ;  /* 0x00000003e6005986 */ /* 0x0041e2000c10110a */
[----:B------:R-:W-:Y:S01]  /*1025b0*/  ISETP.LT.AND P5, PT, R11, UR4, !P0 ;  /* 0x000000040b007c0c */ /* 0x000fe2000c7a1270 */
[----:B------:R-:W-:Y:S02]  /*1025c0*/  ULDC UR4, c[0x0][0x228] ;  /* 0x00008a0000047ab9 */ /* 0x000fe40000000800 */
[----:B0-----:R-:W2:Y:S04]  /*1025d0*/  LDL.LU.64 R230, [R1+0x4a8] ;  /* 0x0004a80001e67983 */ /* 0x001ea80000300a00 */
[----:B------:R-:W2:Y:S06]  /*1025e0*/  LDL.LU R17, [R1+0x334] ;  /* 0x0003340001117983 */ /* 0x000eac0000300800 */
[----:B----4-:R0:W-:Y:S01]  /*1025f0*/  @P5 STG.E.U8 desc[UR10][R228.64], R0 ;  /* 0x00000000e4005986 */ /* 0x0101e2000c10110a */
[----:B------:R-:W-:Y:S01]  /*102600*/  ISETP.LT.AND P5, PT, R10, UR4, !P0 ;  /* 0x000000040a007c0c */ /* 0x000fe2000c7a1270 */
[----:B------:R-:W-:-:S02]  /*102610*/  ULDC UR4, c[0x0][0x228] ;  /* 0x00008a0000047ab9 */ /* 0x000fc40000000800 */
[----:B0-----:R-:W4:Y:S04]  /*102620*/  LDL.LU.64 R228, [R1+0x4a0] ;  /* 0x0004a00001e47983 */ /* 0x001f280000300a00 */
[----:B------:R-:W0:Y:S06]  /*102630*/  LDS.128 R4, [R234] ;  /* 0x00000000ea047984 */ /* 0x000e2c0000000c00 */
[----:B------:R1:W-:Y:S01]  /*102640*/  @P5 STG.E.U8 desc[UR10][R226.64], R2 ;  /* 0x00000002e2005986 */ /* 0x0003e2000c10110a */
[----:B------:R-:W-:Y:S01]  /*102650*/  ISETP.LT.AND P5, PT, R9, UR4, !P6 ;  /* 0x0000000409007c0c */ /* 0x000fe2000f7a1270 */
[----:B------:R-:W-:-:S02]  /*102660*/  ULDC UR4, c[0x0][0x228] ;  /* 0x00008a0000047ab9 */ /* 0x000fc40000000800 */
[----:B-1----:R-:W4:Y:S01]  /*102670*/  LDL.LU.64 R226, [R1+0x408] ;  /* 0x0004080001e27983 */ /* 0x002f220000300a00 */
[----:B0-----:R-:W-:-:S09]  /*102680*/  PRMT R3, R4, 0x7770, RZ ;  /* 0x0000777004037816 */ /* 0x001fd200000000ff */
        /* <DEDUP_REMOVED lines=10> */
[----:B------:R-:W-:Y:S01]  /*102730*/  LOP3.LUT P4, RZ, R225, 0x40, RZ, 0xc0, !PT ;  /* 0x00000040e1ff7812 */ /* 0x000fe2000788c0ff */
[----:B0-----:R-:W3:Y:S08]  /*102740*/  LDL.LU.64 R20, [R1+0x3f0] ;  /* 0x0003f00001147983 */ /* 0x001ef00000300a00 */
[----:B------:R0:W-:Y:S01]  /*102750*/  @P5 STG.E.U8 desc[UR10][R232.64], R2 ;  /* 0x00000002e8005986 */ /* 0x0001e2000c10110a */
[----:B------:R-:W-:Y:S01]  /*102760*/  ISETP.LT.AND P5, PT, R10, UR4, !P6 ;  /* 0x000000040a007c0c */ /* 0x000fe2000f7a1270 */
[----:B------:R-:W-:-:S02]  /*102770*/  ULDC UR4, c[0x0][0x228] ;  /* 0x00008a0000047ab9 */ /* 0x000fc40000000800 */
[----:B0-----:R-:W3:Y:S01]  /*102780*/  LDL.LU.64 R232, [R1+0x3e8] ;  /* 0x0003e80001e87983 */ /* 0x001ee20000300a00 */
[C---:B------:R-:W-:Y:S02]  /*102790*/  LOP3.LUT P3, RZ, R225.reuse, 0x20, RZ, 0xc0, !PT ;  /* 0x00000020e1ff7812 */ /* 0x040fe4000786c0ff */
[C---:B------:R-:W-:Y:S02]  /*1027a0*/  LOP3.LUT P2, RZ, R225.reuse, 0x10, RZ, 0xc0, !PT ;  /* 0x00000010e1ff7812 */ /* 0x040fe4000784c0ff */
[C---:B------:R-:W-:Y:S02]  /*1027b0*/  LOP3.LUT P1, RZ, R225.reuse, 0x8, RZ, 0xc0, !PT ;  /* 0x00000008e1ff7812 */ /* 0x040fe4000782c0ff */
[C---:B------:R-:W-:Y:S02]  /*1027c0*/  LOP3.LUT P0, RZ, R225.reuse, 0x4, RZ, 0xc0, !PT ;  /* 0x00000004e1ff7812 */ /* 0x040fe4000780c0ff */
[----:B------:R-:W-:Y:S01]  /*1027d0*/  LOP3.LUT P6, RZ, R225, 0x2, RZ, 0xc0, !PT ;  /* 0x00000002e1ff7812 */ /* 0x000fe200078cc0ff */
[----:B--2---:R0:W-:Y:S01]  /*1027e0*/  @P5 STG.E.U8 desc[UR10][R230.64], R4 ;  /* 0x00000004e6005986 */ /* 0x0041e2000c10110a */
[----:B------:R-:W-:-:S02]  /*1027f0*/  ISETP.LT.AND P5, PT, R9, UR4, !P4 ;  /* 0x0000000409007c0c */ /* 0x000fc4000e7a1270 */
[C---:B------:R-:W-:Y:S01]  /*102800*/  PRMT R0, R17.reuse, 0x7770, RZ ;  /* 0x0000777011007816 */ /* 0x040fe200000000ff */
[----:B------:R-:W-:Y:S01]  /*102810*/  ULDC UR4, c[0x0][0x228] ;  /* 0x00008a0000047ab9 */ /* 0x000fe20000000800 */
[C---:B------:R-:W-:Y:S01]  /*102820*/  PRMT R2, R17.reuse, 0x7771, RZ ;  /* 0x0000777111027816 */ /* 0x040fe200000000ff */
[----:B0-----:R-:W2:Y:S08]  /*102830*/  LDL.LU.64 R230, [R1+0x3e0] ;  /* 0x0003e00001e67983 */ /* 0x001eb00000300a00 */
[----:B----4-:R0:W-:Y:S01]  /*102840*/  @P5 STG.E.U8 desc[UR10][R228.64], R0 ;  /* 0x00000000e4005986 */ /* 0x0101e2000c10110a */
[----:B------:R-:W-:Y:S01]  /*102850*/  ISETP.LT.AND P5, PT, R12, UR4, !P4 ;  /* 0x000000040c007c0c */ /* 0x000fe2000e7a1270 */
[----:B------:R-:W-:Y:S01]  /*102860*/  ULDC UR4, c[0x0][0x228] ;  /* 0x00008a0000047ab9 */ /* 0x000fe20000000800 */
[----:B------:R-:W-:Y:S01]  /*102870*/  PRMT R3, R17, 0x7772, RZ ;  /* 0x0000777211037816 */ /* 0x000fe200000000ff */
[----:B0-----:R-:W4:Y:S10]  /*102880*/  LDL.LU.64 R228, [R1+0x3d8] ;  /* 0x0003d80001e47983 */ /* 0x001f340000300a00 */
[----:B------:R0:W-:Y:S01]  /*102890*/  @P5 STG.E.U8 desc[UR10][R226.64], R2 ;  /* 0x00000002e2005986 */ /* 0x0001e2000c10110a */
[----:B------:R-:W-:Y:S01]  /*1028a0*/  ISETP.LT.AND P5, PT, R11, UR4, !P4 ;  /* 0x000000040b007c0c */ /* 0x000fe2000e7a1270 */
[----:B------:R-:W-:-:S02]  /*1028b0*/  ULDC UR4, c[0x0][0x228] ;  /* 0x00008a0000047ab9 */ /* 0x000fc40000000800 */
[----:B0-----:R-:W4:Y:S04]  /*1028c0*/  LDL.LU.64 R226, [R1+0x3d0] ;  /* 0x0003d00001e27983 */ /* 0x001f280000300a00 */
[----:B------:R-:W4:Y:S06]  /*1028d0*/  LDL.LU R225, [R1+0x338] ;  /* 0x0003380001e17983 */ /* 0x000f2c0000300800 */
[----:B---3--:R0:W-:Y:S04]  /*1028e0*/  @P5 STG.E.U8 desc[UR10][R18.64], R3 ;  /* 0x0000000312005986 */ /* 0x0081e8000c10110a */
[----:B0-----:R-:W3:Y:S01]  /*1028f0*/  LDL.LU.64 R18, [R1+0x3c8] ;  /* 0x0003c80001127983 */ /* 0x001ee20000300a00 */
[----:B------:R-:W-:Y:S01]  /*102900*/  ISETP.LT.AND P4, PT, R10, UR4, !P4 ;  /* 0x000000040a007c0c */ /* 0x000fe2000e781270 */
[----:B------:R-:W-:Y:S01]  /*102910*/  ULDC UR4, c[0x0][0x228] ;  /* 0x00008a0000047ab9 */ /* 0x000fe20000000800 */
[----:B------:R-:W-:-:S02]  /*102920*/  PRMT R0, R17, 0x7773, RZ ;  /* 0x0000777311007816 */ /* 0x000fc400000000ff */
[----:B------:R-:W-:Y:S01]  /*102930*/  ISETP.LT.AND P5, PT, R9, UR4, !P3 ;  /* 0x0000000409007c0c */ /* 0x000fe2000dfa1270 */
[----:B------:R-:W-:Y:S01]  /*102940*/  ULDC UR4, c[0x0][0x228] ;  /* 0x00008a0000047ab9 */ /* 0x000fe20000000800 */
[C---:B------:R-:W-:Y:S02]  /*102950*/  PRMT R4, R5.reuse, 0x7770, RZ ;  /* 0x0000777005047816 */ /* 0x040fe400000000ff */
[C---:B------:R-:W-:Y:S01]  /*102960*/  PRMT R2, R5.reuse, 0x7771, RZ ;  /* 0x0000777105027816 */ /* 0x040fe200000000ff */
[----:B------:R-:W3:Y:S04]  /*102970*/  LDL.LU.64 R236, [R1+0x3c0] ;  /* 0x0003c00001ec7983 */ /* 0x000ee80000300a00 */
[----:B------:R-:W3:Y:S04]  /*102980*/  LDL.LU.64 R234, [R1+0x3b8] ;  /* 0x0003b80001ea7983 */ /* 0x000ee80000300a00 */
[----:B------:R0:W-:Y:S01]  /*102990*/  @P4 STG.E.U8 desc[UR10][R20.64], R0 ;  /* 0x0000000014004986 */ /* 0x0001e2000c10110a */
[----:B------:R-:W-:Y:S01]  /*1029a0*/  ISETP.LT.AND P4, PT, R12, UR4, !P3 ;  /* 0x000000040c007c0c */ /* 0x000fe2000df81270 */
[----:B------:R-:W-:Y:S01]  /*1029b0*/  ULDC UR4, c[0x0][0x228] ;  /* 0x00008a0000047ab9 */ /* 0x000fe20000000800 */
[----:B------:R-:W-:Y:S01]  /*1029c0*/  PRMT R3, R5, 0x7772, RZ ;  /* 0x0000777205037816 */ /* 0x000fe200000000ff */
[----:B0-----:R-:W3:Y:S04]  /*1029d0*/  LDL.LU.64 R20, [R1+0x3b0] ;  /* 0x0003b00001147983 */ /* 0x001ee80000300a00 */
[----:B------:R0:W-:Y:S01]  /*1029e0*/  @P5 STG.E.U8 desc[UR10][R232.64], R4 ;  /* 0x00000004e8005986 */ /* 0x0001e2000c10110a */
[----:B------:R-:W-:Y:S01]  /*1029f0*/  ISETP.LT.AND P5, PT, R11, UR4, !P3 ;  /* 0x000000040b007c0c */ /* 0x000fe2000dfa1270 */
[----:B------:R-:W-:Y:S01]  /*102a00*/  ULDC UR4, c[0x0][0x228] ;  /* 0x00008a0000047ab9 */ /* 0x000fe20000000800 */
[----:B------:R-:W-:-:S02]  /*102a10*/  ISETP.LT.AND P3, PT, R10, UR5, !P3 ;  /* 0x000000050a007c0c */ /* 0x000fc4000df61270 */
[----:B------:R-:W-:Y:S01]  /*102a20*/  PRMT R5, R5, 0x7773, RZ ;  /* 0x0000777305057816 */ /* 0x000fe200000000ff */
[----:B------:R-:W-:Y:S01]  /*102a30*/  ULDC UR5, c[0x0][0x228] ;  /* 0x00008a0000057ab9 */ /* 0x000fe20000000800 */
[----:B0-----:R-:W3:Y:S04]  /*102a40*/  LDL.LU.64 R232, [R1+0x3a8] ;  /* 0x0003a80001e87983 */ /* 0x001ee80000300a00 */
[----:B--2---:R0:W-:Y:S01]  /*102a50*/  @P4 STG.E.U8 desc[UR10][R230.64], R2 ;  /* 0x00000002e6004986 */ /* 0x0041e2000c10110a */
[----:B------:R-:W-:Y:S01]  /*102a60*/  ISETP.LT.AND P4, PT, R9, UR4, !P2 ;  /* 0x0000000409007c0c */ /* 0x000fe2000d781270 */
[----:B------:R-:W-:Y:S02]  /*102a70*/  ULDC UR4, c[0x0][0x228] ;  /* 0x00008a0000047ab9 */ /* 0x000fe40000000800 */
[----:B0-----:R-:W2:Y:S04]  /*102a80*/  LDL.LU.64 R230, [R1+0x3a0] ;  /* 0x0003a00001e67983 */ /* 0x001ea80000300a00 */
[----:B----4-:R0:W-:Y:S04]  /*102a90*/  @P5 STG.E.U8 desc[UR10][R228.64], R3 ;  /* 0x00000003e4005986 */ /* 0x0101e8000c10110a */
[----:B0-----:R-:W4:Y:S04]  /*102aa0*/  LDL.LU.64 R228, [R1+0x398] ;  /* 0x0003980001e47983 */ /* 0x001f280000300a00 */
[----:B------:R-:W4:Y:S01]  /*102ab0*/  LDL.LU R17, [R1+0x33c] ;  /* 0x00033c0001117983 */ /* 0x000f220000300800 */
[----:B------:R-:W-:-:S03]  /*102ac0*/  PRMT R0, R225, 0x7770, RZ ;  /* 0x00007770e1007816 */ /* 0x000fc600000000ff */
[----:B------:R0:W-:Y:S04]  /*102ad0*/  @P3 STG.E.U8 desc[UR10][R226.64], R5 ;  /* 0x00000005e2003986 */ /* 0x0001e8000c10110a */
[----:B0-----:R-:W4:Y:S04]  /*102ae0*/  LDL.LU.64 R226, [R1+0x390] ;  /* 0x0003900001e27983 */ /* 0x001f280000300a00 */
[----:B---3--:R0:W-:Y:S04]  /*102af0*/  @P4 STG.E.U8 desc[UR10][R18.64], R0 ;  /* 0x0000000012004986 */ /* 0x0081e8000c10110a */
[----:B0-----:R-:W3:Y:S01]  /*102b00*/  LDL.LU.64 R18, [R1+0x388] ;  /* 0x0003880001127983 */ /* 0x001ee20000300a00 */
[----:B------:R-:W-:Y:S01]  /*102b10*/  ISETP.LT.AND P3, PT, R12, UR4, !P2 ;  /* 0x000000040c007c0c */ /* 0x000fe2000d761270 */
[----:B------:R-:W-:Y:S01]  /*102b20*/  ULDC UR4, c[0x0][0x228] ;  /* 0x00008a0000047ab9 */ /* 0x000fe20000000800 */
[----:B------:R-:W-:-:S02]  /*102b30*/  ISETP.LT.AND P5, PT, R11, UR5, !P2 ;  /* 0x000000050b007c0c */ /* 0x000fc4000d7a1270 */
[----:B------:R-:W-:Y:S02]  /*102b40*/  ISETP.LT.AND P2, PT, R10, UR4, !P2 ;  /* 0x000000040a007c0c */ /* 0x000fe4000d741270 */
[C---:B------:R-:W-:Y:S02]  /*102b50*/  PRMT R2, R225.reuse, 0x7771, RZ ;  /* 0x00007771e1027816 */ /* 0x040fe400000000ff */
[C---:B------:R-:W-:Y:S01]  /*102b60*/  PRMT R3, R225.reuse, 0x7772, RZ ;  /* 0x00007772e1037816 */ /* 0x040fe200000000ff */
[----:B------:R-:W-:Y:S01]  /*102b70*/  ULDC UR4, c[0x0][0x228] ;  /* 0x00008a0000047ab9 */ /* 0x000fe20000000800 */
[----:B------:R-:W-:Y:S02]  /*102b80*/  PRMT R4, R225, 0x7773, RZ ;  /* 0x00007773e1047816 */ /* 0x000fe400000000ff */
[----:B------:R-:W-:Y:S01]  /*102b90*/  ISETP.LT.AND P4, PT, R9, UR4, !P1 ;  /* 0x0000000409007c0c */ /* 0x000fe2000cf81270 */
[----:B------:R-:W-:Y:S01]  /*102ba0*/  ULDC UR4, c[0x0][0x228] ;  /* 0x00008a0000047ab9 */ /* 0x000fe20000000800 */
[----:B------:R-:W-:Y:S01]  /*102bb0*/  ULDC UR5, c[0x0][0x228] ;  /* 0x00008a0000057ab9 */ /* 0x000fe20000000800 */
[----:B------:R0:W-:Y:S04]  /*102bc0*/  @P3 STG.E.U8 desc[UR10][R236.64], R2 ;  /* 0x00000002ec003986 */ /* 0x0001e8000c10110a */
[----:B------:R1:W-:Y:S01]  /*102bd0*/  @P5 STG.E.U8 desc[UR10][R234.64], R3 ;  /* 0x00000003ea005986 */ /* 0x0003e2000c10110a */
[----:B------:R-:W-:-:S03]  /*102be0*/  ISETP.LT.AND P3, PT, R12, UR4, !P1 ;  /* 0x000000040c007c0c */ /* 0x000fc6000cf61270 */
[----:B------:R-:W-:Y:S01]  /*102bf0*/  @P2 STG.E.U8 desc[UR10][R20.64], R4 ;  /* 0x0000000414002986 */ /* 0x000fe2000c10110a */
[----:B------:R-:W-:Y:S01]  /*102c00*/  ISETP.LT.AND P2, PT, R11, UR5, !P1 ;  /* 0x000000050b007c0c */ /* 0x000fe2000cf41270 */
[----:B------:R-:W-:Y:S01]  /*102c10*/  ULDC UR4, c[0x0][0x228] ;  /* 0x00008a0000047ab9 */ /* 0x000fe20000000800 */
[----:B------:R-:W-:Y:S01]  /*102c20*/  ULDC UR5, c[0x0][0x228] ;  /* 0x00008a0000057ab9 */ /* 0x000fe20000000800 */
[----:B------:R-:W-:Y:S02]  /*102c30*/  ISETP.LT.AND P1, PT, R10, UR4, !P1 ;  /* 0x000000040a007c0c */ /* 0x000fe4000cf21270 */
[----:B------:R-:W-:Y:S02]  /*102c40*/  ISETP.LT.AND P5, PT, R9, UR5, !P0 ;  /* 0x0000000509007c0c */ /* 0x000fe4000c7a1270 */
[C---:B------:R-:W-:Y:S01]  /*102c50*/  PRMT R0, R6.reuse, 0x7770, RZ ;  /* 0x0000777006007816 */ /* 0x040fe200000000ff */
[----:B------:R-:W-:Y:S01]  /*102c60*/  ULDC UR4, c[0x0][0x228] ;  /* 0x00008a0000047ab9 */ /* 0x000fe20000000800 */
[----:B------:R-:W-:Y:S01]  /*102c70*/  ULDC UR5, c[0x0][0x228] ;  /* 0x00008a0000057ab9 */ /* 0x000fe20000000800 */
[----:B0-----:R-:W-:-:S02]  /*102c80*/  PRMT R2, R6, 0x7771, RZ ;  /* 0x0000777106027816 */ /* 0x001fc400000000ff */
[C---:B-1----:R-:W-:Y:S01]  /*102c90*/  PRMT R3, R6.reuse, 0x7772, RZ ;  /* 0x0000777206037816 */ /* 0x042fe200000000ff */
[----:B------:R4:W-:Y:S01]  /*102ca0*/  @P4 STG.E.U8 desc[UR10][R232.64], R0 ;  /* 0x00000000e8004986 */ /* 0x0009e2000c10110a */
[----:B------:R-:W-:Y:S02]  /*102cb0*/  PRMT R6, R6, 0x7773, RZ ;  /* 0x0000777306067816 */ /* 0x000fe400000000ff */
[----:B------:R-:W-:Y:S01]  /*102cc0*/  ISETP.LT.AND P4, PT, R9, UR6, !P6 ;  /* 0x0000000609007c0c */ /* 0x000fe2000f781270 */
[----:B------:R-:W-:Y:S01]  /*102cd0*/  ULDC UR6, c[0x0][0x228] ;  /* 0x00008a0000067ab9 */ /* 0x000fe20000000800 */
[----:B--2---:R0:W-:Y:S01]  /*102ce0*/  @P3 STG.E.U8 desc[UR10][R230.64], R2 ;  /* 0x00000002e6003986 */ /* 0x0041e2000c10110a */
[C---:B------:R-:W-:Y:S01]  /*102cf0*/  ISETP.LT.AND P3, PT, R12.reuse, UR4, !P0 ;  /* 0x000000040c007c0c */ /* 0x040fe2000c761270 */
[----:B------:R-:W-:Y:S01]  /*102d00*/  ULDC UR4, c[0x0][0x228] ;  /* 0x00008a0000047ab9 */ /* 0x000fe20000000800 */
[C---:B----4-:R-:W-:Y:S01]  /*102d10*/  PRMT R0, R17.reuse, 0x7770, RZ ;  /* 0x0000777011007816 */ /* 0x050fe200000000ff */
[----:B------:R1:W-:Y:S01]  /*102d20*/  @P2 STG.E.U8 desc[UR10][R228.64], R3 ;  /* 0x00000003e4002986 */ /* 0x0003e2000c10110a */
[----:B------:R-:W-:Y:S01]  /*102d30*/  ISETP.LT.AND P2, PT, R12, UR5, !P6 ;  /* 0x000000050c007c0c */ /* 0x000fe2000f741270 */
[----:B------:R-:W-:Y:S01]  /*102d40*/  ULDC UR5, c[0x0][0x228] ;  /* 0x00008a0000057ab9 */ /* 0x000fe20000000800 */
[----:B0-----:R-:W-:-:S02]  /*102d50*/  PRMT R2, R17, 0x7771, RZ ;  /* 0x0000777111027816 */ /* 0x001fc400000000ff */
[C---:B------:R-:W-:Y:S02]  /*102d60*/  PRMT R4, R17.reuse, 0x7773, RZ ;  /* 0x0000777311047816 */ /* 0x040fe400000000ff */
[----:B-1----:R-:W-:Y:S01]  /*102d70*/  PRMT R3, R17, 0x7772, RZ ;  /* 0x0000777211037816 */ /* 0x002fe200000000ff */
[----:B------:R0:W-:Y:S01]  /*102d80*/  @P1 STG.E.U8 desc[UR10][R226.64], R6 ;  /* 0x00000006e2001986 */ /* 0x0001e2000c10110a */
[----:B------:R-:W-:-:S03]  /*102d90*/  ISETP.LT.AND P1, PT, R11, UR6, !P6 ;  /* 0x000000060b007c0c */ /* 0x000fc6000f721270 */
[----:B---3--:R1:W-:Y:S01]  /*102da0*/  @P5 STG.E.U8 desc[UR10][R18.64], R0 ;  /* 0x0000000012005986 */ /* 0x0083e2000c10110a */
[----:B------:R-:W-:Y:S02]  /*102db0*/  ISETP.LT.AND P5, PT, R11, UR4, !P0 ;  /* 0x000000040b007c0c */ /* 0x000fe4000c7a1270 */
[C---:B------:R-:W-:Y:S01]  /*102dc0*/  ISETP.LT.AND P0, PT, R10.reuse, UR5, !P0 ;  /* 0x000000050a007c0c */ /* 0x040fe2000c701270 */
[----:B------:R-:W2:Y:S04]  /*102dd0*/  LDL.LU.64 R20, [R1+0x378] ;  /* 0x0003780001147983 */ /* 0x000ea80000300a00 */
[----:B------:R-:W3:Y:S04]  /*102de0*/  LDL.LU.64 R232, [R1+0x368] ;  /* 0x0003680001e87983 */ /* 0x000ee80000300a00 */
[----:B------:R-:W4:Y:S04]  /*102df0*/  LDL.LU.64 R230, [R1+0x350] ;  /* 0x0003500001e67983 */ /* 0x000f280000300a00 */
[----:B------:R-:W4:Y:S04]  /*102e00*/  LDL.LU.64 R228, [R1+0x380] ;  /* 0x0003800001e47983 */ /* 0x000f280000300a00 */
[----:B0-----:R-:W4:Y:S04]  /*102e10*/  LDL.LU.64 R226, [R1+0x370] ;  /* 0x0003700001e27983 */ /* 0x001f280000300a00 */
[----:B-1----:R-:W4:Y:S01]  /*102e20*/  LDL.LU.64 R18, [R1+0x360] ;  /* 0x0003600001127983 */ /* 0x002f220000300a00 */
[----:B------:R-:W-:-:S02]  /*102e30*/  ISETP.LT.AND P6, PT, R10, UR6, !P6 ;  /* 0x000000060a007c0c */ /* 0x000fc4000f7c1270 */
[C---:B------:R-:W-:Y:S02]  /*102e40*/  PRMT R0, R7.reuse, 0x7770, RZ ;  /* 0x0000777007007816 */ /* 0x040fe400000000ff */
[C---:B------:R-:W-:Y:S02]  /*102e50*/  PRMT R5, R7.reuse, 0x7771, RZ ;  /* 0x0000777107057816 */ /* 0x040fe400000000ff */
[C---:B------:R-:W-:Y:S02]  /*102e60*/  PRMT R6, R7.reuse, 0x7772, RZ ;  /* 0x0000777207067816 */ /* 0x040fe400000000ff */
[----:B------:R-:W-:Y:S01]  /*102e70*/  PRMT R7, R7, 0x7773, RZ ;  /* 0x0000777307077816 */ /* 0x000fe200000000ff */
[----:B--2---:R0:W-:Y:S04]  /*102e80*/  @P3 STG.E.U8 desc[UR10][R20.64], R2 ;  /* 0x0000000214003986 */ /* 0x0041e8000c10110a */
[----:B---3--:R0:W-:Y:S04]  /*102e90*/  @P5 STG.E.U8 desc[UR10][R232.64], R3 ;  /* 0x00000003e8005986 */ /* 0x0081e8000c10110a */
[----:B----4-:R0:W-:Y:S04]  /*102ea0*/  @P0 STG.E.U8 desc[UR10][R230.64], R4 ;  /* 0x00000004e6000986 */ /* 0x0101e8000c10110a */
[----:B------:R0:W-:Y:S04]  /*102eb0*/  @P4 STG.E.U8 desc[UR10][R228.64], R0 ;  /* 0x00000000e4004986 */ /* 0x0001e8000c10110a */
[----:B------:R0:W-:Y:S04]  /*102ec0*/  @P2 STG.E.U8 desc[UR10][R226.64], R5 ;  /* 0x00000005e2002986 */ /* 0x0001e8000c10110a */
[----:B------:R0:W-:Y:S01]  /*102ed0*/  @P1 STG.E.U8 desc[UR10][R18.64], R6 ;  /* 0x0000000612001986 */ /* 0x0001e2000c10110a */
[----:B------:R-:W-:Y:S05]  /*102ee0*/  @!P6 EXIT ;  /* 0x000000000000e94d */ /* 0x000fea0003800000 */
[----:B0-----:R-:W2:Y:S04]  /*102ef0*/  LDL.LU.64 R18, [R1+0x358] ;  /* 0x0003580001127983 */ /* 0x001ea80000300a00 */
[----:B--2---:R-:W-:Y:S01]  /*102f00*/  STG.E.U8 desc[UR10][R18.64], R7 ;  /* 0x0000000712007986 */ /* 0x004fe2000c10110a */
[----:B------:R-:W-:Y:S05]  /*102f10*/  EXIT ;  /* 0x000000000000794d */ /* 0x000fea0003800000 */
.L_x_3:
[----:B------:R-:W-:-:S00]  /*102f20*/  BRA `(.L_x_3) ;  /* 0xfffffffc00fc7947 */ /* 0x000fc0000383ffff */
[----:B------:R-:W-:-:S00]  /*102f30*/  NOP ;  /* 0x0000000000007918 */ /* 0x000fc00000000000 */
        /* <DEDUP_REMOVED lines=12> */
.L_x_4:


//--------------------- .nv.shared.matmul_kernel  --------------------------
	.section	.nv.shared.matmul_kernel,"aw",@nobits
	.sectionflags	@""
	.align	16
	.zero		1024


//--------------------- .nv.shared.reserved.0     --------------------------
	.section	.nv.shared.reserved.0,"aw",@nobits
	.weak		__nv_reservedSMEM_offset_0_alias
	.size		__nv_reservedSMEM_offset_0_alias, 0, 0
	.other		__nv_reservedSMEM_offset_0_alias,@"STO_CUDA_RESERVED_SHARED STV_DEFAULT"
__nv_reservedSMEM_offset_0_alias:
	.zero		0


//--------------------- .nv.constant0.matmul_kernel --------------------------
	.section	.nv.constant0.matmul_kernel,"a",@progbits
	.sectionflags	@""
	.align	4
.nv.constant0.matmul_kernel:
	.zero		608


//--------------------- SYMBOLS --------------------------

	.type		.nv.reservedSmem.offset0,@object
	.size		.nv.reservedSmem.offset0,0x4
